	.target	sm_100a

	.elftype	@"ET_EXEC"


//--------------------- .note.nv.tkinfo           --------------------------
	.section	.note.nv.tkinfo,"",@"SHT_NOTE"
	.sectionflags	@"SHF_NOTE_NV_TKINFO"
	.tkinfo
        /*0018*/ 	.word	0x00000081
        /*0030*/ 	.string	""
        /*0030*/ 	.string	"ptxas-blackwell"
        /*0030*/ 	.string	"Cuda compilation tools, release 12.9, V12.9.86"
        /*0030*/ 	.string	"Build cuda_12.9.r12.9/compiler.36037853_0"
        /*0030*/ 	.string	"-v  -suppress-debug-info  -lineinfo  -arch sm_100a "



//--------------------- .note.nv.cuver            --------------------------
	.section	.note.nv.cuver,"",@"SHT_NOTE"
	.sectionflags	@"SHF_NOTE_NV_CUVER"
        /*0018*/ 	.short	0x0001
        /*001a*/ 	.short	0x0064
        /*001c*/ 	.short	0x0001
        /*001e*/ 	.short	0x0000
        /*0020*/ 	.short	0x0001
        /*0022*/ 	.short	0x0000


//--------------------- .nv.info                  --------------------------
	.section	.nv.info,"",@"SHT_CUDA_INFO"
	.align	4


	//----- nvinfo : EIATTR_REGCOUNT
	.align		4
        /*0000*/ 	.byte	0x04, 0x2f
        /*0002*/ 	.short	(.L_4 - .L_3)
	.align		4
.L_3:
        /*0004*/ 	.word	index@(matmul_kernel)
        /*0008*/ 	.word	0x000000ff


	//----- nvinfo : EIATTR_FRAME_SIZE
	.align		4
.L_4:
        /*000c*/ 	.byte	0x04, 0x11
        /*000e*/ 	.short	(.L_6 - .L_5)
	.align		4
.L_5:
        /*0010*/ 	.word	index@($__internal_2_$__cuda_sm10x_tcgen05_guardrail_trap_unallocated_columns_being_dealloced)
        /*0014*/ 	.word	0x00000358


	//----- nvinfo : EIATTR_FRAME_SIZE
	.align		4
.L_6:
        /*0018*/ 	.byte	0x04, 0x11
        /*001a*/ 	.short	(.L_8 - .L_7)
	.align		4
.L_7:
        /*001c*/ 	.word	index@($__internal_1_$__cuda_sm10x_tcgen05_guardrail_trap_phase_invalid_during_alloc)
        /*0020*/ 	.word	0x00000358


	//----- nvinfo : EIATTR_FRAME_SIZE
	.align		4
.L_8:
        /*0024*/ 	.byte	0x04, 0x11
        /*0026*/ 	.short	(.L_10 - .L_9)
	.align		4
.L_9:
        /*0028*/ 	.word	index@($__internal_0_$__cuda_sm10x_tcgen05_guardrail_trap_col_being_dealloced_not_returned_by_alloc)
        /*002c*/ 	.word	0x00000358


	//----- nvinfo : EIATTR_FRAME_SIZE
	.align		4
.L_10:
        /*0030*/ 	.byte	0x04, 0x11
        /*0032*/ 	.short	(.L_12 - .L_11)
	.align		4
.L_11:
        /*0034*/ 	.word	index@(matmul_kernel)
        /*0038*/ 	.word	0x00000358


	//----- nvinfo : EIATTR_MIN_STACK_SIZE
	.align		4
.L_12:
        /*003c*/ 	.byte	0x04, 0x12
        /*003e*/ 	.short	(.L_14 - .L_13)
	.align		4
.L_13:
        /*0040*/ 	.word	index@(matmul_kernel)
        /*0044*/ 	.word	0x00000358
.L_14:


//--------------------- .nv.info.matmul_kernel    --------------------------
	.section	.nv.info.matmul_kernel,"",@"SHT_CUDA_INFO"
	.sectionflags	@""
	.align	4


	//----- nvinfo : EIATTR_CUDA_API_VERSION
	.align		4
        /*0000*/ 	.byte	0x04, 0x37
        /*0002*/ 	.short	(.L_16 - .L_15)
.L_15:
        /*0004*/ 	.word	0x00000081


	//----- nvinfo : EIATTR_KPARAM_INFO
	.align		4
.L_16:
        /*0008*/ 	.byte	0x04, 0x17
        /*000a*/ 	.short	(.L_18 - .L_17)
.L_17:
        /*000c*/ 	.word	0x00000000
        /*0010*/ 	.short	0x000d
        /*0012*/ 	.short	0x0048
        /*0014*/ 	.byte	0x00, 0xf4, 0x21, 0x00


	//----- nvinfo : EIATTR_KPARAM_INFO
	.align		4
.L_18:
        /*0018*/ 	.byte	0x04, 0x17
        /*001a*/ 	.short	(.L_20 - .L_19)
.L_19:
        /*001c*/ 	.word	0x00000000
        /*0020*/ 	.short	0x000c
        /*0022*/ 	.short	0x0040
        /*0024*/ 	.byte	0x00, 0xf4, 0x21, 0x00


	//----- nvinfo : EIATTR_KPARAM_INFO
	.align		4
.L_20:
        /*0028*/ 	.byte	0x04, 0x17
        /*002a*/ 	.short	(.L_22 - .L_21)
.L_21:
        /*002c*/ 	.word	0x00000000
        /*0030*/ 	.short	0x000b
        /*0032*/ 	.short	0x0038
        /*0034*/ 	.byte	0x00, 0xf0, 0x11, 0x00


	//----- nvinfo : EIATTR_KPARAM_INFO
	.align		4
.L_22:
        /*0038*/ 	.byte	0x04, 0x17
        /*003a*/ 	.short	(.L_24 - .L_23)
.L_23:
        /*003c*/ 	.word	0x00000000
        /*0040*/ 	.short	0x000a
        /*0042*/ 	.short	0x0034
        /*0044*/ 	.byte	0x00, 0xf0, 0x11, 0x00


	//----- nvinfo : EIATTR_KPARAM_INFO
	.align		4
.L_24:
        /*0048*/ 	.byte	0x04, 0x17
        /*004a*/ 	.short	(.L_26 - .L_25)
.L_25:
        /*004c*/ 	.word	0x00000000
        /*0050*/ 	.short	0x0009
        /*0052*/ 	.short	0x0030
        /*0054*/ 	.byte	0x00, 0xf0, 0x11, 0x00


	//----- nvinfo : EIATTR_KPARAM_INFO
	.align		4
.L_26:
        /*0058*/ 	.byte	0x04, 0x17
        /*005a*/ 	.short	(.L_28 - .L_27)
.L_27:
        /*005c*/ 	.word	0x00000000
        /*0060*/ 	.short	0x0008
        /*0062*/ 	.short	0x002c
        /*0064*/ 	.byte	0x00, 0xf0, 0x11, 0x00


	//----- nvinfo : EIATTR_KPARAM_INFO
	.align		4
.L_28:
        /*0068*/ 	.byte	0x04, 0x17
        /*006a*/ 	.short	(.L_30 - .L_29)
.L_29:
        /*006c*/ 	.word	0x00000000
        /*0070*/ 	.short	0x0007
        /*0072*/ 	.short	0x0028
        /*0074*/ 	.byte	0x00, 0xf0, 0x11, 0x00


	//----- nvinfo : EIATTR_KPARAM_INFO
	.align		4
.L_30:
        /*0078*/ 	.byte	0x04, 0x17
        /*007a*/ 	.short	(.L_32 - .L_31)
.L_31:
        /*007c*/ 	.word	0x00000000
        /*0080*/ 	.short	0x0006
        /*0082*/ 	.short	0x0024
        /*0084*/ 	.byte	0x00, 0xf0, 0x11, 0x00


	//----- nvinfo : EIATTR_KPARAM_INFO
	.align		4
.L_32:
        /*0088*/ 	.byte	0x04, 0x17
        /*008a*/ 	.short	(.L_34 - .L_33)
.L_33:
        /*008c*/ 	.word	0x00000000
        /*0090*/ 	.short	0x0005
        /*0092*/ 	.short	0x0020
        /*0094*/ 	.byte	0x00, 0xf0, 0x11, 0x00


	//----- nvinfo : EIATTR_KPARAM_INFO
	.align		4
.L_34:
        /*0098*/ 	.byte	0x04, 0x17
        /*009a*/ 	.short	(.L_36 - .L_35)
.L_35:
        /*009c*/ 	.word	0x00000000
        /*00a0*/ 	.short	0x0004
        /*00a2*/ 	.short	0x001c
        /*00a4*/ 	.byte	0x00, 0xf0, 0x11, 0x00


	//----- nvinfo : EIATTR_KPARAM_INFO
	.align		4
.L_36:
        /*00a8*/ 	.byte	0x04, 0x17
        /*00aa*/ 	.short	(.L_38 - .L_37)
.L_37:
        /*00ac*/ 	.word	0x00000000
        /*00b0*/ 	.short	0x0003
        /*00b2*/ 	.short	0x0018
        /*00b4*/ 	.byte	0x00, 0xf0, 0x11, 0x00


	//----- nvinfo : EIATTR_KPARAM_INFO
	.align		4
.L_38:
        /*00b8*/ 	.byte	0x04, 0x17
        /*00ba*/ 	.short	(.L_40 - .L_39)
.L_39:
        /*00bc*/ 	.word	0x00000000
        /*00c0*/ 	.short	0x0002
        /*00c2*/ 	.short	0x0010
        /*00c4*/ 	.byte	0x00, 0xf4, 0x21, 0x00


	//----- nvinfo : EIATTR_KPARAM_INFO
	.align		4
.L_40:
        /*00c8*/ 	.byte	0x04, 0x17
        /*00ca*/ 	.short	(.L_42 - .L_41)
.L_41:
        /*00cc*/ 	.word	0x00000000
        /*00d0*/ 	.short	0x0001
        /*00d2*/ 	.short	0x0008
        /*00d4*/ 	.byte	0x00, 0xf4, 0x21, 0x00


	//----- nvinfo : EIATTR_KPARAM_INFO
	.align		4
.L_42:
        /*00d8*/ 	.byte	0x04, 0x17
        /*00da*/ 	.short	(.L_44 - .L_43)
.L_43:
        /*00dc*/ 	.word	0x00000000
        /*00e0*/ 	.short	0x0000
        /*00e2*/ 	.short	0x0000
        /*00e4*/ 	.byte	0x00, 0xf4, 0x21, 0x00


	//----- nvinfo : EIATTR_AT_ENTRY_FRAGMENTS
	.align		4
.L_44:
        /*00e8*/ 	.byte	0x04, 0x4f
        /*00ea*/ 	.short	(.L_46 - .L_45)


	//   ....[0]....
.L_45:
        /*00ec*/ 	.word	0x00000004


	//----- nvinfo : EIATTR_RESERVED_SMEM_USED
	.align		4
.L_46:
        /*00f0*/ 	.byte	0x01, 0x41
	.zero		2


	//----- nvinfo : EIATTR_SPARSE_MMA_MASK
	.align		4
        /*00f4*/ 	.byte	0x03, 0x50
        /*00f6*/ 	.short	0x0000


	//----- nvinfo : EIATTR_TCGEN05_1CTA_USED
	.align		4
        /*00f8*/ 	.byte	0x01, 0x51
	.zero		2


	//----- nvinfo : EIATTR_MAXREG_COUNT
	.align		4
        /*00fc*/ 	.byte	0x03, 0x1b
        /*00fe*/ 	.short	0x00ff


	//----- nvinfo : EIATTR_NUM_BARRIERS
	.align		4
        /*0100*/ 	.byte	0x02, 0x4c
        /*0102*/ 	.byte	0x01
	.zero		1


	//----- nvinfo : EIATTR_ANNOTATIONS
	.align		4
        /*0104*/ 	.byte	0x04, 0x55
        /*0106*/ 	.short	(.L_48 - .L_47)


	//   ....[0]....
.L_47:
        /*0108*/ 	.word	0x00000001
        /*010c*/ 	.byte	0x70, 0x2b, 0x00, 0x00, 0x01, 0x00, 0x00, 0x00, 0xb0, 0x2b, 0x00, 0x00, 0x01, 0x00, 0x00, 0x00
        /* <DEDUP_REMOVED lines=414> */
        /*1afc*/ 	.byte	0x50, 0x0f, 0x01, 0x00, 0x01, 0x00, 0x00, 0x00, 0x70, 0x0f, 0x01, 0x00


	//----- nvinfo : EIATTR_INT_WARP_WIDE_INSTR_OFFSETS
	.align		4
.L_48:
        /*1b08*/ 	.byte	0x04, 0x31
        /*1b0a*/ 	.short	(.L_50 - .L_49)


	//   ....[0]....
.L_49:
        /*1b0c*/ 	.word	0x00002d80


	//   ....[1]....
        /*1b10*/ 	.word	0x00002d90


	//   ....[2]....
        /*1b14*/ 	.word	0x00006830


	//   ....[3]....
        /*1b18*/ 	.word	0x00015940


	//   ....[4]....
        /*1b1c*/ 	.word	0x00015990


	//----- nvinfo : EIATTR_COOP_GROUP_MASK_REGIDS
	.align		4
.L_50:
        /*1b20*/ 	.byte	0x04, 0x29
        /*1b22*/ 	.short	(.L_52 - .L_51)


	//   ....[0]....
.L_51:
        /*1b24*/ 	.word	0xffffffff


	//   ....[1]....
        /*1b28*/ 	.word	0xffffffff


	//   ....[2]....
        /*1b2c*/ 	.word	0xffffffff


	//   ....[3]....
        /*1b30*/ 	.word	0xffffffff


	//----- nvinfo : EIATTR_COOP_GROUP_INSTR_OFFSETS
	.align		4
.L_52:
        /*1b34*/ 	.byte	0x04, 0x28
        /*1b36*/ 	.short	(.L_54 - .L_53)


	//   ....[0]....
.L_53:
        /*1b38*/ 	.word	0x00000070


	//   ....[1]....
        /*1b3c*/ 	.word	0x00000330


	//   ....[2]....
        /*1b40*/ 	.word	0x000157d0


	//   ....[3]....
        /*1b44*/ 	.word	0x00015a40


	//----- nvinfo : EIATTR_VRC_CTA_INIT_COUNT
	.align		4
.L_54:
        /*1b48*/ 	.byte	0x02, 0x4a
        /*1b4a*/ 	.byte	0x80
	.zero		1


	//----- nvinfo : EIATTR_MBARRIER_INSTR_OFFSETS
	.align		4
        /*1b4c*/ 	.byte	0x04, 0x39
        /*1b4e*/ 	.short	(.L_56 - .L_55)


	//   ....[0]....
.L_55:
        /*1b50*/ 	.word	0x00002ed0
        /*1b54*/ 	.word	0x000000ff
        /*1b58*/ 	.word	0x00000000
        /*1b5c*/ 	.short	0x0100
        /*1b5e*/ 	.byte	0x0b
	.zero		1


	//   ....[1]....
        /*1b60*/ 	.word	0x00006870
        /*1b64*/ 	.word	0x000000ff
        /*1b68*/ 	.word	0x0000a008
        /*1b6c*/ 	.short	0x0100
        /*1b6e*/ 	.byte	0x09
	.zero		1


	//   ....[2]....
        /*1b70*/ 	.word	0x0000c560
        /*1b74*/ 	.word	0x000000ff
        /*1b78*/ 	.word	0x00000000
        /*1b7c*/ 	.short	0x010a
        /*1b7e*/ 	.byte	0x0b
	.zero		1


	//   ....[3]....
        /*1b80*/ 	.word	0x00011130
        /*1b84*/ 	.word	0x000000ff
        /*1b88*/ 	.word	0x00000000
        /*1b8c*/ 	.short	0x010a
        /*1b8e*/ 	.byte	0x0b
	.zero		1


	//   ....[4]....
        /*1b90*/ 	.word	0x000112d0
        /*1b94*/ 	.word	0x000000ff
        /*1b98*/ 	.word	0x0000a000
        /*1b9c*/ 	.short	0x0108
        /*1b9e*/ 	.byte	0x09
	.zero		1


	//   ....[5]....
        /*1ba0*/ 	.word	0x00011420
        /*1ba4*/ 	.word	0x000000ff
        /*1ba8*/ 	.word	0x0000a008
        /*1bac*/ 	.short	0x0108
        /*1bae*/ 	.byte	0x09
	.zero		1


	//   ....[6]....
        /*1bb0*/ 	.word	0x00015a60
        /*1bb4*/ 	.word	0x000000ff
        /*1bb8*/ 	.word	0x00000000
        /*1bbc*/ 	.short	0x010a
        /*1bbe*/ 	.byte	0x0b
	.zero		1


	//   ....[7]....
        /*1bc0*/ 	.word	0x00015a90
        /*1bc4*/ 	.word	0x000000ff
        /*1bc8*/ 	.word	0x00000000
        /*1bcc*/ 	.short	0x010a
        /*1bce*/ 	.byte	0x0b
	.zero		1


	//----- nvinfo : EIATTR_NUM_MBARRIERS
	.align		4
.L_56:
        /*1bd0*/ 	.byte	0x03, 0x38
        /*1bd2*/ 	.short	0x0002


	//----- nvinfo : EIATTR_EXIT_INSTR_OFFSETS
	.align		4
        /*1bd4*/ 	.byte	0x04, 0x1c
        /*1bd6*/ 	.short	(.L_58 - .L_57)


	//   ....[0]....
.L_57:
        /*1bd8*/ 	.word	0x00015a50


	//----- nvinfo : EIATTR_REQNTID
	.align		4
.L_58:
        /*1bdc*/ 	.byte	0x04, 0x10
        /*1bde*/ 	.short	(.L_60 - .L_59)
.L_59:
        /*1be0*/ 	.word	0x00000080
        /*1be4*/ 	.word	0x00000001
        /*1be8*/ 	.word	0x00000001


	//----- nvinfo : EIATTR_CRS_STACK_SIZE
	.align		4
.L_60:
        /*1bec*/ 	.byte	0x04, 0x1e
        /*1bee*/ 	.short	(.L_62 - .L_61)
.L_61:
        /*1bf0*/ 	.word	0x00000000


	//----- nvinfo : EIATTR_CBANK_PARAM_SIZE
	.align		4
.L_62:
        /*1bf4*/ 	.byte	0x03, 0x19
        /*1bf6*/ 	.short	0x0050


	//----- nvinfo : EIATTR_PARAM_CBANK
	.align		4
        /*1bf8*/ 	.byte	0x04, 0x0a
        /*1bfa*/ 	.short	(.L_64 - .L_63)
	.align		4
.L_63:
        /*1bfc*/ 	.word	index@(.nv.constant0.matmul_kernel)
        /*1c00*/ 	.short	0x0380
        /*1c02*/ 	.short	0x0050


	//----- nvinfo : EIATTR_SW_WAR
	.align		4
.L_64:
        /*1c04*/ 	.byte	0x04, 0x36
        /*1c06*/ 	.short	(.L_66 - .L_65)
.L_65:
        /*1c08*/ 	.word	0x00000008
.L_66:


//--------------------- .nv.compat                --------------------------
	.section	.nv.compat,"",@"SHT_CUDA_COMPAT_INFO"
	.align	4
        /*0000*/ 	.byte	0x02, 0x02, 0x02, 0x00, 0x02, 0x05, 0x05, 0x00, 0x02, 0x03, 0x00, 0x00, 0x02, 0x06, 0x01, 0x00


//--------------------- .nv.callgraph             --------------------------
	.section	.nv.callgraph,"",@"SHT_CUDA_CALLGRAPH"
	.align	4
	.sectionentsize	8
	.align		4
        /*0000*/ 	.word	0x00000000
	.align		4
        /*0004*/ 	.word	0xffffffff
	.align		4
        /*0008*/ 	.word	0x00000000
	.align		4
        /*000c*/ 	.word	0xfffffffe
	.align		4
        /*0010*/ 	.word	0x00000000
	.align		4
        /*0014*/ 	.word	0xfffffffd
	.align		4
        /*0018*/ 	.word	0x00000000
	.align		4
        /*001c*/ 	.word	0xfffffffc


//--------------------- .text.matmul_kernel       --------------------------
	.section	.text.matmul_kernel,"ax",@progbits
	.align	128
        .global         matmul_kernel
        .type           matmul_kernel,@function
        .size           matmul_kernel,(.L_x_20 - matmul_kernel)
        .other          matmul_kernel,@"STO_CUDA_ENTRY STV_DEFAULT"
matmul_kernel:
.text.matmul_kernel:
[----:B------:R-:W0:Y:S01]  /*0000*/  LDC R1, c[0x0][0x37c] ;  /* 0x0000df00ff017b82 */ /* 0x000e220000000800 */
[----:B------:R-:W1:Y:S01]  /*0010*/  S2R R0, SR_TID.X ;  /* 0x0000000000007919 */ /* 0x000e620000002100 */
[----:B0-----:R-:W-:Y:S01]  /*0020*/  VIADD R1, R1, 0xfffffca8 ;  /* 0xfffffca801017836 */ /* 0x001fe20000000000 */
[----:B-1----:R-:W-:-:S13]  /*0030*/  ISETP.GE.U32.AND P0, PT, R0, 0x20, PT ;  /* 0x000000200000780c */ /* 0x002fda0003f06070 */
[----:B------:R-:W-:Y:S02]  /*0040*/  VOTEU.ANY UP0, P0 ;  /* 0x0000000000ff7886 */ /* 0x000fe40000000100 */
[----:B------:R-:W-:Y:S05]  /*0050*/  BRA.U UP0, `(.L_x_0) ;  /* 0x0000000100b87547 */ /* 0x000fea000b800000 */
[----:B------:R-:W0:Y:S01]  /*0060*/  S2UR UR6, SR_CgaCtaId ;  /* 0x00000000000679c3 */ /* 0x000e220000008800 */
[----:B------:R-:W-:Y:S01]  /*0070*/  NOP ;  /* 0x0000000000007918 */ /* 0x000fe20000000000 */
[----:B------:R-:W-:Y:S02]  /*0080*/  UMOV UR4, 0x40 ;  /* 0x0000004000047882 */ /* 0x000fe40000000000 */
[----:B0-----:R-:W-:-:S09]  /*0090*/  ULEA UR4, UR6, UR4, 0x18 ;  /* 0x0000000406047291 */ /* 0x001fd2000f8ec0ff */
[----:B------:R-:W0:Y:S01]  /*00a0*/  LDS.U8 R0, [UR4] ;  /* 0x00000004ff007984 */ /* 0x000e220008000000 */
[----:B------:R-:W-:Y:S02]  /*00b0*/  UMOV UR4, 0x400 ;  /* 0x0000040000047882 */ /* 0x000fe40000000000 */
[----:B------:R-:W-:Y:S01]  /*00c0*/  ULEA UR4, UR6, UR4, 0x18 ;  /* 0x0000000406047291 */ /* 0x000fe2000f8ec0ff */
[----:B0-----:R-:W-:-:S13]  /*00d0*/  ISETP.NE.AND P0, PT, R0, RZ, PT ;  /* 0x000000ff0000720c */ /* 0x001fda0003f05270 */
[----:B------:R-:W-:Y:S05]  /*00e0*/  @P0 BRA `(.L_x_1) ;  /* 0x00000000007c0947 */ /* 0x000fea0003800000 */
[----:B------:R-:W-:-:S13]  /*00f0*/  ELECT P0, URZ, PT ;  /* 0x0000000000ff782f */ /* 0x000fda0003800000 */
[----:B------:R-:W-:Y:S05]  /*0100*/  @!P0 BRA `(.L_x_2) ;  /* 0x0000000000848947 */ /* 0x000fea0003800000 */
[----:B------:R-:W-:Y:S01]  /*0110*/  UMOV UR5, 0x4 ;  /* 0x0000000400057882 */ /* 0x000fe20000000000 */
[----:B------:R-:W-:Y:S02]  /*0120*/  IMAD.MOV.U32 R4, RZ, RZ, 0x1 ;  /* 0x00000001ff047424 */ /* 0x000fe400078e00ff */
[----:B------:R-:W-:Y:S02]  /*0130*/  IMAD.MOV.U32 R5, RZ, RZ, 0xf ;  /* 0x0000000fff057424 */ /* 0x000fe400078e00ff */
[----:B------:R-:W-:Y:S04]  /*0140*/  DEPBAR.LE SB0, 0x36 ;  /* 0x00008d800000791a */ /* 0x000fe80000000000 */
[----:B------:R-:W0:Y:S02]  /*0150*/  UTCATOMSWS.FIND_AND_SET.ALIGN UP1, UR5, UR5 ;  /* 0x00000005000575e3 */ /* 0x000e240008020800 */
[----:B0-----:R-:W-:-:S04]  /*0160*/  PLOP3.LUT P0, PT, PT, PT, UP1, 0x80, 0x8 ;  /* 0x000000000008781c */ /* 0x001fc80003f0f018 */
[----:B------:R-:W-:-:S04]  /*0170*/  SEL R0, RZ, 0xffffffff, !P0 ;  /* 0xffffffffff007807 */ /* 0x000fc80004000000 */
[----:B------:R-:W-:Y:S01]  /*0180*/  ISETP.NE.AND P0, PT, R0, RZ, PT ;  /* 0x000000ff0000720c */ /* 0x000fe20003f05270 */
[----:B------:R-:W-:-:S12]  /*0190*/  IMAD.U32 R0, RZ, RZ, UR5 ;  /* 0x00000005ff007e24 */ /* 0x000fd8000f8e00ff */
[----:B------:R-:W-:Y:S05]  /*01a0*/  @P0 BRA `(.L_x_3) ;  /* 0x0000000000240947 */ /* 0x000fea0003800000 */
.L_x_4:
[----:B------:R-:W-:Y:S05]  /*01b0*/  NANOSLEEP 0x64 ;  /* 0x000000640000795d */ /* 0x000fea0003800000 */
[----:B------:R-:W-:-:S05]  /*01c0*/  UMOV UR5, 0x4 ;  /* 0x0000000400057882 */ /* 0x000fca0000000000 */
[----:B------:R-:W-:Y:S04]  /*01d0*/  DEPBAR.LE SB0, 0x36 ;  /* 0x00008d800000791a */ /* 0x000fe80000000000 */
[----:B------:R-:W0:Y:S02]  /*01e0*/  UTCATOMSWS.FIND_AND_SET.ALIGN UP1, UR5, UR5 ;  /* 0x00000005000575e3 */ /* 0x000e240008020800 */
[----:B0-----:R-:W-:-:S04]  /*01f0*/  PLOP3.LUT P0, PT, PT, PT, UP1, 0x80, 0x8 ;  /* 0x000000000008781c */ /* 0x001fc80003f0f018 */
[----:B------:R-:W-:-:S04]  /*0200*/  SEL R0, RZ, 0xffffffff, !P0 ;  /* 0xffffffffff007807 */ /* 0x000fc80004000000 */
[----:B------:R-:W-:Y:S01]  /*0210*/  ISETP.NE.AND P0, PT, R0, RZ, PT ;  /* 0x000000ff0000720c */ /* 0x000fe20003f05270 */
[----:B------:R-:W-:-:S12]  /*0220*/  IMAD.U32 R0, RZ, RZ, UR5 ;  /* 0x00000005ff007e24 */ /* 0x000fd8000f8e00ff */
[----:B------:R-:W-:Y:S05]  /*0230*/  @!P0 BRA `(.L_x_4) ;  /* 0xfffffffc00dc8947 */ /* 0x000fea000383ffff */
.L_x_3:
[C---:B------:R-:W-:Y:S01]  /*0240*/  VIADD R3, R0.reuse, 0x10 ;  /* 0x0000001000037836 */ /* 0x040fe20000000000 */
[----:B------:R-:W-:Y:S01]  /*0250*/  UMOV UR5, 0x50 ;  /* 0x0000005000057882 */ /* 0x000fe20000000000 */
[----:B------:R-:W-:Y:S01]  /*0260*/  SHF.L.U32 R2, R5, R0, RZ ;  /* 0x0000000005027219 */ /* 0x000fe200000006ff */
[----:B------:R-:W-:Y:S01]  /*0270*/  ULEA UR5, UR6, UR5, 0x18 ;  /* 0x0000000506057291 */ /* 0x000fe2000f8ec0ff */
[----:B------:R-:W-:Y:S01]  /*0280*/  IMAD.SHL.U32 R0, R0, 0x20, RZ ;  /* 0x0000002000007824 */ /* 0x000fe200078e00ff */
[----:B------:R-:W-:-:S04]  /*0290*/  SHF.L.U32 R3, R4, R3, RZ ;  /* 0x0000000304037219 */ /* 0x000fc800000006ff */
[----:B------:R-:W-:-:S05]  /*02a0*/  LOP3.LUT R2, R3, R2, RZ, 0xfc, !PT ;  /* 0x0000000203027212 */ /* 0x000fca00078efcff */
[----:B------:R0:W-:Y:S04]  /*02b0*/  ATOMS.OR RZ, [UR5], R2 ;  /* 0x00000002ffff798c */ /* 0x0001e8000b000005 */
[----:B------:R0:W-:Y:S01]  /*02c0*/  STS [UR4], R0 ;  /* 0x00000000ff007988 */ /* 0x0001e20008000804 */
[----:B------:R-:W-:Y:S05]  /*02d0*/  BRA `(.L_x_2) ;  /* 0x0000000000107947 */ /* 0x000fea0003800000 */
.L_x_1:
[----:B------:R-:W-:Y:S01]  /*02e0*/  IMAD.MOV.U32 R0, RZ, RZ, -0x1 ;  /* 0xffffffffff007424 */ /* 0x000fe200078e00ff */
[----:B------:R-:W-:-:S04]  /*02f0*/  MOV R2, 0x320 ;  /* 0x0000032000027802 */ /* 0x000fc80000000f00 */
[----:B------:R0:W-:Y:S03]  /*0300*/  STS [UR4], R0 ;  /* 0x00000000ff007988 */ /* 0x0001e60008000804 */
[----:B0-----:R-:W-:Y:S05]  /*0310*/  CALL.REL.NOINC `($__internal_1_$__cuda_sm10x_tcgen05_guardrail_trap_phase_invalid_during_alloc) ;  /* 0x0000015400f47944 */ /* 0x001fea0003c00000 */
.L_x_2:
[----:B------:R-:W-:Y:S05]  /*0320*/  WARPSYNC.ALL ;  /* 0x0000000000007948 */ /* 0x000fea0003800000 */
[----:B------:R-:W-:Y:S01]  /*0330*/  NOP ;  /* 0x0000000000007918 */ /* 0x000fe20000000000 */
.L_x_0:
[----:B------:R-:W1:Y:S01]  /*0340*/  LDC.64 R92, c[0x0][0x398] ;  /* 0x0000e600ff5c7b82 */ /* 0x000e620000000a00 */
[----:B------:R-:W2:Y:S01]  /*0350*/  S2R R5, SR_CTAID.X ;  /* 0x0000000000057919 */ /* 0x000ea20000002500 */
[----:B------:R-:W-:Y:S01]  /*0360*/  UMOV UR9, 0x400 ;  /* 0x0000040000097882 */ /* 0x000fe20000000000 */
[----:B------:R-:W3:Y:S01]  /*0370*/  LDCU UR4, c[0x0][0x3a4] ;  /* 0x00007480ff0477ac */ /* 0x000ee20008000800 */
[----:B------:R-:W4:Y:S01]  /*0380*/  S2R R60, SR_TID.X ;  /* 0x00000000003c7919 */ /* 0x000f220000002100 */
[----:B------:R-:W5:Y:S03]  /*0390*/  LDCU.128 UR12, c[0x0][0x380] ;  /* 0x00007000ff0c77ac */ /* 0x000f660008000c00 */
[----:B------:R-:W0:Y:S01]  /*03a0*/  S2UR UR5, SR_CgaCtaId ;  /* 0x00000000000579c3 */ /* 0x000e220000008800 */
[----:B------:R-:W0:Y:S07]  /*03b0*/  LDCU.64 UR24, c[0x0][0x358] ;  /* 0x00006b00ff1877ac */ /* 0x000e2e0008000a00 */
[----:B------:R-:W3:Y:S01]  /*03c0*/  LDC R238, c[0x0][0x3a0] ;  /* 0x0000e800ffee7b82 */ /* 0x000ee20000000800 */
[----:B01----:R-:W-:-:S05]  /*03d0*/  VIADD R0, R93, 0x3f ;  /* 0x0000003f5d007836 */ /* 0x003fca0000000000 */
[----:B------:R-:W-:Y:S01]  /*03e0*/  SHF.R.S32.HI R3, RZ, 0x1f, R0 ;  /* 0x0000001fff037819 */ /* 0x000fe20000011400 */
[----:B------:R-:W-:-:S03]  /*03f0*/  ULEA UR9, UR5, UR9, 0x18 ;  /* 0x0000000905097291 */ /* 0x000fc6000f8ec0ff */
[----:B------:R-:W-:Y:S01]  /*0400*/  LEA.HI R3, R3, R0, RZ, 0x6 ;  /* 0x0000000003037211 */ /* 0x000fe200078f30ff */
[----:B------:R-:W-:Y:S01]  /*0410*/  BAR.SYNC.DEFER_BLOCKING 0x0 ;  /* 0x0000000000007b1d */ /* 0x000fe20000010000 */
[----:B--2---:R-:W-:Y:S02]  /*0420*/  IABS R8, R5 ;  /* 0x0000000500087213 */ /* 0x004fe40000000000 */
[----:B------:R-:W-:Y:S02]  /*0430*/  SHF.R.S32.HI R3, RZ, 0x6, R3 ;  /* 0x00000006ff037819 */ /* 0x000fe40000011403 */
[----:B----4-:R-:W-:Y:S01]  /*0440*/  LOP3.LUT R26, R60, 0x7f, RZ, 0xc0, !PT ;  /* 0x0000007f3c1a7812 */ /* 0x010fe200078ec0ff */
[C---:B---3--:R-:W-:Y:S02]  /*0450*/  VIADD R29, R238.reuse, 0xffffffda ;  /* 0xffffffdaee1d7836 */ /* 0x048fe40000000000 */
[----:B------:R-:W-:Y:S02]  /*0460*/  IMAD.SHL.U32 R4, R3, 0x8, RZ ;  /* 0x0000000803047824 */ /* 0x000fe400078e00ff */
[----:B------:R-:W-:-:S02]  /*0470*/  VIADD R30, R238, 0xffffffd5 ;  /* 0xffffffd5ee1e7836 */ /* 0x000fc40000000000 */
[C---:B------:R-:W-:Y:S01]  /*0480*/  VIADD R35, R238.reuse, 0xffffffd6 ;  /* 0xffffffd6ee237836 */ /* 0x040fe20000000000 */
[-C--:B------:R-:W-:Y:S01]  /*0490*/  IABS R7, R4.reuse ;  /* 0x0000000400077213 */ /* 0x080fe20000000000 */
[C---:B------:R-:W-:Y:S01]  /*04a0*/  VIADD R38, R238.reuse, 0xffffffd1 ;  /* 0xffffffd1ee267836 */ /* 0x040fe20000000000 */
[----:B------:R-:W-:Y:S01]  /*04b0*/  IABS R10, R4 ;  /* 0x00000004000a7213 */ /* 0x000fe20000000000 */
[C---:B------:R-:W-:Y:S01]  /*04c0*/  VIADD R40, R238.reuse, 0xffffffd2 ;  /* 0xffffffd2ee287836 */ /* 0x040fe20000000000 */
[----:B------:R-:W0:Y:S01]  /*04d0*/  I2F.RP R0, R7 ;  /* 0x0000000700007306 */ /* 0x000e220000209400 */
[----:B------:R-:W-:Y:S01]  /*04e0*/  VIADD R57, R238, 0xffffffd3 ;  /* 0xffffffd3ee397836 */ /* 0x000fe20000000000 */
[----:B------:R-:W1:Y:S06]  /*04f0*/  LDS R11, [UR9] ;  /* 0x00000009ff0b7984 */ /* 0x000e6c0008000800 */
[----:B0-----:R-:W0:Y:S02]  /*0500*/  MUFU.RCP R0, R0 ;  /* 0x0000000000007308 */ /* 0x001e240000001000 */
[----:B0-----:R-:W-:-:S02]  /*0510*/  VIADD R2, R0, 0xffffffe ;  /* 0x0ffffffe00027836 */ /* 0x001fc40000000000 */
[----:B------:R-:W-:-:S04]  /*0520*/  IMAD.MOV R0, RZ, RZ, -R10 ;  /* 0x000000ffff007224 */ /* 0x000fc800078e0a0a */
[----:B------:R0:W2:Y:S02]  /*0530*/  F2I.FTZ.U32.TRUNC.NTZ R3, R2 ;  /* 0x0000000200037305 */ /* 0x0000a4000021f000 */
[----:B0-----:R-:W-:Y:S01]  /*0540*/  IMAD.MOV.U32 R2, RZ, RZ, RZ ;  /* 0x000000ffff027224 */ /* 0x001fe200078e00ff */
[----:B-1----:R-:W-:Y:S01]  /*0550*/  R2UR UR8, R11 ;  /* 0x000000000b0872ca */ /* 0x002fe200000e0000 */
[----:B--2---:R-:W-:-:S04]  /*0560*/  IMAD.MOV R6, RZ, RZ, -R3 ;  /* 0x000000ffff067224 */ /* 0x004fc800078e0a03 */
[----:B------:R-:W-:Y:S02]  /*0570*/  IMAD R9, R6, R7, RZ ;  /* 0x0000000706097224 */ /* 0x000fe400078e02ff */
[----:B------:R-:W-:Y:S01]  /*0580*/  IMAD.MOV.U32 R6, RZ, RZ, R8 ;  /* 0x000000ffff067224 */ /* 0x000fe200078e0008 */
[----:B------:R-:W-:Y:S01]  /*0590*/  IABS R8, R93 ;  /* 0x0000005d00087213 */ /* 0x000fe20000000000 */
[----:B------:R-:W-:-:S06]  /*05a0*/  IMAD.HI.U32 R3, R3, R9, R2 ;  /* 0x0000000903037227 */ /* 0x000fcc00078e0002 */
[----:B------:R-:W-:-:S04]  /*05b0*/  IMAD.HI.U32 R3, R3, R6, RZ ;  /* 0x0000000603037227 */ /* 0x000fc800078e00ff */
[----:B------:R-:W-:Y:S01]  /*05c0*/  IMAD R0, R3, R0, R6 ;  /* 0x0000000003007224 */ /* 0x000fe200078e0206 */
[----:B------:R-:W-:Y:S04]  /*05d0*/  BAR.SYNC.DEFER_BLOCKING 0x0 ;  /* 0x0000000000007b1d */ /* 0x000fe80000010000 */
[----:B------:R-:W-:-:S13]  /*05e0*/  ISETP.GT.U32.AND P1, PT, R7, R0, PT ;  /* 0x000000000700720c */ /* 0x000fda0003f24070 */
[----:B------:R-:W-:Y:S02]  /*05f0*/  @!P1 IMAD.IADD R0, R0, 0x1, -R7 ;  /* 0x0000000100009824 */ /* 0x000fe400078e0a07 */
[----:B------:R-:W-:Y:S01]  /*0600*/  @!P1 VIADD R3, R3, 0x1 ;  /* 0x0000000103039836 */ /* 0x000fe20000000000 */
[----:B------:R-:W-:Y:S02]  /*0610*/  ISETP.NE.AND P1, PT, R4, RZ, PT ;  /* 0x000000ff0400720c */ /* 0x000fe40003f25270 */
[----:B------:R-:W-:Y:S02]  /*0620*/  ISETP.GE.U32.AND P0, PT, R0, R7, PT ;  /* 0x000000070000720c */ /* 0x000fe40003f06070 */
[----:B------:R-:W-:-:S04]  /*0630*/  LOP3.LUT R0, R5, R4, RZ, 0x3c, !PT ;  /* 0x0000000405007212 */ /* 0x000fc800078e3cff */
[----:B------:R-:W-:Y:S01]  /*0640*/  ISETP.GE.AND P2, PT, R0, RZ, PT ;  /* 0x000000ff0000720c */ /* 0x000fe20003f46270 */
[----:B------:R-:W-:-:S06]  /*0650*/  VIADD R0, R92, 0xff ;  /* 0x000000ff5c007836 */ /* 0x000fcc0000000000 */
[----:B------:R-:W-:-:S04]  /*0660*/  @P0 VIADD R3, R3, 0x1 ;  /* 0x0000000103030836 */ /* 0x000fc80000000000 */
[----:B------:R-:W-:Y:S01]  /*0670*/  IMAD.MOV.U32 R2, RZ, RZ, R3 ;  /* 0x000000ffff027224 */ /* 0x000fe200078e0003 */
[----:B------:R-:W-:-:S03]  /*0680*/  SHF.R.S32.HI R3, RZ, 0x1f, R0 ;  /* 0x0000001fff037819 */ /* 0x000fc60000011400 */
[----:B------:R-:W-:Y:S01]  /*0690*/  @!P2 IMAD.MOV R2, RZ, RZ, -R2 ;  /* 0x000000ffff02a224 */ /* 0x000fe200078e0a02 */
[----:B------:R-:W-:Y:S02]  /*06a0*/  @!P1 LOP3.LUT R2, RZ, R4, RZ, 0x33, !PT ;  /* 0x00000004ff029212 */ /* 0x000fe400078e33ff */
[----:B------:R-:W-:-:S03]  /*06b0*/  LEA.HI R3, R3, R0, RZ, 0x8 ;  /* 0x0000000003037211 */ /* 0x000fc600078f40ff */
[----:B------:R-:W-:Y:S02]  /*06c0*/  IMAD.SHL.U32 R10, R2, 0x8, RZ ;  /* 0x00000008020a7824 */ /* 0x000fe400078e00ff */
[----:B------:R-:W-:-:S03]  /*06d0*/  IMAD.MOV R2, RZ, RZ, -R2 ;  /* 0x000000ffff027224 */ /* 0x000fc600078e0a02 */
[----:B------:R-:W-:Y:S01]  /*06e0*/  LEA.HI.SX32 R3, R3, -R10, 0x18 ;  /* 0x8000000a03037211 */ /* 0x000fe200078fc2ff */
[----:B------:R-:W-:Y:S02]  /*06f0*/  IMAD R12, R4, R2, R5 ;  /* 0x00000002040c7224 */ /* 0x000fe400078e0205 */
[----:B------:R-:W-:Y:S01]  /*0700*/  IMAD.MOV.U32 R2, RZ, RZ, RZ ;  /* 0x000000ffff027224 */ /* 0x000fe200078e00ff */
[----:B------:R-:W-:Y:S02]  /*0710*/  VIMNMX R9, PT, PT, R3, 0x8, PT ;  /* 0x0000000803097848 */ /* 0x000fe40003fe0100 */
[----:B------:R-:W-:Y:S02]  /*0720*/  IABS R4, R12 ;  /* 0x0000000c00047213 */ /* 0x000fe40000000000 */
[----:B------:R-:W-:-:S04]  /*0730*/  IABS R7, R9 ;  /* 0x0000000900077213 */ /* 0x000fc80000000000 */
[----:B------:R-:W0:Y:S08]  /*0740*/  I2F.RP R0, R7 ;  /* 0x0000000700007306 */ /* 0x000e300000209400 */
[----:B0-----:R-:W0:Y:S02]  /*0750*/  MUFU.RCP R0, R0 ;  /* 0x0000000000007308 */ /* 0x001e240000001000 */
[----:B0-----:R-:W-:Y:S01]  /*0760*/  VIADD R3, R0, 0xffffffe ;  /* 0x0ffffffe00037836 */ /* 0x001fe20000000000 */
[----:B------:R-:W-:-:S05]  /*0770*/  IABS R0, R9 ;  /* 0x0000000900007213 */ /* 0x000fca0000000000 */
[----:B------:R-:W0:Y:S02]  /*0780*/  F2I.FTZ.U32.TRUNC.NTZ R3, R3 ;  /* 0x0000000300037305 */ /* 0x000e24000021f000 */
[----:B0-----:R-:W-:-:S04]  /*0790*/  IMAD.MOV R6, RZ, RZ, -R3 ;  /* 0x000000ffff067224 */ /* 0x001fc800078e0a03 */
[----:B------:R-:W-:Y:S01]  /*07a0*/  IMAD R5, R6, R7, RZ ;  /* 0x0000000706057224 */ /* 0x000fe200078e02ff */
[----:B------:R-:W-:-:S03]  /*07b0*/  IABS R6, R92 ;  /* 0x0000005c00067213 */ /* 0x000fc60000000000 */
[----:B------:R-:W-:-:S04]  /*07c0*/  IMAD.HI.U32 R3, R3, R5, R2 ;  /* 0x0000000503037227 */ /* 0x000fc800078e0002 */
[----:B------:R-:W-:Y:S02]  /*07d0*/  IMAD.MOV R5, RZ, RZ, -R0 ;  /* 0x000000ffff057224 */ /* 0x000fe400078e0a00 */
[----:B------:R-:W-:-:S04]  /*07e0*/  IMAD.HI.U32 R0, R3, R4, RZ ;  /* 0x0000000403007227 */ /* 0x000fc800078e00ff */
[----:B------:R-:W-:Y:S02]  /*07f0*/  IMAD.MOV.U32 R3, RZ, RZ, R6 ;  /* 0x000000ffff037224 */ /* 0x000fe400078e0006 */
[----:B------:R-:W-:Y:S02]  /*0800*/  IMAD R4, R0, R5, R4 ;  /* 0x0000000500047224 */ /* 0x000fe400078e0204 */
[----:B------:R-:W0:Y:S01]  /*0810*/  I2F.RP R5, R3 ;  /* 0x0000000300057306 */ /* 0x000e220000209400 */
[----:B------:R-:W-:Y:S02]  /*0820*/  IMAD.MOV.U32 R2, RZ, RZ, R8 ;  /* 0x000000ffff027224 */ /* 0x000fe400078e0008 */
[----:B------:R-:W-:-:S05]  /*0830*/  ISETP.GT.U32.AND P1, PT, R7, R4, PT ;  /* 0x000000040700720c */ /* 0x000fca0003f24070 */
[----:B------:R-:W1:Y:S08]  /*0840*/  I2F.RP R8, R2 ;  /* 0x0000000200087306 */ /* 0x000e700000209400 */
[----:B0-----:R-:W0:Y:S01]  /*0850*/  MUFU.RCP R5, R5 ;  /* 0x0000000500057308 */ /* 0x001e220000001000 */
[----:B------:R-:W-:Y:S02]  /*0860*/  @!P1 IMAD.IADD R4, R4, 0x1, -R7 ;  /* 0x0000000104049824 */ /* 0x000fe400078e0a07 */
[----:B------:R-:W-:Y:S01]  /*0870*/  @!P1 VIADD R0, R0, 0x1 ;  /* 0x0000000100009836 */ /* 0x000fe20000000000 */
[----:B------:R-:W-:-:S02]  /*0880*/  ISETP.NE.AND P1, PT, R9, RZ, PT ;  /* 0x000000ff0900720c */ /* 0x000fc40003f25270 */
[----:B------:R-:W-:Y:S02]  /*0890*/  ISETP.GE.U32.AND P0, PT, R4, R7, PT ;  /* 0x000000070400720c */ /* 0x000fe40003f06070 */
[----:B-1----:R-:W1:Y:S01]  /*08a0*/  MUFU.RCP R8, R8 ;  /* 0x0000000800087308 */ /* 0x002e620000001000 */
[----:B------:R-:W-:-:S04]  /*08b0*/  LOP3.LUT R4, R12, R9, RZ, 0x3c, !PT ;  /* 0x000000090c047212 */ /* 0x000fc800078e3cff */
[----:B------:R-:W-:Y:S01]  /*08c0*/  ISETP.GE.AND P2, PT, R4, RZ, PT ;  /* 0x000000ff0400720c */ /* 0x000fe20003f46270 */
[----:B0-----:R-:W-:-:S05]  /*08d0*/  VIADD R4, R5, 0xffffffe ;  /* 0x0ffffffe05047836 */ /* 0x001fca0000000000 */
[----:B------:R-:W-:Y:S01]  /*08e0*/  @P0 VIADD R0, R0, 0x1 ;  /* 0x0000000100000836 */ /* 0x000fe20000000000 */
[----:B------:R-:W0:Y:S01]  /*08f0*/  F2I.FTZ.U32.TRUNC.NTZ R5, R4 ;  /* 0x0000000400057305 */ /* 0x000e22000021f000 */
[----:B-1----:R-:W-:Y:S01]  /*0900*/  VIADD R6, R8, 0xffffffe ;  /* 0x0ffffffe08067836 */ /* 0x002fe20000000000 */
[----:B------:R-:W-:-:S04]  /*0910*/  SHF.R.U32.HI R8, RZ, 0x5, R60 ;  /* 0x00000005ff087819 */ /* 0x000fc8000001163c */
[----:B------:R-:W-:Y:S01]  /*0920*/  @!P2 IMAD.MOV R0, RZ, RZ, -R0 ;  /* 0x000000ffff00a224 */ /* 0x000fe200078e0a00 */
[----:B------:R-:W-:Y:S01]  /*0930*/  @!P1 LOP3.LUT R0, RZ, R9, RZ, 0x33, !PT ;  /* 0x00000009ff009212 */ /* 0x000fe200078e33ff */
[----:B------:R1:W2:Y:S01]  /*0940*/  F2I.FTZ.U32.TRUNC.NTZ R7, R6 ;  /* 0x0000000600077305 */ /* 0x0002a2000021f000 */
[----:B------:R-:W-:-:S03]  /*0950*/  R2UR UR7, R8 ;  /* 0x00000000080772ca */ /* 0x000fc600000e0000 */
[----:B------:R-:W-:Y:S02]  /*0960*/  IMAD.MOV R8, RZ, RZ, -R0 ;  /* 0x000000ffff087224 */ /* 0x000fe400078e0a00 */
[----:B------:R-:W-:Y:S02]  /*0970*/  IMAD.SHL.U32 R0, R0, 0x40, RZ ;  /* 0x0000004000007824 */ /* 0x000fe400078e00ff */
[----:B0-----:R-:W-:Y:S01]  /*0980*/  IMAD.MOV R4, RZ, RZ, -R5 ;  /* 0x000000ffff047224 */ /* 0x001fe200078e0a05 */
[----:B-1----:R-:W-:Y:S01]  /*0990*/  SHF.R.U32.HI R6, RZ, 0x6, R60 ;  /* 0x00000006ff067819 */ /* 0x002fe2000001163c */
[----:B------:R-:W-:Y:S01]  /*09a0*/  IMAD R8, R9, R8, R12 ;  /* 0x0000000809087224 */ /* 0x000fe200078e020c */
[----:B------:R-:W-:Y:S01]  /*09b0*/  LEA.HI R131, R60, R0, RZ, 0x1a ;  /* 0x000000003c837211 */ /* 0x000fe200078fd0ff */
[----:B------:R-:W-:Y:S01]  /*09c0*/  IMAD R11, R4, R3, RZ ;  /* 0x00000003040b7224 */ /* 0x000fe200078e02ff */
[----:B------:R-:W-:Y:S01]  /*09d0*/  SGXT.U32 R9, R6, 0x1 ;  /* 0x000000010609781a */ /* 0x000fe20000000000 */
[----:B------:R-:W-:-:S02]  /*09e0*/  IMAD.MOV.U32 R4, RZ, RZ, RZ ;  /* 0x000000ffff047224 */ /* 0x000fc400078e00ff */
[----:B--2---:R-:W-:Y:S01]  /*09f0*/  IMAD.MOV R13, RZ, RZ, -R7 ;  /* 0x000000ffff0d7224 */ /* 0x004fe200078e0a07 */
[----:B------:R-:W-:Y:S01]  /*0a00*/  LOP3.LUT R9, R0, R9, RZ, 0xfc, !PT ;  /* 0x0000000900097212 */ /* 0x000fe200078efcff */
[----:B------:R-:W-:Y:S02]  /*0a10*/  IMAD.MOV.U32 R6, RZ, RZ, RZ ;  /* 0x000000ffff067224 */ /* 0x000fe400078e00ff */
[----:B------:R-:W-:Y:S01]  /*0a20*/  IMAD R13, R13, R2, RZ ;  /* 0x000000020d0d7224 */ /* 0x000fe200078e02ff */
[----:B------:R-:W-:Y:S01]  /*0a30*/  IABS R95, R9 ;  /* 0x00000009005f7213 */ /* 0x000fe20000000000 */
[----:B------:R-:W-:Y:S01]  /*0a40*/  IMAD.HI.U32 R4, R5, R11, R4 ;  /* 0x0000000b05047227 */ /* 0x000fe200078e0004 */
[C---:B------:R-:W-:Y:S02]  /*0a50*/  LOP3.LUT R5, R9.reuse, 0x2, RZ, 0xfc, !PT ;  /* 0x0000000209057812 */ /* 0x040fe400078efcff */
[----:B------:R-:W-:Y:S01]  /*0a60*/  LOP3.LUT R16, R9, 0x8, RZ, 0xfc, !PT ;  /* 0x0000000809107812 */ /* 0x000fe200078efcff */
[----:B------:R-:W-:Y:S01]  /*0a70*/  IMAD.HI.U32 R6, R7, R13, R6 ;  /* 0x0000000d07067227 */ /* 0x000fe200078e0006 */
[----:B------:R-:W-:-:S02]  /*0a80*/  LOP3.LUT R7, R9, 0x4, RZ, 0xfc, !PT ;  /* 0x0000000409077812 */ /* 0x000fc400078efcff */
[----:B------:R-:W-:Y:S01]  /*0a90*/  IABS R101, R5 ;  /* 0x0000000500657213 */ /* 0x000fe20000000000 */
[----:B------:R-:W-:Y:S01]  /*0aa0*/  IMAD.IADD R8, R10, 0x1, R8 ;  /* 0x000000010a087824 */ /* 0x000fe200078e0208 */
[----:B------:R-:W-:Y:S01]  /*0ab0*/  ISETP.GE.AND P5, PT, R7, RZ, PT ;  /* 0x000000ff0700720c */ /* 0x000fe20003fa6270 */
[----:B------:R-:W-:Y:S01]  /*0ac0*/  VIADD R20, R131, 0xe ;  /* 0x0000000e83147836 */ /* 0x000fe20000000000 */
[----:B------:R-:W-:Y:S01]  /*0ad0*/  IABS R13, R7 ;  /* 0x00000007000d7213 */ /* 0x000fe20000000000 */
[C---:B------:R-:W-:Y:S01]  /*0ae0*/  IMAD.HI.U32 R7, R6.reuse, R101, RZ ;  /* 0x0000006506077227 */ /* 0x040fe200078e00ff */
[----:B------:R-:W-:Y:S02]  /*0af0*/  LOP3.LUT R14, R9, 0x6, RZ, 0xfc, !PT ;  /* 0x00000006090e7812 */ /* 0x000fe400078efcff */
[----:B------:R-:W-:Y:S01]  /*0b00*/  ISETP.GE.AND P2, PT, R5, RZ, PT ;  /* 0x000000ff0500720c */ /* 0x000fe20003f46270 */
[----:B------:R-:W-:Y:S01]  /*0b10*/  IMAD.MOV R7, RZ, RZ, -R7 ;  /* 0x000000ffff077224 */ /* 0x000fe200078e0a07 */
[----:B------:R-:W-:Y:S01]  /*0b20*/  IABS R97, R16 ;  /* 0x0000001000617213 */ /* 0x000fe20000000000 */
[----:B------:R-:W-:Y:S01]  /*0b30*/  IMAD.HI.U32 R5, R6, R95, RZ ;  /* 0x0000005f06057227 */ /* 0x000fe200078e00ff */
[----:B------:R-:W-:-:S02]  /*0b40*/  IABS R15, R14 ;  /* 0x0000000e000f7213 */ /* 0x000fc40000000000 */
[C---:B------:R-:W-:Y:S01]  /*0b50*/  LOP3.LUT R18, R9.reuse, 0xa, RZ, 0xfc, !PT ;  /* 0x0000000a09127812 */ /* 0x040fe200078efcff */
[----:B------:R-:W-:Y:S01]  /*0b60*/  IMAD R101, R2, R7, R101 ;  /* 0x0000000702657224 */ /* 0x000fe200078e0265 */
[C---:B------:R-:W-:Y:S01]  /*0b70*/  LOP3.LUT R19, R9.reuse, 0xc, RZ, 0xfc, !PT ;  /* 0x0000000c09137812 */ /* 0x040fe200078efcff */
[----:B------:R-:W-:Y:S01]  /*0b80*/  IMAD.HI.U32 R10, R6, R13, RZ ;  /* 0x0000000d060a7227 */ /* 0x000fe200078e00ff */
[----:B------:R-:W-:Y:S02]  /*0b90*/  IABS R99, R18 ;  /* 0x0000001200637213 */ /* 0x000fe40000000000 */
[----:B------:R-:W-:Y:S01]  /*0ba0*/  ISETP.GT.U32.AND P1, PT, R2, R101, PT ;  /* 0x000000650200720c */ /* 0x000fe20003f24070 */
[----:B------:R-:W-:Y:S01]  /*0bb0*/  IMAD.MOV R12, RZ, RZ, -R5 ;  /* 0x000000ffff0c7224 */ /* 0x000fe200078e0a05 */
[C---:B------:R-:W-:Y:S01]  /*0bc0*/  LOP3.LUT R22, R9.reuse, 0x12, RZ, 0xfc, !PT ;  /* 0x0000001209167812 */ /* 0x040fe200078efcff */
[----:B------:R-:W-:Y:S01]  /*0bd0*/  IMAD.HI.U32 R5, R6, R97, RZ ;  /* 0x0000006106057227 */ /* 0x000fe200078e00ff */
[----:B------:R-:W-:-:S02]  /*0be0*/  LOP3.LUT R21, R9, 0x10, RZ, 0xfc, !PT ;  /* 0x0000001009157812 */ /* 0x000fc400078efcff */
[----:B------:R-:W-:Y:S01]  /*0bf0*/  IABS R105, R20 ;  /* 0x0000001400697213 */ /* 0x000fe20000000000 */
[----:B------:R-:W-:Y:S01]  /*0c00*/  IMAD.HI.U32 R11, R6, R15, RZ ;  /* 0x0000000f060b7227 */ /* 0x000fe200078e00ff */
[----:B------:R-:W-:Y:S02]  /*0c10*/  IABS R113, R21 ;  /* 0x0000001500717213 */ /* 0x000fe40000000000 */
[C---:B------:R-:W-:Y:S01]  /*0c20*/  LOP3.LUT R24, R9.reuse, 0x16, RZ, 0xfc, !PT ;  /* 0x0000001609187812 */ /* 0x040fe200078efcff */
[----:B------:R-:W-:Y:S01]  /*0c30*/  IMAD.MOV R10, RZ, RZ, -R10 ;  /* 0x000000ffff0a7224 */ /* 0x000fe200078e0a0a */
[C---:B------:R-:W-:Y:S01]  /*0c40*/  LOP3.LUT R25, R9.reuse, 0x18, RZ, 0xfc, !PT ;  /* 0x0000001809197812 */ /* 0x040fe200078efcff */
[----:B------:R-:W-:Y:S01]  /*0c50*/  IMAD.MOV R5, RZ, RZ, -R5 ;  /* 0x000000ffff057224 */ /* 0x000fe200078e0a05 */
[----:B------:R-:W-:Y:S01]  /*0c60*/  IABS R109, R24 ;  /* 0x00000018006d7213 */ /* 0x000fe20000000000 */
[----:B------:R-:W-:Y:S01]  /*0c70*/  IMAD.MOV R11, RZ, RZ, -R11 ;  /* 0x000000ffff0b7224 */ /* 0x000fe200078e0a0b */
[C---:B------:R-:W-:Y:S01]  /*0c80*/  LOP3.LUT R59, R9.reuse, 0x1a, RZ, 0xfc, !PT ;  /* 0x0000001a093b7812 */ /* 0x040fe200078efcff */
[C---:B------:R-:W-:Y:S01]  /*0c90*/  IMAD R100, R2.reuse, R10, R13 ;  /* 0x0000000a02647224 */ /* 0x040fe200078e020d */
[----:B------:R-:W-:Y:S01]  /*0ca0*/  IABS R13, R19 ;  /* 0x00000013000d7213 */ /* 0x000fe20000000000 */
[----:B------:R-:W-:Y:S01]  /*0cb0*/  IMAD R97, R2, R5, R97 ;  /* 0x0000000502617224 */ /* 0x000fe200078e0261 */
[----:B------:R-:W-:Y:S01]  /*0cc0*/  LOP3.LUT R34, R9, 0x1c, RZ, 0xfc, !PT ;  /* 0x0000001c09227812 */ /* 0x000fe200078efcff */
[----:B------:R-:W-:Y:S01]  /*0cd0*/  IMAD.HI.U32 R5, R6, R99, RZ ;  /* 0x0000006306057227 */ /* 0x000fe200078e00ff */
[----:B------:R-:W-:-:S02]  /*0ce0*/  ISETP.GT.U32.AND P0, PT, R2, R100, PT ;  /* 0x000000640200720c */ /* 0x000fc40003f04070 */
[C---:B------:R-:W-:Y:S01]  /*0cf0*/  ISETP.GT.U32.AND P4, PT, R2.reuse, R97, PT ;  /* 0x000000610200720c */ /* 0x040fe20003f84070 */
[C---:B------:R-:W-:Y:S01]  /*0d00*/  IMAD R102, R2.reuse, R11, R15 ;  /* 0x0000000b02667224 */ /* 0x040fe200078e020f */
[----:B------:R-:W-:Y:S01]  /*0d10*/  IABS R15, R22 ;  /* 0x00000016000f7213 */ /* 0x000fe20000000000 */
[----:B------:R-:W-:Y:S01]  /*0d20*/  IMAD.MOV R5, RZ, RZ, -R5 ;  /* 0x000000ffff057224 */ /* 0x000fe200078e0a05 */
[----:B------:R-:W-:Y:S01]  /*0d30*/  IABS R23, R59 ;  /* 0x0000003b00177213 */ /* 0x000fe20000000000 */
[----:B------:R-:W-:Y:S01]  /*0d40*/  @!P1 IMAD.IADD R101, R101, 0x1, -R2 ;  /* 0x0000000165659824 */ /* 0x000fe200078e0a02 */
[C---:B------:R-:W-:Y:S01]  /*0d50*/  ISETP.GT.U32.AND P1, PT, R2.reuse, R102, PT ;  /* 0x000000660200720c */ /* 0x040fe20003f24070 */
[----:B------:R-:W-:Y:S01]  /*0d60*/  IMAD R99, R2, R5, R99 ;  /* 0x0000000502637224 */ /* 0x000fe200078e0263 */
[----:B------:R-:W-:Y:S01]  /*0d70*/  IABS R17, R34 ;  /* 0x0000002200117213 */ /* 0x000fe20000000000 */
[----:B------:R-:W-:Y:S01]  /*0d80*/  IMAD.HI.U32 R7, R6, R13, RZ ;  /* 0x0000000d06077227 */ /* 0x000fe200078e00ff */
[----:B------:R-:W-:-:S02]  /*0d90*/  ISETP.GT.U32.AND P6, PT, R2, R101, PT ;  /* 0x000000650200720c */ /* 0x000fc40003fc4070 */
[C---:B------:R-:W-:Y:S01]  /*0da0*/  ISETP.GT.U32.AND P3, PT, R2.reuse, R99, PT ;  /* 0x000000630200720c */ /* 0x040fe20003f64070 */
[----:B------:R-:W-:Y:S01]  /*0db0*/  IMAD R95, R2, R12, R95 ;  /* 0x0000000c025f7224 */ /* 0x000fe200078e025f */
[C---:B------:R-:W-:Y:S01]  /*0dc0*/  LOP3.LUT R36, R9.reuse, 0x20, RZ, 0xfc, !PT ;  /* 0x0000002009247812 */ /* 0x040fe200078efcff */
[----:B------:R-:W-:Y:S01]  /*0dd0*/  IMAD.HI.U32 R12, R6, R15, RZ ;  /* 0x0000000f060c7227 */ /* 0x000fe200078e00ff */
[C---:B------:R-:W-:Y:S02]  /*0de0*/  LOP3.LUT R41, R9.reuse, 0x22, RZ, 0xfc, !PT ;  /* 0x0000002209297812 */ /* 0x040fe400078efcff */
[----:B------:R-:W-:Y:S01]  /*0df0*/  IABS R107, R36 ;  /* 0x00000024006b7213 */ /* 0x000fe20000000000 */
[----:B------:R-:W-:Y:S01]  /*0e00*/  IMAD.MOV R7, RZ, RZ, -R7 ;  /* 0x000000ffff077224 */ /* 0x000fe200078e0a07 */
[----:B------:R-:W-:Y:S01]  /*0e10*/  IABS R111, R41 ;  /* 0x00000029006f7213 */ /* 0x000fe20000000000 */
[----:B------:R-:W-:Y:S01]  /*0e20*/  @!P0 IMAD.IADD R100, R100, 0x1, -R2 ;  /* 0x0000000164648824 */ /* 0x000fe200078e0a02 */
[C---:B------:R-:W-:Y:S01]  /*0e30*/  LOP3.LUT R50, R9.reuse, 0x24, RZ, 0xfc, !PT ;  /* 0x0000002409327812 */ /* 0x040fe200078efcff */
[----:B------:R-:W-:Y:S01]  /*0e40*/  IMAD.MOV R12, RZ, RZ, -R12 ;  /* 0x000000ffff0c7224 */ /* 0x000fe200078e0a0c */
[----:B------:R-:W-:Y:S01]  /*0e50*/  LOP3.LUT R52, R9, 0x26, RZ, 0xfc, !PT ;  /* 0x0000002609347812 */ /* 0x000fe200078efcff */
[----:B------:R-:W-:Y:S01]  /*0e60*/  IMAD R98, R2, R7, R13 ;  /* 0x0000000702627224 */ /* 0x000fe200078e020d */
[----:B------:R-:W-:Y:S01]  /*0e70*/  IABS R115, R50 ;  /* 0x0000003200737213 */ /* 0x000fe20000000000 */
[--C-:B------:R-:W-:Y:S01]  /*0e80*/  @!P1 IMAD.IADD R102, R102, 0x1, -R2.reuse ;  /* 0x0000000166669824 */ /* 0x100fe200078e0a02 */
[C---:B------:R-:W-:Y:S01]  /*0e90*/  ISETP.GT.U32.AND P1, PT, R2.reuse, R100, PT ;  /* 0x000000640200720c */ /* 0x040fe20003f24070 */
[----:B------:R-:W-:Y:S01]  /*0ea0*/  @!P4 IMAD.IADD R97, R97, 0x1, -R2 ;  /* 0x000000016161c824 */ /* 0x000fe200078e0a02 */
[----:B------:R-:W-:Y:S01]  /*0eb0*/  ISETP.GT.U32.AND P0, PT, R2, R98, PT ;  /* 0x000000620200720c */ /* 0x000fe20003f04070 */
[----:B------:R-:W-:Y:S01]  /*0ec0*/  IMAD.HI.U32 R10, R6, R105, RZ ;  /* 0x00000069060a7227 */ /* 0x000fe200078e00ff */
[----:B------:R-:W-:-:S02]  /*0ed0*/  LOP3.LUT R61, R9, 0x28, RZ, 0xfc, !PT ;  /* 0x00000028093d7812 */ /* 0x000fc400078efcff */
[C---:B------:R-:W-:Y:S01]  /*0ee0*/  ISETP.GT.U32.AND P4, PT, R2.reuse, R97, PT ;  /* 0x000000610200720c */ /* 0x040fe20003f84070 */
[----:B------:R-:W-:Y:S01]  /*0ef0*/  IMAD R104, R2, R12, R15 ;  /* 0x0000000c02687224 */ /* 0x000fe200078e020f */
[----:B------:R-:W-:Y:S01]  /*0f00*/  LOP3.LUT R12, R9, 0x14, RZ, 0xfc, !PT ;  /* 0x00000014090c7812 */ /* 0x000fe200078efcff */
[----:B------:R-:W-:Y:S01]  /*0f10*/  IMAD.HI.U32 R11, R6, R113, RZ ;  /* 0x00000071060b7227 */ /* 0x000fe200078e00ff */
[----:B------:R-:W-:Y:S02]  /*0f20*/  IABS R15, R25 ;  /* 0x00000019000f7213 */ /* 0x000fe40000000000 */
[----:B------:R-:W-:Y:S01]  /*0f30*/  IABS R13, R12 ;  /* 0x0000000c000d7213 */ /* 0x000fe20000000000 */
[----:B------:R-:W-:Y:S01]  /*0f40*/  IMAD.MOV R10, RZ, RZ, -R10 ;  /* 0x000000ffff0a7224 */ /* 0x000fe200078e0a0a */
[----:B------:R-:W-:Y:S01]  /*0f50*/  IABS R121, R61 ;  /* 0x0000003d00797213 */ /* 0x000fe20000000000 */
[----:B------:R-:W-:Y:S01]  /*0f60*/  @!P3 IMAD.IADD R99, R99, 0x1, -R2 ;  /* 0x000000016363b824 */ /* 0x000fe200078e0a02 */
[C---:B------:R-:W-:Y:S01]  /*0f70*/  LOP3.LUT R68, R9.reuse, 0x2a, RZ, 0xfc, !PT ;  /* 0x0000002a09447812 */ /* 0x040fe200078efcff */
[----:B------:R-:W-:Y:S01]  /*0f80*/  IMAD.MOV R11, RZ, RZ, -R11 ;  /* 0x000000ffff0b7224 */ /* 0x000fe200078e0a0b */
[----:B------:R-:W-:Y:S01]  /*0f90*/  LOP3.LUT R70, R9, 0x2c, RZ, 0xfc, !PT ;  /* 0x0000002c09467812 */ /* 0x000fe200078efcff */
[C---:B------:R-:W-:Y:S01]  /*0fa0*/  IMAD R105, R2.reuse, R10, R105 ;  /* 0x0000000a02697224 */ /* 0x040fe200078e0269 */
[----:B------:R-:W-:Y:S01]  /*0fb0*/  ISETP.GT.U32.AND P3, PT, R2, R99, PT ;  /* 0x000000630200720c */ /* 0x000fe20003f64070 */
[----:B------:R-:W-:Y:S01]  /*0fc0*/  IMAD.HI.U32 R5, R6, R13, RZ ;  /* 0x0000000d06057227 */ /* 0x000fe200078e00ff */
[----:B------:R-:W-:-:S02]  /*0fd0*/  IABS R123, R68 ;  /* 0x00000044007b7213 */ /* 0x000fc40000000000 */
[----:B------:R-:W-:Y:S01]  /*0fe0*/  IABS R125, R70 ;  /* 0x00000046007d7213 */ /* 0x000fe20000000000 */
[----:B------:R-:W-:Y:S01]  /*0ff0*/  IMAD R113, R2, R11, R113 ;  /* 0x0000000b02717224 */ /* 0x000fe200078e0271 */
[C---:B------:R-:W-:Y:S01]  /*1000*/  LOP3.LUT R80, R9.reuse, 0x30, RZ, 0xfc, !PT ;  /* 0x0000003009507812 */ /* 0x040fe200078efcff */
[--C-:B------:R-:W-:Y:S01]  /*1010*/  @!P1 IMAD.IADD R100, R100, 0x1, -R2.reuse ;  /* 0x0000000164649824 */ /* 0x100fe200078e0a02 */
[C---:B------:R-:W-:Y:S01]  /*1020*/  ISETP.GT.U32.AND P1, PT, R2.reuse, R105, PT ;  /* 0x000000690200720c */ /* 0x040fe20003f24070 */
[----:B------:R-:W-:Y:S01]  /*1030*/  IMAD.MOV R108, RZ, RZ, -R5 ;  /* 0x000000ffff6c7224 */ /* 0x000fe200078e0a05 */
[----:B------:R-:W-:Y:S01]  /*1040*/  LOP3.LUT R79, R9, 0x32, RZ, 0xfc, !PT ;  /* 0x00000032094f7812 */ /* 0x000fe200078efcff */
[--C-:B------:R-:W-:Y:S01]  /*1050*/  @!P6 IMAD.IADD R101, R101, 0x1, -R2.reuse ;  /* 0x000000016565e824 */ /* 0x100fe200078e0a02 */
[----:B------:R-:W-:Y:S01]  /*1060*/  ISETP.GT.U32.AND P6, PT, R2, R102, PT ;  /* 0x000000660200720c */ /* 0x000fe20003fc4070 */
[--C-:B------:R-:W-:Y:S01]  /*1070*/  @!P0 IMAD.IADD R98, R98, 0x1, -R2.reuse ;  /* 0x0000000162628824 */ /* 0x100fe200078e0a02 */
[C---:B------:R-:W-:Y:S01]  /*1080*/  ISETP.GT.U32.AND P0, PT, R2.reuse, R113, PT ;  /* 0x000000710200720c */ /* 0x040fe20003f04070 */
[----:B------:R-:W-:Y:S01]  /*1090*/  @!P4 IMAD.IADD R97, R97, 0x1, -R2 ;  /* 0x000000016161c824 */ /* 0x000fe200078e0a02 */
[----:B------:R-:W-:Y:S01]  /*10a0*/  ISETP.GT.U32.AND P4, PT, R2, R104, PT ;  /* 0x000000680200720c */ /* 0x000fe20003f84070 */
[----:B------:R-:W-:Y:S01]  /*10b0*/  IMAD.HI.U32 R7, R6, R109, RZ ;  /* 0x0000006d06077227 */ /* 0x000fe200078e00ff */
[----:B------:R-:W-:-:S02]  /*10c0*/  LOP3.LUT R85, R9, 0x34, RZ, 0xfc, !PT ;  /* 0x0000003409557812 */ /* 0x000fc400078efcff */
[----:B------:R-:W-:Y:S01]  /*10d0*/  LOP3.LUT R120, R9, 0x36, RZ, 0xfc, !PT ;  /* 0x0000003609787812 */ /* 0x000fe200078efcff */
[C---:B------:R-:W-:Y:S01]  /*10e0*/  IMAD R108, R2.reuse, R108, R13 ;  /* 0x0000006c026c7224 */ /* 0x040fe200078e020d */
[----:B------:R-:W-:Y:S01]  /*10f0*/  IABS R119, R85 ;  /* 0x0000005500777213 */ /* 0x000fe20000000000 */
[----:B------:R-:W-:Y:S01]  /*1100*/  IMAD.MOV R7, RZ, RZ, -R7 ;  /* 0x000000ffff077224 */ /* 0x000fe200078e0a07 */
[----:B------:R-:W-:Y:S01]  /*1110*/  IABS R117, R120 ;  /* 0x0000007800757213 */ /* 0x000fe20000000000 */
[--C-:B------:R-:W-:Y:S01]  /*1120*/  @!P3 IMAD.IADD R99, R99, 0x1, -R2.reuse ;  /* 0x000000016363b824 */ /* 0x100fe200078e0a02 */
[C---:B------:R-:W-:Y:S01]  /*1130*/  ISETP.GT.U32.AND P3, PT, R2.reuse, R108, PT ;  /* 0x0000006c0200720c */ /* 0x040fe20003f64070 */
[----:B------:R-:W-:Y:S01]  /*1140*/  IMAD R109, R2, R7, R109 ;  /* 0x00000007026d7224 */ /* 0x000fe200078e026d */
[----:B------:R-:W-:Y:S01]  /*1150*/  LOP3.LUT R122, R9, 0x38, RZ, 0xfc, !PT ;  /* 0x00000038097a7812 */ /* 0x000fe200078efcff */
[--C-:B------:R-:W-:Y:S01]  /*1160*/  @!P1 IMAD.IADD R105, R105, 0x1, -R2.reuse ;  /* 0x0000000169699824 */ /* 0x100fe200078e0a02 */
[----:B------:R-:W-:Y:S01]  /*1170*/  LOP3.LUT R124, R9, 0x3a, RZ, 0xfc, !PT ;  /* 0x0000003a097c7812 */ /* 0x000fe200078efcff */
[--C-:B------:R-:W-:Y:S01]  /*1180*/  @!P6 IMAD.IADD R102, R102, 0x1, -R2.reuse ;  /* 0x000000016666e824 */ /* 0x100fe200078e0a02 */
[C---:B------:R-:W-:Y:S01]  /*1190*/  ISETP.GT.U32.AND P6, PT, R2.reuse, R98, PT ;  /* 0x000000620200720c */ /* 0x040fe20003fc4070 */
[--C-:B------:R-:W-:Y:S01]  /*11a0*/  @!P0 IMAD.IADD R113, R113, 0x1, -R2.reuse ;  /* 0x0000000171718824 */ /* 0x100fe200078e0a02 */
[----:B------:R-:W-:Y:S01]  /*11b0*/  ISETP.GT.U32.AND P1, PT, R2, R109, PT ;  /* 0x0000006d0200720c */ /* 0x000fe20003f24070 */
[----:B------:R-:W-:Y:S01]  /*11c0*/  @!P4 IMAD.IADD R104, R104, 0x1, -R2 ;  /* 0x000000016868c824 */ /* 0x000fe200078e0a02 */
[----:B------:R-:W-:Y:S01]  /*11d0*/  ISETP.GT.U32.AND P0, PT, R2, R105, PT ;  /* 0x000000690200720c */ /* 0x000fe20003f04070 */
[----:B------:R-:W-:Y:S01]  /*11e0*/  IMAD.HI.U32 R10, R6, R15, RZ ;  /* 0x0000000f060a7227 */ /* 0x000fe200078e00ff */
[----:B------:R-:W-:-:S02]  /*11f0*/  IABS R91, R122 ;  /* 0x0000007a005b7213 */ /* 0x000fc40000000000 */
[----:B------:R-:W-:Y:S01]  /*1200*/  ISETP.GT.U32.AND P4, PT, R2, R104, PT ;  /* 0x000000680200720c */ /* 0x000fe20003f84070 */
[----:B------:R-:W-:Y:S01]  /*1210*/  IMAD.HI.U32 R11, R6, R23, RZ ;  /* 0x00000017060b7227 */ /* 0x000fe200078e00ff */
[----:B------:R-:W-:-:S03]  /*1220*/  LOP3.LUT R126, R9, 0x3c, RZ, 0xfc, !PT ;  /* 0x0000003c097e7812 */ /* 0x000fc600078efcff */
[----:B------:R-:W-:Y:S02]  /*1230*/  VIADD R33, R131, 0x1e ;  /* 0x0000001e83217836 */ /* 0x000fe40000000000 */
[----:B------:R-:W-:-:S03]  /*1240*/  IMAD.HI.U32 R5, R6, R17, RZ ;  /* 0x0000001106057227 */ /* 0x000fc600078e00ff */
[----:B------:R-:W-:Y:S01]  /*1250*/  IABS R13, R33 ;  /* 0x00000021000d7213 */ /* 0x000fe20000000000 */
[----:B------:R-:W-:Y:S02]  /*1260*/  IMAD.MOV R10, RZ, RZ, -R10 ;  /* 0x000000ffff0a7224 */ /* 0x000fe400078e0a0a */
[----:B------:R-:W-:Y:S02]  /*1270*/  IMAD.MOV R11, RZ, RZ, -R11 ;  /* 0x000000ffff0b7224 */ /* 0x000fe400078e0a0b */
[----:B------:R-:W-:Y:S02]  /*1280*/  @!P3 IMAD.IADD R108, R108, 0x1, -R2 ;  /* 0x000000016c6cb824 */ /* 0x000fe400078e0a02 */
[----:B------:R-:W-:Y:S02]  /*1290*/  IMAD.MOV R5, RZ, RZ, -R5 ;  /* 0x000000ffff057224 */ /* 0x000fe400078e0a05 */
[C---:B------:R-:W-:Y:S01]  /*12a0*/  IMAD R106, R2.reuse, R10, R15 ;  /* 0x0000000a026a7224 */ /* 0x040fe200078e020f */
[C---:B------:R-:W-:Y:S01]  /*12b0*/  ISETP.GT.U32.AND P3, PT, R2.reuse, R108, PT ;  /* 0x0000006c0200720c */ /* 0x040fe20003f64070 */
[C---:B------:R-:W-:Y:S01]  /*12c0*/  IMAD R23, R2.reuse, R11, R23 ;  /* 0x0000000b02177224 */ /* 0x040fe200078e0217 */
[----:B------:R-:W-:Y:S01]  /*12d0*/  IABS R15, R52 ;  /* 0x00000034000f7213 */ /* 0x000fe20000000000 */
[----:B------:R-:W-:-:S02]  /*12e0*/  IMAD R114, R2, R5, R17 ;  /* 0x0000000502727224 */ /* 0x000fc400078e0211 */
[----:B------:R-:W-:-:S04]  /*12f0*/  IMAD.HI.U32 R5, R6, R13, RZ ;  /* 0x0000000d06057227 */ /* 0x000fc800078e00ff */
[--C-:B------:R-:W-:Y:S01]  /*1300*/  @!P6 IMAD.IADD R98, R98, 0x1, -R2.reuse ;  /* 0x000000016262e824 */ /* 0x100fe200078e0a02 */
[C---:B------:R-:W-:Y:S01]  /*1310*/  ISETP.GT.U32.AND P6, PT, R2.reuse, R113, PT ;  /* 0x000000710200720c */ /* 0x040fe20003fc4070 */
[--C-:B------:R-:W-:Y:S01]  /*1320*/  @!P0 IMAD.IADD R105, R105, 0x1, -R2.reuse ;  /* 0x0000000169698824 */ /* 0x100fe200078e0a02 */
[C---:B------:R-:W-:Y:S01]  /*1330*/  ISETP.GT.U32.AND P0, PT, R2.reuse, R106, PT ;  /* 0x0000006a0200720c */ /* 0x040fe20003f04070 */
[----:B------:R-:W-:Y:S01]  /*1340*/  @!P1 IMAD.IADD R109, R109, 0x1, -R2 ;  /* 0x000000016d6d9824 */ /* 0x000fe200078e0a02 */
[----:B------:R-:W-:Y:S01]  /*1350*/  ISETP.GT.U32.AND P1, PT, R2, R23, PT ;  /* 0x000000170200720c */ /* 0x000fe20003f24070 */
[----:B------:R-:W-:-:S04]  /*1360*/  IMAD.HI.U32 R7, R6, R107, RZ ;  /* 0x0000006b06077227 */ /* 0x000fc800078e00ff */
[----:B------:R-:W-:Y:S02]  /*1370*/  IMAD.MOV R112, RZ, RZ, -R5 ;  /* 0x000000ffff707224 */ /* 0x000fe400078e0a05 */
[----:B------:R-:W-:Y:S01]  /*1380*/  @!P4 IMAD.IADD R104, R104, 0x1, -R2 ;  /* 0x000000016868c824 */ /* 0x000fe200078e0a02 */
[----:B------:R-:W-:Y:S01]  /*1390*/  ISETP.GT.U32.AND P4, PT, R2, R114, PT ;  /* 0x000000720200720c */ /* 0x000fe20003f84070 */
[----:B------:R-:W-:-:S04]  /*13a0*/  IMAD.HI.U32 R5, R6, R111, RZ ;  /* 0x0000006f06057227 */ /* 0x000fc800078e00ff */
[----:B------:R-:W-:Y:S02]  /*13b0*/  IMAD.MOV R7, RZ, RZ, -R7 ;  /* 0x000000ffff077224 */ /* 0x000fe400078e0a07 */
[C---:B------:R-:W-:Y:S01]  /*13c0*/  IMAD R112, R2.reuse, R112, R13 ;  /* 0x0000007002707224 */ /* 0x040fe200078e020d */
[----:B------:R-:W-:Y:S01]  /*13d0*/  IABS R13, R80 ;  /* 0x00000050000d7213 */ /* 0x000fe20000000000 */
[----:B------:R-:W-:Y:S02]  /*13e0*/  IMAD.MOV R5, RZ, RZ, -R5 ;  /* 0x000000ffff057224 */ /* 0x000fe400078e0a05 */
[----:B------:R-:W-:Y:S02]  /*13f0*/  IMAD R107, R2, R7, R107 ;  /* 0x00000007026b7224 */ /* 0x000fe400078e026b */
[--C-:B------:R-:W-:Y:S01]  /*1400*/  @!P3 IMAD.IADD R108, R108, 0x1, -R2.reuse ;  /* 0x000000016c6cb824 */ /* 0x100fe200078e0a02 */
[C---:B------:R-:W-:Y:S01]  /*1410*/  ISETP.GT.U32.AND P3, PT, R2.reuse, R112, PT ;  /* 0x000000700200720c */ /* 0x040fe20003f64070 */
[----:B------:R-:W-:Y:S01]  /*1420*/  @!P6 IMAD.IADD R113, R113, 0x1, -R2 ;  /* 0x000000017171e824 */ /* 0x000fe200078e0a02 */
[C---:B------:R-:W-:Y:S01]  /*1430*/  ISETP.GT.U32.AND P6, PT, R2.reuse, R109, PT ;  /* 0x0000006d0200720c */ /* 0x040fe20003fc4070 */
[----:B------:R-:W-:-:S02]  /*1440*/  IMAD R111, R2, R5, R111 ;  /* 0x00000005026f7224 */ /* 0x000fc400078e026f */
[--C-:B------:R-:W-:Y:S01]  /*1450*/  @!P0 IMAD.IADD R106, R106, 0x1, -R2.reuse ;  /* 0x000000016a6a8824 */ /* 0x100fe200078e0a02 */
[C---:B------:R-:W-:Y:S01]  /*1460*/  ISETP.GT.U32.AND P0, PT, R2.reuse, R107, PT ;  /* 0x0000006b0200720c */ /* 0x040fe20003f04070 */
[--C-:B------:R-:W-:Y:S01]  /*1470*/  @!P1 IMAD.IADD R23, R23, 0x1, -R2.reuse ;  /* 0x0000000117179824 */ /* 0x100fe200078e0a02 */
[----:B------:R-:W-:Y:S01]  /*1480*/  ISETP.GT.U32.AND P1, PT, R2, R111, PT ;  /* 0x0000006f0200720c */ /* 0x000fe20003f24070 */
[----:B------:R-:W-:Y:S02]  /*1490*/  @!P4 IMAD.IADD R114, R114, 0x1, -R2 ;  /* 0x000000017272c824 */ /* 0x000fe400078e0a02 */
[----:B------:R-:W-:Y:S01]  /*14a0*/  IMAD.HI.U32 R10, R6, R115, RZ ;  /* 0x00000073060a7227 */ /* 0x000fe200078e00ff */
[----:B------:R-:W-:-:S03]  /*14b0*/  ISETP.GT.U32.AND P4, PT, R2, R23, PT ;  /* 0x000000170200720c */ /* 0x000fc60003f84070 */
[----:B------:R-:W-:-:S04]  /*14c0*/  IMAD.HI.U32 R11, R6, R15, RZ ;  /* 0x0000000f060b7227 */ /* 0x000fc800078e00ff */
[----:B------:R-:W-:Y:S02]  /*14d0*/  IMAD.MOV R10, RZ, RZ, -R10 ;  /* 0x000000ffff0a7224 */ /* 0x000fe400078e0a0a */
[--C-:B------:R-:W-:Y:S01]  /*14e0*/  @!P3 IMAD.IADD R112, R112, 0x1, -R2.reuse ;  /* 0x000000017070b824 */ /* 0x100fe200078e0a02 */
[C---:B------:R-:W-:Y:S01]  /*14f0*/  ISETP.GT.U32.AND P3, PT, R2.reuse, R114, PT ;  /* 0x000000720200720c */ /* 0x040fe20003f64070 */
[--C-:B------:R-:W-:Y:S01]  /*1500*/  @!P6 IMAD.IADD R109, R109, 0x1, -R2.reuse ;  /* 0x000000016d6de824 */ /* 0x100fe200078e0a02 */
[C---:B------:R-:W-:Y:S01]  /*1510*/  ISETP.GT.U32.AND P6, PT, R2.reuse, R106, PT ;  /* 0x0000006a0200720c */ /* 0x040fe20003fc4070 */
[----:B------:R-:W-:Y:S02]  /*1520*/  IMAD.MOV R11, RZ, RZ, -R11 ;  /* 0x000000ffff0b7224 */ /* 0x000fe400078e0a0b */
[C---:B------:R-:W-:Y:S02]  /*1530*/  IMAD R115, R2.reuse, R10, R115 ;  /* 0x0000000a02737224 */ /* 0x040fe400078e0273 */
[----:B------:R-:W-:Y:S01]  /*1540*/  @!P0 IMAD.IADD R107, R107, 0x1, -R2 ;  /* 0x000000016b6b8824 */ /* 0x000fe200078e0a02 */
[----:B------:R-:W-:Y:S01]  /*1550*/  ISETP.GT.U32.AND P0, PT, R2, R112, PT ;  /* 0x000000700200720c */ /* 0x000fe20003f04070 */
[----:B------:R-:W-:-:S04]  /*1560*/  IMAD.HI.U32 R5, R6, R121, RZ ;  /* 0x0000007906057227 */ /* 0x000fc800078e00ff */
[C---:B------:R-:W-:Y:S02]  /*1570*/  IMAD R118, R2.reuse, R11, R15 ;  /* 0x0000000b02767224 */ /* 0x040fe400078e020f */
[--C-:B------:R-:W-:Y:S01]  /*1580*/  @!P1 IMAD.IADD R111, R111, 0x1, -R2.reuse ;  /* 0x000000016f6f9824 */ /* 0x100fe200078e0a02 */
[C---:B------:R-:W-:Y:S01]  /*1590*/  ISETP.GT.U32.AND P1, PT, R2.reuse, R107, PT ;  /* 0x0000006b0200720c */ /* 0x040fe20003f24070 */
[----:B------:R-:W-:Y:S01]  /*15a0*/  @!P4 IMAD.IADD R23, R23, 0x1, -R2 ;  /* 0x000000011717c824 */ /* 0x000fe200078e0a02 */
[----:B------:R-:W-:Y:S01]  /*15b0*/  ISETP.GT.U32.AND P4, PT, R2, R115, PT ;  /* 0x000000730200720c */ /* 0x000fe20003f84070 */
[----:B------:R-:W-:Y:S02]  /*15c0*/  IMAD.MOV R11, RZ, RZ, -R5 ;  /* 0x000000ffff0b7224 */ /* 0x000fe400078e0a05 */
[----:B------:R-:W-:-:S04]  /*15d0*/  IMAD.HI.U32 R7, R6, R123, RZ ;  /* 0x0000007b06077227 */ /* 0x000fc800078e00ff */
[----:B------:R-:W-:-:S04]  /*15e0*/  IMAD.HI.U32 R5, R6, R125, RZ ;  /* 0x0000007d06057227 */ /* 0x000fc800078e00ff */
[----:B------:R-:W-:Y:S02]  /*15f0*/  IMAD R121, R2, R11, R121 ;  /* 0x0000000b02797224 */ /* 0x000fe400078e0279 */
[----:B------:R-:W-:Y:S02]  /*1600*/  IMAD.MOV R7, RZ, RZ, -R7 ;  /* 0x000000ffff077224 */ /* 0x000fe400078e0a07 */
[----:B------:R-:W-:Y:S02]  /*1610*/  IMAD.MOV R5, RZ, RZ, -R5 ;  /* 0x000000ffff057224 */ /* 0x000fe400078e0a05 */
[----:B------:R-:W-:Y:S01]  /*1620*/  @!P6 IMAD.IADD R106, R106, 0x1, -R2 ;  /* 0x000000016a6ae824 */ /* 0x000fe200078e0a02 */
[C---:B------:R-:W-:Y:S01]  /*1630*/  ISETP.GT.U32.AND P6, PT, R2.reuse, R111, PT ;  /* 0x0000006f0200720c */ /* 0x040fe20003fc4070 */
[C---:B------:R-:W-:Y:S01]  /*1640*/  IMAD R123, R2.reuse, R7, R123 ;  /* 0x00000007027b7224 */ /* 0x040fe200078e027b */
[----:B------:R-:W-:Y:S01]  /*1650*/  IABS R7, R79 ;  /* 0x0000004f00077213 */ /* 0x000fe20000000000 */
[----:B------:R-:W-:-:S02]  /*1660*/  IMAD R125, R2, R5, R125 ;  /* 0x00000005027d7224 */ /* 0x000fc400078e027d */
        /* <DEDUP_REMOVED lines=8> */
[----:B------:R-:W-:-:S04]  /*16f0*/  IMAD.HI.U32 R5, R6, R7, RZ ;  /* 0x0000000706057227 */ /* 0x000fc800078e00ff */
[--C-:B------:R-:W-:Y:S01]  /*1700*/  @!P6 IMAD.IADD R111, R111, 0x1, -R2.reuse ;  /* 0x000000016f6fe824 */ /* 0x100fe200078e0a02 */
[C---:B------:R-:W-:Y:S01]  /*1710*/  ISETP.GT.U32.AND P6, PT, R2.reuse, R115, PT ;  /* 0x000000730200720c */ /* 0x040fe20003fc4070 */
[C---:B------:R-:W-:Y:S01]  /*1720*/  IMAD R78, R2.reuse, R10, R13 ;  /* 0x0000000a024e7224 */ /* 0x040fe200078e020d */
[----:B------:R-:W-:Y:S01]  /*1730*/  IABS R13, R124 ;  /* 0x0000007c000d7213 */ /* 0x000fe20000000000 */
[--C-:B------:R-:W-:Y:S02]  /*1740*/  @!P0 IMAD.IADD R121, R121, 0x1, -R2.reuse ;  /* 0x0000000179798824 */ /* 0x100fe400078e0a02 */
[----:B------:R-:W-:Y:S02]  /*1750*/  IMAD.MOV R5, RZ, RZ, -R5 ;  /* 0x000000ffff057224 */ /* 0x000fe400078e0a05 */
[--C-:B------:R-:W-:Y:S01]  /*1760*/  @!P1 IMAD.IADD R123, R123, 0x1, -R2.reuse ;  /* 0x000000017b7b9824 */ /* 0x100fe200078e0a02 */
[C---:B------:R-:W-:Y:S01]  /*1770*/  ISETP.GT.U32.AND P0, PT, R2.reuse, R121, PT ;  /* 0x000000790200720c */ /* 0x040fe20003f04070 */
[----:B------:R-:W-:Y:S01]  /*1780*/  @!P4 IMAD.IADD R125, R125, 0x1, -R2 ;  /* 0x000000017d7dc824 */ /* 0x000fe200078e0a02 */
[C---:B------:R-:W-:Y:S01]  /*1790*/  ISETP.GT.U32.AND P1, PT, R2.reuse, R78, PT ;  /* 0x0000004e0200720c */ /* 0x040fe20003f24070 */
[----:B------:R-:W-:-:S02]  /*17a0*/  IMAD R86, R2, R5, R7 ;  /* 0x0000000502567224 */ /* 0x000fc400078e0207 */
[----:B------:R-:W-:Y:S01]  /*17b0*/  IMAD.HI.U32 R5, R6, R119, RZ ;  /* 0x0000007706057227 */ /* 0x000fe200078e00ff */
[----:B------:R-:W-:-:S03]  /*17c0*/  ISETP.GT.U32.AND P4, PT, R2, R125, PT ;  /* 0x0000007d0200720c */ /* 0x000fc60003f84070 */
[----:B------:R-:W-:-:S04]  /*17d0*/  IMAD.HI.U32 R7, R6, R117, RZ ;  /* 0x0000007506077227 */ /* 0x000fc800078e00ff */
[----:B------:R-:W-:Y:S02]  /*17e0*/  IMAD.MOV R5, RZ, RZ, -R5 ;  /* 0x000000ffff057224 */ /* 0x000fe400078e0a05 */
[--C-:B------:R-:W-:Y:S01]  /*17f0*/  @!P6 IMAD.IADD R115, R115, 0x1, -R2.reuse ;  /* 0x000000017373e824 */ /* 0x100fe200078e0a02 */
[C---:B------:R-:W-:Y:S01]  /*1800*/  ISETP.GT.U32.AND P6, PT, R2.reuse, R123, PT ;  /* 0x0000007b0200720c */ /* 0x040fe20003fc4070 */
[----:B------:R-:W-:Y:S02]  /*1810*/  IMAD.MOV R7, RZ, RZ, -R7 ;  /* 0x000000ffff077224 */ /* 0x000fe400078e0a07 */
[C---:B------:R-:W-:Y:S02]  /*1820*/  IMAD R119, R2.reuse, R5, R119 ;  /* 0x0000000502777224 */ /* 0x040fe400078e0277 */
[C---:B------:R-:W-:Y:S01]  /*1830*/  IMAD R117, R2.reuse, R7, R117 ;  /* 0x0000000702757224 */ /* 0x040fe200078e0275 */
[----:B------:R-:W-:Y:S01]  /*1840*/  IABS R7, R126 ;  /* 0x0000007e00077213 */ /* 0x000fe20000000000 */
[--C-:B------:R-:W-:Y:S01]  /*1850*/  @!P0 IMAD.IADD R121, R121, 0x1, -R2.reuse ;  /* 0x0000000179798824 */ /* 0x100fe200078e0a02 */
[----:B------:R-:W-:Y:S01]  /*1860*/  ISETP.GT.U32.AND P0, PT, R2, R86, PT ;  /* 0x000000560200720c */ /* 0x000fe20003f04070 */
[----:B------:R-:W-:Y:S01]  /*1870*/  @!P1 IMAD.IADD R78, R78, 0x1, -R2 ;  /* 0x000000014e4e9824 */ /* 0x000fe200078e0a02 */
[----:B------:R-:W-:Y:S01]  /*1880*/  ISETP.GT.U32.AND P1, PT, R2, R119, PT ;  /* 0x000000770200720c */ /* 0x000fe20003f24070 */
[----:B------:R-:W-:-:S04]  /*1890*/  IMAD.HI.U32 R10, R6, R91, RZ ;  /* 0x0000005b060a7227 */ /* 0x000fc800078e00ff */
[----:B------:R-:W-:Y:S01]  /*18a0*/  @!P4 IMAD.IADD R125, R125, 0x1, -R2 ;  /* 0x000000017d7dc824 */ /* 0x000fe200078e0a02 */
[----:B------:R-:W-:Y:S01]  /*18b0*/  ISETP.GT.U32.AND P4, PT, R2, R117, PT ;  /* 0x000000750200720c */ /* 0x000fe20003f84070 */
[----:B------:R-:W-:Y:S02]  /*18c0*/  IMAD.MOV R10, RZ, RZ, -R10 ;  /* 0x000000ffff0a7224 */ /* 0x000fe400078e0a0a */
[--C-:B------:R-:W-:Y:S01]  /*18d0*/  @!P3 IMAD.IADD R114, R114, 0x1, -R2.reuse ;  /* 0x000000017272b824 */ /* 0x100fe200078e0a02 */
[C---:B------:R-:W-:Y:S01]  /*18e0*/  ISETP.GT.U32.AND P3, PT, R2.reuse, R118, PT ;  /* 0x000000760200720c */ /* 0x040fe20003f64070 */
[--C-:B------:R-:W-:Y:S01]  /*18f0*/  @!P6 IMAD.IADD R123, R123, 0x1, -R2.reuse ;  /* 0x000000017b7be824 */ /* 0x100fe200078e0a02 */
[C---:B------:R-:W-:Y:S01]  /*1900*/  ISETP.GT.U32.AND P6, PT, R2.reuse, R78, PT ;  /* 0x0000004e0200720c */ /* 0x040fe20003fc4070 */
[----:B------:R-:W-:Y:S02]  /*1910*/  IMAD R91, R2, R10, R91 ;  /* 0x0000000a025b7224 */ /* 0x000fe400078e025b */
[----:B------:R-:W-:-:S02]  /*1920*/  @!P0 IMAD.IADD R86, R86, 0x1, -R2 ;  /* 0x0000000156568824 */ /* 0x000fc400078e0a02 */
[----:B------:R-:W-:Y:S01]  /*1930*/  @!P1 IMAD.IADD R119, R119, 0x1, -R2 ;  /* 0x0000000177779824 */ /* 0x000fe200078e0a02 */
[----:B------:R-:W-:Y:S01]  /*1940*/  ISETP.GT.U32.AND P0, PT, R2, R91, PT ;  /* 0x0000005b0200720c */ /* 0x000fe20003f04070 */
[----:B------:R-:W-:Y:S01]  /*1950*/  IMAD.HI.U32 R11, R6, R13, RZ ;  /* 0x0000000d060b7227 */ /* 0x000fe200078e00ff */
[----:B------:R-:W-:-:S03]  /*1960*/  ISETP.GT.U32.AND P1, PT, R2, R95, PT ;  /* 0x0000005f0200720c */ /* 0x000fc60003f24070 */
[--C-:B------:R-:W-:Y:S01]  /*1970*/  @!P4 IMAD.IADD R117, R117, 0x1, -R2.reuse ;  /* 0x000000017575c824 */ /* 0x100fe200078e0a02 */
[----:B------:R-:W-:Y:S01]  /*1980*/  ISETP.GT.U32.AND P4, PT, R2, R119, PT ;  /* 0x000000770200720c */ /* 0x000fe20003f84070 */
[--C-:B------:R-:W-:Y:S02]  /*1990*/  @!P3 IMAD.IADD R118, R118, 0x1, -R2.reuse ;  /* 0x000000017676b824 */ /* 0x100fe400078e0a02 */
[----:B------:R-:W-:Y:S02]  /*19a0*/  IMAD.MOV R11, RZ, RZ, -R11 ;  /* 0x000000ffff0b7224 */ /* 0x000fe400078e0a0b */
[----:B------:R-:W-:Y:S01]  /*19b0*/  @!P6 IMAD.IADD R78, R78, 0x1, -R2 ;  /* 0x000000014e4ee824 */ /* 0x000fe200078e0a02 */
[C---:B------:R-:W-:Y:S01]  /*19c0*/  ISETP.GT.U32.AND P6, PT, R2.reuse, R86, PT ;  /* 0x000000560200720c */ /* 0x040fe20003fc4070 */
[C---:B------:R-:W-:Y:S01]  /*19d0*/  VIADD R132, R131.reuse, 0x2e ;  /* 0x0000002e83847836 */ /* 0x040fe20000000000 */
[----:B------:R-:W-:Y:S01]  /*19e0*/  ISETP.GT.U32.AND P3, PT, R2, R118, PT ;  /* 0x000000760200720c */ /* 0x000fe20003f64070 */
[----:B------:R-:W-:-:S02]  /*19f0*/  VIADD R131, R131, 0x3e ;  /* 0x0000003e83837836 */ /* 0x000fc40000000000 */
[----:B------:R-:W-:Y:S01]  /*1a00*/  IMAD R90, R2, R11, R13 ;  /* 0x0000000b025a7224 */ /* 0x000fe200078e020d */
[----:B------:R-:W-:Y:S01]  /*1a10*/  IABS R103, R132 ;  /* 0x0000008400677213 */ /* 0x000fe20000000000 */
[----:B------:R-:W-:Y:S01]  /*1a20*/  IMAD R169, R8, 0x100, R26 ;  /* 0x0000010008a97824 */ /* 0x000fe200078e021a */
[----:B------:R-:W-:Y:S01]  /*1a30*/  IABS R11, R131 ;  /* 0x00000083000b7213 */ /* 0x000fe20000000000 */
[----:B------:R-:W-:-:S03]  /*1a40*/  IMAD.HI.U32 R5, R6, R7, RZ ;  /* 0x0000000706057227 */ /* 0x000fc600078e00ff */
[----:B------:R-:W-:Y:S01]  /*1a50*/  IABS R8, R169 ;  /* 0x000000a900087213 */ /* 0x000fe20000000000 */
[--C-:B------:R-:W-:Y:S01]  /*1a60*/  @!P0 IMAD.IADD R91, R91, 0x1, -R2.reuse ;  /* 0x000000015b5b8824 */ /* 0x100fe200078e0a02 */
[C---:B------:R-:W-:Y:S01]  /*1a70*/  ISETP.GT.U32.AND P0, PT, R2.reuse, R90, PT ;  /* 0x0000005a0200720c */ /* 0x040fe20003f04070 */
[----:B------:R-:W-:Y:S02]  /*1a80*/  IMAD.MOV R116, RZ, RZ, -R5 ;  /* 0x000000ffff747224 */ /* 0x000fe400078e0a05 */
[--C-:B------:R-:W-:Y:S01]  /*1a90*/  @!P1 IMAD.IADD R95, R95, 0x1, -R2.reuse ;  /* 0x000000015f5f9824 */ /* 0x100fe200078e0a02 */
[C---:B------:R-:W-:Y:S01]  /*1aa0*/  ISETP.GT.U32.AND P1, PT, R2.reuse, R117, PT ;  /* 0x000000750200720c */ /* 0x040fe20003f24070 */
[----:B------:R-:W-:Y:S01]  /*1ab0*/  @!P4 IMAD.IADD R119, R119, 0x1, -R2 ;  /* 0x000000017777c824 */ /* 0x000fe200078e0a02 */
[----:B------:R-:W-:Y:S01]  /*1ac0*/  ISETP.GT.U32.AND P4, PT, R2, R91, PT ;  /* 0x0000005b0200720c */ /* 0x000fe20003f84070 */
[----:B------:R-:W-:-:S04]  /*1ad0*/  IMAD.HI.U32 R5, R6, R103, RZ ;  /* 0x0000006706057227 */ /* 0x000fc800078e00ff */
[----:B------:R-:W-:-:S04]  /*1ae0*/  IMAD.HI.U32 R6, R6, R11, RZ ;  /* 0x0000000b06067227 */ /* 0x000fc800078e00ff */
[----:B------:R-:W-:Y:S01]  /*1af0*/  @!P6 IMAD.IADD R86, R86, 0x1, -R2 ;  /* 0x000000015656e824 */ /* 0x000fe200078e0a02 */
[C---:B------:R-:W-:Y:S01]  /*1b00*/  ISETP.GT.U32.AND P6, PT, R2.reuse, R95, PT ;  /* 0x0000005f0200720c */ /* 0x040fe20003fc4070 */
[----:B------:R-:W-:Y:S02]  /*1b10*/  IMAD R116, R2, R116, R7 ;  /* 0x0000007402747224 */ /* 0x000fe400078e0207 */
[----:B------:R-:W-:Y:S02]  /*1b20*/  VIADD R179, R169, 0x80 ;  /* 0x00000080a9b37836 */ /* 0x000fe40000000000 */
[----:B------:R-:W-:Y:S02]  /*1b30*/  IMAD.MOV.U32 R7, RZ, RZ, R8 ;  /* 0x000000ffff077224 */ /* 0x000fe400078e0008 */
[----:B------:R-:W-:Y:S01]  /*1b40*/  IMAD.MOV R6, RZ, RZ, -R6 ;  /* 0x000000ffff067224 */ /* 0x000fe200078e0a06 */
[----:B------:R-:W-:Y:S01]  /*1b50*/  IABS R8, R179 ;  /* 0x000000b300087213 */ /* 0x000fe20000000000 */
[----:B------:R-:W-:Y:S01]  /*1b60*/  @!P3 IMAD.IADD R118, R118, 0x1, -R2 ;  /* 0x000000017676b824 */ /* 0x000fe200078e0a02 */
[----:B------:R-:W-:Y:S01]  /*1b70*/  ISETP.GE.AND P3, PT, R9, RZ, PT ;  /* 0x000000ff0900720c */ /* 0x000fe20003f66270 */
[----:B------:R-:W-:-:S02]  /*1b80*/  IMAD.MOV R9, RZ, RZ, -R5 ;  /* 0x000000ffff097224 */ /* 0x000fc400078e0a05 */
[----:B------:R-:W-:-:S04]  /*1b90*/  IMAD.HI.U32 R5, R4, R7, RZ ;  /* 0x0000000704057227 */ /* 0x000fc800078e00ff */
[----:B------:R-:W-:Y:S02]  /*1ba0*/  IMAD R96, R2, R6, R11 ;  /* 0x0000000602607224 */ /* 0x000fe400078e020b */
[--C-:B------:R-:W-:Y:S02]  /*1bb0*/  @!P0 IMAD.IADD R90, R90, 0x1, -R2.reuse ;  /* 0x000000015a5a8824 */ /* 0x100fe400078e0a02 */
[C---:B------:R-:W-:Y:S02]  /*1bc0*/  IMAD R103, R2.reuse, R9, R103 ;  /* 0x0000000902677224 */ /* 0x040fe400078e0267 */
[----:B------:R-:W-:Y:S01]  /*1bd0*/  IMAD.MOV R6, RZ, RZ, -R5 ;  /* 0x000000ffff067224 */ /* 0x000fe200078e0a05 */
[C---:B------:R-:W-:Y:S01]  /*1be0*/  ISETP.GT.U32.AND P0, PT, R2.reuse, R90, PT ;  /* 0x0000005a0200720c */ /* 0x040fe20003f04070 */
[----:B------:R-:W-:Y:S01]  /*1bf0*/  @!P4 IMAD.IADD R91, R91, 0x1, -R2 ;  /* 0x000000015b5bc824 */ /* 0x000fe200078e0a02 */
[----:B------:R-:W-:Y:S01]  /*1c00*/  ISETP.GT.U32.AND P4, PT, R2, R96, PT ;  /* 0x000000600200720c */ /* 0x000fe20003f84070 */
[----:B------:R-:W-:-:S04]  /*1c10*/  IMAD.HI.U32 R5, R4, R8, RZ ;  /* 0x0000000804057227 */ /* 0x000fc800078e00ff */
[--C-:B------:R-:W-:Y:S01]  /*1c20*/  @!P6 IMAD.IADD R95, R95, 0x1, -R2.reuse ;  /* 0x000000015f5fe824 */ /* 0x100fe200078e0a02 */
[C---:B------:R-:W-:Y:S01]  /*1c30*/  ISETP.GT.U32.AND P6, PT, R2.reuse, R103, PT ;  /* 0x000000670200720c */ /* 0x040fe20003fc4070 */
[----:B------:R-:W-:Y:S02]  /*1c40*/  IMAD R4, R3, R6, R7 ;  /* 0x0000000603047224 */ /* 0x000fe400078e0207 */
[----:B------:R-:W-:Y:S02]  /*1c50*/  IMAD.MOV R5, RZ, RZ, -R5 ;  /* 0x000000ffff057224 */ /* 0x000fe400078e0a05 */
[----:B------:R-:W-:Y:S01]  /*1c60*/  @!P1 IMAD.IADD R117, R117, 0x1, -R2 ;  /* 0x0000000175759824 */ /* 0x000fe200078e0a02 */
[----:B------:R-:W-:Y:S01]  /*1c70*/  ISETP.GT.U32.AND P1, PT, R2, R116, PT ;  /* 0x000000740200720c */ /* 0x000fe20003f24070 */
[----:B------:R-:W-:Y:S01]  /*1c80*/  @!P3 IMAD.MOV R95, RZ, RZ, -R95 ;  /* 0x000000ffff5fb224 */ /* 0x000fe200078e0a5f */
[C---:B------:R-:W-:Y:S01]  /*1c90*/  ISETP.GT.U32.AND P3, PT, R3.reuse, R4, PT ;  /* 0x000000040300720c */ /* 0x040fe20003f64070 */
[----:B------:R-:W-:-:S02]  /*1ca0*/  IMAD R6, R3, R5, R8 ;  /* 0x0000000503067224 */ /* 0x000fc400078e0208 */
[--C-:B------:R-:W-:Y:S02]  /*1cb0*/  @!P4 IMAD.IADD R96, R96, 0x1, -R2.reuse ;  /* 0x000000016060c824 */ /* 0x100fe400078e0a02 */
[--C-:B------:R-:W-:Y:S01]  /*1cc0*/  @!P0 IMAD.IADD R90, R90, 0x1, -R2.reuse ;  /* 0x000000015a5a8824 */ /* 0x100fe200078e0a02 */
[----:B------:R-:W-:Y:S01]  /*1cd0*/  ISETP.GT.U32.AND P4, PT, R3, R6, PT ;  /* 0x000000060300720c */ /* 0x000fe20003f84070 */
[----:B------:R-:W-:Y:S01]  /*1ce0*/  @!P2 IMAD.MOV R101, RZ, RZ, -R101 ;  /* 0x000000ffff65a224 */ /* 0x000fe200078e0a65 */
[----:B------:R-:W-:Y:S01]  /*1cf0*/  ISETP.GE.AND P0, PT, R14, RZ, PT ;  /* 0x000000ff0e00720c */ /* 0x000fe20003f06270 */
[--C-:B------:R-:W-:Y:S01]  /*1d00*/  @!P6 IMAD.IADD R103, R103, 0x1, -R2.reuse ;  /* 0x000000016767e824 */ /* 0x100fe200078e0a02 */
[----:B------:R-:W-:Y:S01]  /*1d10*/  ISETP.GE.AND P2, PT, R18, RZ, PT ;  /* 0x000000ff1200720c */ /* 0x000fe20003f46270 */
[----:B------:R-:W-:Y:S01]  /*1d20*/  @!P1 IMAD.IADD R116, R116, 0x1, -R2 ;  /* 0x0000000174749824 */ /* 0x000fe200078e0a02 */
[----:B------:R-:W-:Y:S01]  /*1d30*/  ISETP.GT.U32.AND P6, PT, R2, R96, PT ;  /* 0x000000600200720c */ /* 0x000fe20003fc4070 */
[--C-:B------:R-:W-:Y:S01]  /*1d40*/  @!P3 IMAD.IADD R4, R4, 0x1, -R3.reuse ;  /* 0x000000010404b824 */ /* 0x100fe200078e0a03 */
[----:B------:R-:W-:Y:S01]  /*1d50*/  ISETP.GE.AND P1, PT, R16, RZ, PT ;  /* 0x000000ff1000720c */ /* 0x000fe20003f26270 */
[----:B------:R-:W-:Y:S01]  /*1d60*/  @!P5 IMAD.MOV R100, RZ, RZ, -R100 ;  /* 0x000000ffff64d224 */ /* 0x000fe200078e0a64 */
[----:B------:R-:W-:Y:S01]  /*1d70*/  ISETP.GT.U32.AND P3, PT, R2, R103, PT ;  /* 0x000000670200720c */ /* 0x000fe20003f64070 */
[----:B------:R-:W-:Y:S01]  /*1d80*/  VIADD R7, R238, 0xffffffee ;  /* 0xffffffeeee077836 */ /* 0x000fe20000000000 */
[----:B------:R-:W-:Y:S01]  /*1d90*/  ISETP.GT.U32.AND P5, PT, R2, R116, PT ;  /* 0x000000740200720c */ /* 0x000fe20003fa4070 */
[----:B------:R-:W-:Y:S01]  /*1da0*/  @!P4 IMAD.IADD R6, R6, 0x1, -R3 ;  /* 0x000000010606c824 */ /* 0x000fe200078e0a03 */
[----:B------:R-:W-:Y:S01]  /*1db0*/  ISETP.GE.AND P4, PT, R20, RZ, PT ;  /* 0x000000ff1400720c */ /* 0x000fe20003f86270 */
[----:B------:R-:W-:Y:S01]  /*1dc0*/  @!P0 IMAD.MOV R102, RZ, RZ, -R102 ;  /* 0x000000ffff668224 */ /* 0x000fe200078e0a66 */
[C---:B------:R-:W-:Y:S01]  /*1dd0*/  ISETP.GT.U32.AND P0, PT, R3.reuse, R4, PT ;  /* 0x000000040300720c */ /* 0x040fe20003f04070 */
[----:B------:R-:W-:Y:S01]  /*1de0*/  @!P2 IMAD.MOV R99, RZ, RZ, -R99 ;  /* 0x000000ffff63a224 */ /* 0x000fe200078e0a63 */
[----:B------:R-:W-:Y:S01]  /*1df0*/  ISETP.GT.U32.AND P2, PT, R3, R6, PT ;  /* 0x000000060300720c */ /* 0x000fe20003f44070 */
[--C-:B------:R-:W-:Y:S01]  /*1e00*/  @!P6 IMAD.IADD R96, R96, 0x1, -R2.reuse ;  /* 0x000000016060e824 */ /* 0x100fe200078e0a02 */
[----:B------:R-:W-:Y:S01]  /*1e10*/  ISETP.GE.AND P6, PT, R169, RZ, PT ;  /* 0x000000ffa900720c */ /* 0x000fe20003fc6270 */
[----:B------:R-:W-:Y:S01]  /*1e20*/  @!P1 IMAD.MOV R97, RZ, RZ, -R97 ;  /* 0x000000ffff619224 */ /* 0x000fe200078e0a61 */
[----:B------:R-:W-:Y:S01]  /*1e30*/  ISETP.GE.AND P1, PT, R19, RZ, PT ;  /* 0x000000ff1300720c */ /* 0x000fe20003f26270 */
[--C-:B------:R-:W-:Y:S01]  /*1e40*/  @!P3 IMAD.IADD R103, R103, 0x1, -R2.reuse ;  /* 0x000000016767b824 */ /* 0x100fe200078e0a02 */
[----:B------:R-:W-:Y:S01]  /*1e50*/  ISETP.GE.AND P3, PT, R179, RZ, PT ;  /* 0x000000ffb300720c */ /* 0x000fe20003f66270 */
[----:B------:R-:W-:Y:S01]  /*1e60*/  @!P5 IMAD.IADD R116, R116, 0x1, -R2 ;  /* 0x000000017474d824 */ /* 0x000fe200078e0a02 */
[----:B------:R-:W-:Y:S01]  /*1e70*/  ISETP.GE.AND P5, PT, R21, RZ, PT ;  /* 0x000000ff1500720c */ /* 0x000fe20003fa6270 */
[----:B------:R-:W-:-:S02]  /*1e80*/  VIADD R2, R238, 0xffffffff ;  /* 0xffffffffee027836 */ /* 0x000fc40000000000 */
[--C-:B------:R-:W-:Y:S01]  /*1e90*/  @!P0 IMAD.IADD R4, R4, 0x1, -R3.reuse ;  /* 0x0000000104048824 */ /* 0x100fe200078e0a03 */
[----:B------:R-:W-:Y:S01]  /*1ea0*/  ISETP.GE.AND P0, PT, R22, RZ, PT ;  /* 0x000000ff1600720c */ /* 0x000fe20003f06270 */
[----:B------:R-:W-:Y:S01]  /*1eb0*/  @!P2 IMAD.IADD R6, R6, 0x1, -R3 ;  /* 0x000000010606a824 */ /* 0x000fe200078e0a03 */
[----:B------:R-:W-:Y:S01]  /*1ec0*/  LOP3.LUT R3, RZ, R92, RZ, 0x33, !PT ;  /* 0x0000005cff037212 */ /* 0x000fe200078e33ff */
[----:B------:R-:W-:Y:S01]  /*1ed0*/  @!P6 IMAD.MOV R4, RZ, RZ, -R4 ;  /* 0x000000ffff04e224 */ /* 0x000fe200078e0a04 */
[----:B------:R-:W-:Y:S01]  /*1ee0*/  ISETP.NE.AND P6, PT, R92, RZ, PT ;  /* 0x000000ff5c00720c */ /* 0x000fe20003fc5270 */
[----:B------:R-:W-:Y:S01]  /*1ef0*/  @!P1 IMAD.MOV R98, RZ, RZ, -R98 ;  /* 0x000000ffff629224 */ /* 0x000fe200078e0a62 */
[----:B------:R-:W-:Y:S01]  /*1f00*/  ISETP.GE.AND P1, PT, R12, RZ, PT ;  /* 0x000000ff0c00720c */ /* 0x000fe20003f26270 */
[----:B------:R-:W-:Y:S01]  /*1f10*/  @!P3 IMAD.MOV R6, RZ, RZ, -R6 ;  /* 0x000000ffff06b224 */ /* 0x000fe200078e0a06 */
[C---:B------:R-:W-:Y:S01]  /*1f20*/  SEL R4, R3.reuse, R4, !P6 ;  /* 0x0000000403047207 */ /* 0x040fe20007000000 */
[----:B------:R-:W-:Y:S01]  /*1f30*/  @!P4 IMAD.MOV R105, RZ, RZ, -R105 ;  /* 0x000000ffff69c224 */ /* 0x000fe200078e0a69 */
[----:B------:R-:W-:Y:S01]  /*1f40*/  ISETP.GE.U32.AND P4, PT, R2, 0x7fffffc0, PT ;  /* 0x7fffffc00200780c */ /* 0x000fe20003f86070 */
[----:B------:R-:W-:Y:S01]  /*1f50*/  VIADD R2, R238, 0xffffffec ;  /* 0xffffffecee027836 */ /* 0x000fe20000000000 */
[----:B------:R-:W-:Y:S01]  /*1f60*/  SEL R5, R3, R6, !P6 ;  /* 0x0000000603057207 */ /* 0x000fe20007000000 */
[----:B------:R-:W-:Y:S01]  /*1f70*/  IMAD R4, R4, UR4, RZ ;  /* 0x0000000404047c24 */ /* 0x000fe2000f8e02ff */
[----:B------:R-:W-:Y:S01]  /*1f80*/  ISETP.GE.AND P3, PT, R25, RZ, PT ;  /* 0x000000ff1900720c */ /* 0x000fe20003f66270 */
[----:B------:R-:W-:Y:S01]  /*1f90*/  VIADD R3, R238, 0xfffffff7 ;  /* 0xfffffff7ee037836 */ /* 0x000fe20000000000 */
[----:B------:R-:W-:Y:S01]  /*1fa0*/  ISETP.GE.AND P2, PT, R24, RZ, PT ;  /* 0x000000ff1800720c */ /* 0x000fe20003f46270 */
[----:B------:R-:W-:Y:S01]  /*1fb0*/  @!P0 IMAD.MOV R104, RZ, RZ, -R104 ;  /* 0x000000ffff688224 */ /* 0x000fe200078e0a68 */
[----:B------:R-:W-:Y:S01]  /*1fc0*/  ISETP.GE.U32.AND P0, PT, R2, 0x7fffffad, PT ;  /* 0x7fffffad0200780c */ /* 0x000fe20003f06070 */
[----:B------:R-:W-:Y:S01]  /*1fd0*/  IMAD R5, R5, UR4, RZ ;  /* 0x0000000405057c24 */ /* 0x000fe2000f8e02ff */
[----:B------:R-:W-:Y:S01]  /*1fe0*/  ISETP.GE.U32.AND P6, PT, R3, 0x7fffffb8, PT ;  /* 0x7fffffb80300780c */ /* 0x000fe20003fc6070 */
[----:B------:R-:W-:Y:S01]  /*1ff0*/  @!P5 IMAD.MOV R113, RZ, RZ, -R113 ;  /* 0x000000ffff71d224 */ /* 0x000fe200078e0a71 */
[----:B-----5:R-:W-:Y:S01]  /*2000*/  IADD3 R2, P5, PT, R4, UR12, RZ ;  /* 0x0000000c04027c10 */ /* 0x020fe2000ffbe0ff */
[C---:B------:R-:W-:Y:S01]  /*2010*/  VIADD R6, R238.reuse, 0xffffffed ;  /* 0xffffffedee067836 */ /* 0x040fe20000000000 */
[----:B------:R-:W-:Y:S01]  /*2020*/  SEL R20, RZ, 0x1, P0 ;  /* 0x00000001ff147807 */ /* 0x000fe20000000000 */
[----:B------:R-:W-:Y:S01]  /*2030*/  @!P1 IMAD.MOV R108, RZ, RZ, -R108 ;  /* 0x000000ffff6c9224 */ /* 0x000fe200078e0a6c */
[C---:B------:R-:W-:Y:S01]  /*2040*/  IADD3 R3, P1, PT, R5.reuse, UR12, RZ ;  /* 0x0000000c05037c10 */ /* 0x040fe2000ff3e0ff */
[----:B------:R-:W-:Y:S01]  /*2050*/  VIADD R8, R238, 0xffffffe6 ;  /* 0xffffffe6ee087836 */ /* 0x000fe20000000000 */
[----:B------:R-:W-:Y:S01]  /*2060*/  LEA.HI.X.SX32 R4, R4, UR13, 0x1, P5 ;  /* 0x0000000d04047c11 */ /* 0x000fe2000a8f0eff */
[----:B------:R-:W-:Y:S01]  /*2070*/  VIADD R10, R238, 0xffffffc9 ;  /* 0xffffffc9ee0a7836 */ /* 0x000fe20000000000 */
[----:B------:R-:W-:Y:S01]  /*2080*/  ISETP.GE.U32.AND P5, PT, R6, 0x7fffffae, PT ;  /* 0x7fffffae0600780c */ /* 0x000fe20003fa6070 */
[C---:B------:R-:W-:Y:S01]  /*2090*/  VIADD R6, R238.reuse, 0xffffffef ;  /* 0xffffffefee067836 */ /* 0x040fe20000000000 */
[----:B------:R-:W-:Y:S01]  /*20a0*/  LEA.HI.X.SX32 R5, R5, UR13, 0x1, P1 ;  /* 0x0000000d05057c11 */ /* 0x000fe200088f0eff */
[C---:B------:R-:W-:Y:S01]  /*20b0*/  VIADD R11, R238.reuse, 0xffffffca ;  /* 0xffffffcaee0b7836 */ /* 0x040fe20000000000 */
[----:B------:R-:W-:Y:S01]  /*20c0*/  ISETP.GE.U32.AND P1, PT, R7, 0x7fffffaf, PT ;  /* 0x7fffffaf0700780c */ /* 0x000fe20003f26070 */
[----:B------:R-:W-:Y:S01]  /*20d0*/  VIADD R7, R238, 0xffffffe8 ;  /* 0xffffffe8ee077836 */ /* 0x000fe20000000000 */
[----:B------:R-:W-:Y:S01]  /*20e0*/  ISETP.GE.U32.AND P0, PT, R6, 0x7fffffb0, PT ;  /* 0x7fffffb00600780c */ /* 0x000fe20003f06070 */
[C---:B------:R-:W-:Y:S01]  /*20f0*/  VIADD R6, R238.reuse, 0xffffffe9 ;  /* 0xffffffe9ee067836 */ /* 0x040fe20000000000 */
[----:B------:R-:W-:Y:S01]  /*2100*/  SEL R45, RZ, 0x1fffe, P5 ;  /* 0x0001fffeff2d7807 */ /* 0x000fe20002800000 */
[C---:B------:R-:W-:Y:S01]  /*2110*/  VIADD R14, R238.reuse, 0xffffffc5 ;  /* 0xffffffc5ee0e7836 */ /* 0x040fe20000000000 */
[----:B------:R-:W-:Y:S01]  /*2120*/  ISETP.GE.U32.AND P5, PT, R7, 0x7fffffa9, PT ;  /* 0x7fffffa90700780c */ /* 0x000fe20003fa6070 */
[C---:B------:R-:W-:Y:S01]  /*2130*/  VIADD R7, R238.reuse, 0xffffffea ;  /* 0xffffffeaee077836 */ /* 0x040fe20000000000 */
[----:B------:R-:W-:Y:S01]  /*2140*/  SEL R42, RZ, 0x4, P1 ;  /* 0x00000004ff2a7807 */ /* 0x000fe20000800000 */
        /* <DEDUP_REMOVED lines=20> */
[----:B------:R-:W-:Y:S01]  /*2290*/  VIADD R26, R238, 0xffffffd9 ;  /* 0xffffffd9ee1a7836 */ /* 0x000fe20000000000 */
[----:B------:R-:W-:Y:S01]  /*22a0*/  SEL R47, RZ, 0x7fff8, P5 ;  /* 0x0007fff8ff2f7807 */ /* 0x000fe20002800000 */
[----:B------:R-:W-:Y:S01]  /*22b0*/  IMAD.IADD R45, R20, 0x1, R45 ;  /* 0x00000001142d7824 */ /* 0x000fe200078e022d */
[----:B------:R-:W-:Y:S01]  /*22c0*/  ISETP.GE.U32.AND P1, PT, R7, 0x7fffffa8, PT ;  /* 0x7fffffa80700780c */ /* 0x000fe20003f26070 */
[----:B------:R-:W-:Y:S01]  /*22d0*/  VIADD R7, R238, 0xffffffe0 ;  /* 0xffffffe0ee077836 */ /* 0x000fe20000000000 */
[----:B------:R-:W-:Y:S01]  /*22e0*/  ISETP.GE.U32.AND P5, PT, R8, 0x7fffffa7, PT ;  /* 0x7fffffa70800780c */ /* 0x000fe20003fa6070 */
[----:B------:R-:W-:Y:S01]  /*22f0*/  VIADD R8, R238, 0xffffffe2 ;  /* 0xffffffe2ee087836 */ /* 0x000fe20000000000 */
[----:B------:R-:W-:Y:S01]  /*2300*/  SEL R54, RZ, 0x1fffe, P0 ;  /* 0x0001fffeff367807 */ /* 0x000fe20000000000 */
[----:B------:R-:W-:Y:S01]  /*2310*/  IMAD.IADD R46, R46, 0x1, R49 ;  /* 0x000000012e2e7824 */ /* 0x000fe200078e0231 */
[----:B------:R-:W-:Y:S01]  /*2320*/  ISETP.GE.U32.AND P0, PT, R6, 0x7fffffa2, PT ;  /* 0x7fffffa20600780c */ /* 0x000fe20003f06070 */
[C---:B------:R-:W-:Y:S01]  /*2330*/  VIADD R6, R238.reuse, 0xffffffe3 ;  /* 0xffffffe3ee067836 */ /* 0x040fe20000000000 */
[----:B------:R-:W-:Y:S01]  /*2340*/  SEL R48, RZ, 0x4, P5 ;  /* 0x00000004ff307807 */ /* 0x000fe20002800000 */
[----:B------:R-:W-:Y:S01]  /*2350*/  IMAD.IADD R53, R53, 0x1, R54 ;  /* 0x0000000135357824 */ /* 0x000fe200078e0236 */
[----:B------:R-:W-:Y:S01]  /*2360*/  ISETP.GE.U32.AND P5, PT, R7, 0x7fffffa1, PT ;  /* 0x7fffffa10700780c */ /* 0x000fe20003fa6070 */
[----:B------:R-:W-:Y:S01]  /*2370*/  VIADD R7, R238, 0xffffffcc ;  /* 0xffffffccee077836 */ /* 0x000fe20000000000 */
[----:B------:R-:W-:Y:S01]  /*2380*/  SEL R51, RZ, 0x7fff8, P1 ;  /* 0x0007fff8ff337807 */ /* 0x000fe20000800000 */
[----:B------:R-:W-:Y:S01]  /*2390*/  UMOV UR4, 0x1 ;  /* 0x0000000100047882 */ /* 0x000fe20000000000 */
[----:B------:R-:W-:-:S02]  /*23a0*/  ISETP.GE.U32.AND P1, PT, R8, 0x7fffffa3, PT ;  /* 0x7fffffa30800780c */ /* 0x000fc40003f26070 */
[----:B------:R-:W-:Y:S02]  /*23b0*/  SEL R58, RZ, 0x1fffe, P0 ;  /* 0x0001fffeff3a7807 */ /* 0x000fe40000000000 */
[----:B------:R-:W-:Y:S01]  /*23c0*/  ISETP.GE.U32.AND P0, PT, R6, 0x7fffffa4, PT ;  /* 0x7fffffa40600780c */ /* 0x000fe20003f06070 */
[C---:B------:R-:W-:Y:S01]  /*23d0*/  VIADD R6, R238.reuse, 0xffffffcd ;  /* 0xffffffcdee067836 */ /* 0x040fe20000000000 */
[----:B------:R-:W-:Y:S02]  /*23e0*/  SEL R55, RZ, 0x4, P1 ;  /* 0x00000004ff377807 */ /* 0x000fe40000800000 */
[----:B------:R-:W-:Y:S01]  /*23f0*/  ISETP.GE.U32.AND P1, PT, R7, 0x7fffff8d, PT ;  /* 0x7fffff8d0700780c */ /* 0x000fe20003f26070 */
[----:B------:R-:W-:Y:S01]  /*2400*/  VIADD R7, R238, 0xffffffce ;  /* 0xffffffceee077836 */ /* 0x000fe20000000000 */
[----:B------:R-:W-:Y:S02]  /*2410*/  SEL R56, RZ, 0x7fff8, P0 ;  /* 0x0007fff8ff387807 */ /* 0x000fe40000000000 */
[----:B------:R-:W-:Y:S01]  /*2420*/  ISETP.GE.U32.AND P0, PT, R6, 0x7fffff8e, PT ;  /* 0x7fffff8e0600780c */ /* 0x000fe20003f06070 */
[----:B------:R-:W-:Y:S01]  /*2430*/  VIADD R6, R238, 0xffffffcf ;  /* 0xffffffcfee067836 */ /* 0x000fe20000000000 */
[----:B------:R-:W-:-:S02]  /*2440*/  SEL R8, RZ, 0x1, P1 ;  /* 0x00000001ff087807 */ /* 0x000fc40000800000 */
[----:B------:R-:W-:Y:S01]  /*2450*/  ISETP.GE.U32.AND P1, PT, R7, 0x7fffff8f, PT ;  /* 0x7fffff8f0700780c */ /* 0x000fe20003f26070 */
[----:B------:R-:W-:Y:S01]  /*2460*/  VIADD R7, R238, 0xffffffc8 ;  /* 0xffffffc8ee077836 */ /* 0x000fe20000000000 */
[----:B------:R-:W-:Y:S02]  /*2470*/  SEL R9, RZ, 0x1fffe, P0 ;  /* 0x0001fffeff097807 */ /* 0x000fe40000000000 */
[----:B------:R-:W-:Y:S02]  /*2480*/  ISETP.GE.U32.AND P0, PT, R6, 0x7fffff90, PT ;  /* 0x7fffff900600780c */ /* 0x000fe40003f06070 */
[----:B------:R-:W-:Y:S01]  /*2490*/  SEL R6, RZ, 0x4, P1 ;  /* 0x00000004ff067807 */ /* 0x000fe20000800000 */
[----:B------:R-:W-:Y:S01]  /*24a0*/  IMAD.IADD R8, R8, 0x1, R9 ;  /* 0x0000000108087824 */ /* 0x000fe200078e0209 */
[----:B------:R-:W-:Y:S02]  /*24b0*/  ISETP.GE.U32.AND P1, PT, R7, 0x7fffff89, PT ;  /* 0x7fffff890700780c */ /* 0x000fe40003f26070 */
[----:B------:R-:W-:-:S02]  /*24c0*/  SEL R7, RZ, 0x7fff8, P0 ;  /* 0x0007fff8ff077807 */ /* 0x000fc40000000000 */
[----:B------:R-:W-:Y:S01]  /*24d0*/  ISETP.GE.U32.AND P0, PT, R10, 0x7fffff8a, PT ;  /* 0x7fffff8a0a00780c */ /* 0x000fe20003f06070 */
[C---:B------:R-:W-:Y:S01]  /*24e0*/  VIADD R10, R238.reuse, 0xffffffcb ;  /* 0xffffffcbee0a7836 */ /* 0x040fe20000000000 */
[----:B------:R-:W-:Y:S02]  /*24f0*/  SEL R12, RZ, 0x1, P1 ;  /* 0x00000001ff0c7807 */ /* 0x000fe40000800000 */
[----:B------:R-:W-:Y:S01]  /*2500*/  ISETP.GE.U32.AND P1, PT, R11, 0x7fffff8b, PT ;  /* 0x7fffff8b0b00780c */ /* 0x000fe20003f26070 */
[----:B------:R-:W-:Y:S01]  /*2510*/  VIADD R11, R238, 0xffffffc4 ;  /* 0xffffffc4ee0b7836 */ /* 0x000fe20000000000 */
[----:B------:R-:W-:Y:S02]  /*2520*/  SEL R13, RZ, 0x1fffe, P0 ;  /* 0x0001fffeff0d7807 */ /* 0x000fe40000000000 */
[----:B------:R-:W-:Y:S02]  /*2530*/  ISETP.GE.U32.AND P0, PT, R10, 0x7fffff8c, PT ;  /* 0x7fffff8c0a00780c */ /* 0x000fe40003f06070 */
[----:B------:R-:W-:Y:S01]  /*2540*/  SEL R10, RZ, 0x4, P1 ;  /* 0x00000004ff0a7807 */ /* 0x000fe20000800000 */
[----:B------:R-:W-:Y:S01]  /*2550*/  IMAD.IADD R12, R12, 0x1, R13 ;  /* 0x000000010c0c7824 */ /* 0x000fe200078e020d */
        /* <DEDUP_REMOVED lines=8> */
[----:B------:R-:W-:-:S02]  /*25e0*/  ISETP.GE.U32.AND P0, PT, R14, 0x7fffff88, PT ;  /* 0x7fffff880e00780c */ /* 0x000fc40003f06070 */
[----:B------:R-:W-:Y:S01]  /*25f0*/  SEL R14, RZ, 0x4, P1 ;  /* 0x00000004ff0e7807 */ /* 0x000fe20000800000 */
[----:B------:R-:W-:Y:S01]  /*2600*/  IMAD.IADD R16, R16, 0x1, R17 ;  /* 0x0000000110107824 */ /* 0x000fe200078e0211 */
[----:B------:R-:W-:Y:S02]  /*2610*/  ISETP.GE.U32.AND P1, PT, R15, 0x7fffff82, PT ;  /* 0x7fffff820f00780c */ /* 0x000fe40003f26070 */
[----:B------:R-:W-:Y:S02]  /*2620*/  SEL R15, RZ, 0x7fff8, P0 ;  /* 0x0007fff8ff0f7807 */ /* 0x000fe40000000000 */
[----:B------:R-:W-:Y:S01]  /*2630*/  ISETP.GE.U32.AND P0, PT, R19, 0x7fffff83, PT ;  /* 0x7fffff831300780c */ /* 0x000fe20003f06070 */
[----:B------:R-:W-:Y:S01]  /*2640*/  VIADD R19, R238, 0xffffffdc ;  /* 0xffffffdcee137836 */ /* 0x000fe20000000000 */
[----:B------:R-:W-:Y:S02]  /*2650*/  SEL R21, RZ, 0x1fffe, P1 ;  /* 0x0001fffeff157807 */ /* 0x000fe40000800000 */
[----:B------:R-:W-:-:S02]  /*2660*/  ISETP.GE.U32.AND P1, PT, R18, 0x7fffff84, PT ;  /* 0x7fffff841200780c */ /* 0x000fc40003f26070 */
[----:B------:R-:W-:Y:S02]  /*2670*/  SEL R18, RZ, 0x4, P0 ;  /* 0x00000004ff127807 */ /* 0x000fe40000000000 */
[----:B------:R-:W-:Y:S02]  /*2680*/  ISETP.GE.U32.AND P0, PT, R19, 0x7fffff9d, PT ;  /* 0x7fffff9d1300780c */ /* 0x000fe40003f06070 */
[----:B------:R-:W-:Y:S02]  /*2690*/  SEL R19, RZ, 0x7fff8, P1 ;  /* 0x0007fff8ff137807 */ /* 0x000fe40000800000 */
[----:B------:R-:W-:Y:S01]  /*26a0*/  ISETP.GE.U32.AND P1, PT, R22, 0x7fffff9e, PT ;  /* 0x7fffff9e1600780c */ /* 0x000fe20003f26070 */
[C---:B------:R-:W-:Y:S01]  /*26b0*/  VIADD R22, R238.reuse, 0xffffffdf ;  /* 0xffffffdfee167836 */ /* 0x040fe20000000000 */
[----:B------:R-:W-:Y:S02]  /*26c0*/  SEL R24, RZ, 0x1, P0 ;  /* 0x00000001ff187807 */ /* 0x000fe40000000000 */
[----:B------:R-:W-:Y:S01]  /*26d0*/  ISETP.GE.U32.AND P0, PT, R25, 0x7fffff9f, PT ;  /* 0x7fffff9f1900780c */ /* 0x000fe20003f06070 */
[----:B------:R-:W-:Y:S01]  /*26e0*/  VIADD R25, R238, 0xffffffd8 ;  /* 0xffffffd8ee197836 */ /* 0x000fe20000000000 */
[----:B------:R-:W-:-:S02]  /*26f0*/  SEL R27, RZ, 0x1fffe, P1 ;  /* 0x0001fffeff1b7807 */ /* 0x000fc40000800000 */
[----:B------:R-:W-:Y:S02]  /*2700*/  ISETP.GE.U32.AND P1, PT, R22, 0x7fffffa0, PT ;  /* 0x7fffffa01600780c */ /* 0x000fe40003f26070 */
[----:B------:R-:W-:Y:S01]  /*2710*/  SEL R22, RZ, 0x4, P0 ;  /* 0x00000004ff167807 */ /* 0x000fe20000000000 */
[----:B------:R-:W-:Y:S01]  /*2720*/  IMAD.IADD R24, R24, 0x1, R27 ;  /* 0x0000000118187824 */ /* 0x000fe200078e021b */
[----:B------:R-:W-:Y:S02]  /*2730*/  ISETP.GE.U32.AND P0, PT, R25, 0x7fffff99, PT ;  /* 0x7fffff991900780c */ /* 0x000fe40003f06070 */
        /* <DEDUP_REMOVED lines=24> */
[----:B------:R-:W-:Y:S01]  /*28c0*/  VIADD R38, R238, 0xffffffc0 ;  /* 0xffffffc0ee267836 */ /* 0x000fe20000000000 */
[----:B------:R-:W-:Y:S02]  /*28d0*/  SEL R39, RZ, 0x1, P0 ;  /* 0x00000001ff277807 */ /* 0x000fe40000000000 */
[----:B------:R-:W-:Y:S02]  /*28e0*/  ISETP.GE.U32.AND P0, PT, R40, 0x7fffff93, PT ;  /* 0x7fffff932800780c */ /* 0x000fe40003f06070 */
[----:B------:R-:W-:Y:S02]  /*28f0*/  SEL R40, RZ, 0x1fffe, P1 ;  /* 0x0001fffeff287807 */ /* 0x000fe40000800000 */
[----:B------:R-:W-:-:S02]  /*2900*/  ISETP.GE.U32.AND P1, PT, R38, 0x7fffff81, PT ;  /* 0x7fffff812600780c */ /* 0x000fc40003f26070 */
[----:B------:R-:W-:Y:S01]  /*2910*/  SEL R38, RZ, 0x4, P0 ;  /* 0x00000004ff267807 */ /* 0x000fe20000000000 */
[----:B------:R-:W-:Y:S01]  /*2920*/  IMAD.IADD R39, R39, 0x1, R40 ;  /* 0x0000000127277824 */ /* 0x000fe200078e0228 */
[----:B------:R-:W-:Y:S02]  /*2930*/  ISETP.GE.U32.AND P0, PT, R57, 0x7fffff94, PT ;  /* 0x7fffff943900780c */ /* 0x000fe40003f06070 */
[----:B------:R-:W-:Y:S02]  /*2940*/  SEL R57, RZ, 0x1, P5 ;  /* 0x00000001ff397807 */ /* 0x000fe40002800000 */
[----:B------:R-:W-:Y:S02]  /*2950*/  SEL R20, RZ, 0x1, P1 ;  /* 0x00000001ff147807 */ /* 0x000fe40000800000 */
[----:B------:R-:W-:Y:S01]  /*2960*/  LOP3.LUT R8, R8, 0x3, RZ, 0xc0, !PT ;  /* 0x0000000308087812 */ /* 0x000fe200078ec0ff */
[----:B------:R-:W-:Y:S01]  /*2970*/  IMAD.IADD R57, R57, 0x1, R58 ;  /* 0x0000000139397824 */ /* 0x000fe200078e023a */
[----:B------:R-:W-:Y:S01]  /*2980*/  LOP3.LUT R45, R45, 0x3, RZ, 0xc0, !PT ;  /* 0x000000032d2d7812 */ /* 0x000fe200078ec0ff */
[----:B------:R-:W-:Y:S01]  /*2990*/  IMAD.IADD R20, R20, 0x1, R21 ;  /* 0x0000000114147824 */ /* 0x000fe200078e0215 */
[----:B------:R-:W-:-:S02]  /*29a0*/  LOP3.LUT R46, R46, 0x3, RZ, 0xc0, !PT ;  /* 0x000000032e2e7812 */ /* 0x000fc400078ec0ff */
[----:B------:R-:W-:Y:S02]  /*29b0*/  LOP3.LUT R53, R53, 0x3, RZ, 0xc0, !PT ;  /* 0x0000000335357812 */ /* 0x000fe400078ec0ff */
[----:B------:R-:W-:Y:S02]  /*29c0*/  LOP3.LUT R57, R57, 0x3, RZ, 0xc0, !PT ;  /* 0x0000000339397812 */ /* 0x000fe400078ec0ff */
[----:B------:R-:W-:Y:S02]  /*29d0*/  LOP3.LUT R12, R12, 0x3, RZ, 0xc0, !PT ;  /* 0x000000030c0c7812 */ /* 0x000fe400078ec0ff */
[----:B------:R-:W-:Y:S02]  /*29e0*/  LOP3.LUT R16, R16, 0x3, RZ, 0xc0, !PT ;  /* 0x0000000310107812 */ /* 0x000fe400078ec0ff */
[----:B------:R-:W-:Y:S02]  /*29f0*/  LOP3.LUT R20, R20, 0x3, RZ, 0xc0, !PT ;  /* 0x0000000314147812 */ /* 0x000fe400078ec0ff */
[----:B------:R-:W-:-:S02]  /*2a00*/  LOP3.LUT R24, R24, 0x3, RZ, 0xc0, !PT ;  /* 0x0000000318187812 */ /* 0x000fc400078ec0ff */
[----:B------:R-:W-:Y:S02]  /*2a10*/  LOP3.LUT R28, R28, 0x3, RZ, 0xc0, !PT ;  /* 0x000000031c1c7812 */ /* 0x000fe400078ec0ff */
[----:B------:R-:W-:Y:S02]  /*2a20*/  IADD3 R6, PT, PT, R8, R7, R6 ;  /* 0x0000000708067210 */ /* 0x000fe40007ffe006 */
[----:B------:R-:W-:Y:S02]  /*2a30*/  IADD3 R42, PT, PT, R45, R43, R42 ;  /* 0x0000002b2d2a7210 */ /* 0x000fe40007ffe02a */
[----:B------:R-:W-:Y:S02]  /*2a40*/  IADD3 R44, PT, PT, R46, R47, R44 ;  /* 0x0000002f2e2c7210 */ /* 0x000fe40007ffe02c */
[----:B------:R-:W-:Y:S02]  /*2a50*/  IADD3 R48, PT, PT, R53, R51, R48 ;  /* 0x0000003335307210 */ /* 0x000fe40007ffe030 */
[----:B------:R-:W-:-:S02]  /*2a60*/  IADD3 R55, PT, PT, R57, R56, R55 ;  /* 0x0000003839377210 */ /* 0x000fc40007ffe037 */
[----:B------:R-:W-:Y:S02]  /*2a70*/  IADD3 R10, PT, PT, R12, R11, R10 ;  /* 0x0000000b0c0a7210 */ /* 0x000fe40007ffe00a */
[----:B------:R-:W-:Y:S02]  /*2a80*/  IADD3 R14, PT, PT, R16, R15, R14 ;  /* 0x0000000f100e7210 */ /* 0x000fe40007ffe00e */
[----:B------:R-:W-:Y:S02]  /*2a90*/  IADD3 R18, PT, PT, R20, R19, R18 ;  /* 0x0000001314127210 */ /* 0x000fe40007ffe012 */
[----:B------:R-:W-:Y:S02]  /*2aa0*/  IADD3 R22, PT, PT, R24, R25, R22 ;  /* 0x0000001918167210 */ /* 0x000fe40007ffe016 */
[----:B------:R-:W-:Y:S02]  /*2ab0*/  IADD3 R26, PT, PT, R28, R29, R26 ;  /* 0x0000001d1c1a7210 */ /* 0x000fe40007ffe01a */
[----:B------:R-:W-:-:S02]  /*2ac0*/  SEL R7, RZ, 0x7fff8, P0 ;  /* 0x0007fff8ff077807 */ /* 0x000fc40000000000 */
[----:B------:R-:W-:Y:S02]  /*2ad0*/  LOP3.LUT R32, R32, 0x3, RZ, 0xc0, !PT ;  /* 0x0000000320207812 */ /* 0x000fe400078ec0ff */
[----:B------:R-:W-:Y:S01]  /*2ae0*/  LOP3.LUT R39, R39, 0x3, RZ, 0xc0, !PT ;  /* 0x0000000327277812 */ /* 0x000fe200078ec0ff */
[----:B------:R-:W-:Y:S06]  /*2af0*/  BRA.U UP0, `(.L_x_5) ;  /* 0x0000000100187547 */ /* 0x000fec000b800000 */
[----:B------:R-:W-:Y:S01]  /*2b00*/  ELECT P0, URZ, PT ;  /* 0x0000000000ff782f */ /* 0x000fe20003800000 */
[----:B------:R-:W-:Y:S01]  /*2b10*/  IMAD.MOV.U32 R8, RZ, RZ, 0x1 ;  /* 0x00000001ff087424 */ /* 0x000fe200078e00ff */
[----:B------:R-:W-:Y:S01]  /*2b20*/  UMOV UR6, 0x40 ;  /* 0x0000004000067882 */ /* 0x000fe20000000000 */
[----:B------:R-:W-:Y:S01]  /*2b30*/  UVIRTCOUNT.DEALLOC.SMPOOL 0x80 ;  /* 0x000000800000784c */ /* 0x000fe20000000000 */
[----:B------:R-:W-:-:S09]  /*2b40*/  ULEA UR6, UR5, UR6, 0x18 ;  /* 0x0000000605067291 */ /* 0x000fd2000f8ec0ff */
[----:B------:R0:W-:Y:S03]  /*2b50*/  @P0 STS.U8 [UR6], R8 ;  /* 0x00000008ff000988 */ /* 0x0001e60008000006 */
.L_x_5:
[----:B------:R-:W-:Y:S01]  /*2b60*/  USHF.L.U32 UR5, UR7, 0x15, URZ ;  /* 0x0000001507057899 */ /* 0x000fe200080006ff */
[----:B------:R-:W-:Y:S01]  /*2b70*/  STL [R1+0x320], R179 ;  /* 0x000320b301007387 */ /* 0x000fe20000100800 */
[----:B------:R-:W-:Y:S01]  /*2b80*/  UIADD3 UR11, UPT, UPT, UR9, 0xa000, URZ ;  /* 0x0000a000090b7890 */ /* 0x000fe2000fffe0ff */
[----:B------:R-:W-:Y:S01]  /*2b90*/  IMAD.SHL.U32 R9, R44, 0x100, RZ ;  /* 0x000001002c097824 */ /* 0x000fe200078e00ff */
[----:B------:R-:W-:Y:S01]  /*2ba0*/  ULOP3.LUT UR5, UR5, 0x600000, URZ, 0xc0, !UPT ;  /* 0x0060000005057892 */ /* 0x000fe2000f8ec0ff */
[----:B------:R-:W-:Y:S01]  /*2bb0*/  STL [R1+0x31c], R169 ;  /* 0x00031ca901007387 */ /* 0x000fe20000100800 */
[----:B------:R-:W1:Y:S01]  /*2bc0*/  LDCU.64 UR12, c[0x0][0x3a8] ;  /* 0x00007500ff0c77ac */ /* 0x000e620008000a00 */
[----:B------:R-:W-:Y:S01]  /*2bd0*/  IADD3 R38, PT, PT, R39, R7, R38 ;  /* 0x0000000727267210 */ /* 0x000fe20007ffe026 */
[----:B0-----:R-:W-:Y:S01]  /*2be0*/  @!P4 IMAD.MOV.U32 R8, RZ, RZ, R2 ;  /* 0x000000ffff08c224 */ /* 0x001fe200078e0002 */
[----:B------:R0:W-:Y:S01]  /*2bf0*/  STL [R1+0x318], R0 ;  /* 0x0003180001007387 */ /* 0x0001e20000100800 */
[----:B------:R-:W-:Y:S01]  /*2c00*/  UIADD3 UR10, UPT, UPT, UR8, UR5, URZ ;  /* 0x00000005080a7290 */ /* 0x000fe2000fffe0ff */
[----:B------:R-:W-:-:S02]  /*2c10*/  LOP3.LUT R9, R9, 0xf00, RZ, 0xe2, !PT ;  /* 0x00000f0009097812 */ /* 0x000fc400078ee2ff */
[----:B------:R-:W-:Y:S02]  /*2c20*/  LOP3.LUT R55, R55, 0xf, RZ, 0xc0, !PT ;  /* 0x0000000f37377812 */ /* 0x000fe400078ec0ff */
[----:B------:R-:W-:Y:S01]  /*2c30*/  IADD3 R30, PT, PT, R32, R35, R30 ;  /* 0x00000023201e7210 */ /* 0x000fe20007ffe01e */
[----:B------:R-:W-:Y:S01]  /*2c40*/  IMAD R42, R42, 0x1000, R9 ;  /* 0x000010002a2a7824 */ /* 0x000fe200078e0209 */
[----:B------:R-:W-:Y:S01]  /*2c50*/  LOP3.LUT R7, R18, 0xf, RZ, 0xc0, !PT ;  /* 0x0000000f12077812 */ /* 0x000fe200078ec0ff */
[----:B------:R-:W-:Y:S01]  /*2c60*/  IMAD.SHL.U32 R9, R26, 0x100, RZ ;  /* 0x000001001a097824 */ /* 0x000fe200078e00ff */
[----:B0-----:R-:W-:Y:S01]  /*2c70*/  LOP3.LUT R0, R60, 0x7f, RZ, 0xc0, !PT ;  /* 0x0000007f3c007812 */ /* 0x001fe200078ec0ff */
[----:B------:R-:W-:Y:S01]  /*2c80*/  STTM.x128 tmem[UR10], RZ ;  /* 0x000000ff000079ed */ /* 0x000fe200083c000a */
[----:B------:R-:W0:Y:S01]  /*2c90*/  FENCE.VIEW.ASYNC.T ;  /* 0x00000000000073c6 */ /* 0x000e220000000200 */
[----:B------:R-:W-:Y:S01]  /*2ca0*/  IMAD R14, R14, 0x10, R7 ;  /* 0x000000100e0e7824 */ /* 0x000fe200078e0207 */
[----:B------:R-:W-:Y:S01]  /*2cb0*/  ISETP.NE.U32.AND P0, PT, R0, RZ, PT ;  /* 0x000000ff0000720c */ /* 0x000fe20003f05070 */
[----:B------:R-:W-:Y:S01]  /*2cc0*/  IMAD.SHL.U32 R7, R10, 0x100, RZ ;  /* 0x000001000a077824 */ /* 0x000fe200078e00ff */
[----:B------:R-:W-:Y:S01]  /*2cd0*/  LOP3.LUT R11, R38, 0xf, RZ, 0xc0, !PT ;  /* 0x0000000f260b7812 */ /* 0x000fe200078ec0ff */
[----:B------:R-:W-:Y:S01]  /*2ce0*/  IMAD R48, R48, 0x10, R55 ;  /* 0x0000001030307824 */ /* 0x000fe200078e0237 */
[----:B------:R-:W-:-:S02]  /*2cf0*/  LOP3.LUT R9, R9, 0xf00, RZ, 0xe2, !PT ;  /* 0x00000f0009097812 */ /* 0x000fc400078ee2ff */
[----:B------:R-:W-:Y:S01]  /*2d00*/  PRMT R134, RZ, 0x7610, R134 ;  /* 0x00007610ff867816 */ /* 0x000fe20000000086 */
[----:B------:R-:W-:Y:S01]  /*2d10*/  IMAD R30, R30, 0x10, R11 ;  /* 0x000000101e1e7824 */ /* 0x000fe200078e020b */
[----:B------:R-:W-:Y:S01]  /*2d20*/  PRMT R133, RZ, 0x7610, R133 ;  /* 0x00007610ff857816 */ /* 0x000fe20000000085 */
[----:B------:R-:W-:Y:S01]  /*2d30*/  IMAD R22, R22, 0x1000, R9 ;  /* 0x0000100016167824 */ /* 0x000fe200078e0209 */
[----:B------:R-:W-:Y:S01]  /*2d40*/  LOP3.LUT R7, R7, 0xf00, RZ, 0xe2, !PT ;  /* 0x00000f0007077812 */ /* 0x000fe200078ee2ff */
[----:B------:R-:W-:Y:S01]  /*2d50*/  @!P4 IMAD.MOV.U32 R9, RZ, RZ, R4 ;  /* 0x000000ffff09c224 */ /* 0x000fe200078e0004 */
[----:B0-----:R-:W-:Y:S01]  /*2d60*/  BAR.SYNC.DEFER_BLOCKING 0x0 ;  /* 0x0000000000007b1d */ /* 0x001fe20000010000 */
[----:B------:R-:W-:-:S05]  /*2d70*/  P2R R250, PR, RZ, 0x2 ;  /* 0x00000002fffa7803 */ /* 0x000fca0000000000 */
[----:B------:R-:W-:Y:S01]  /*2d80*/  VOTEU.ALL UP1, P0 ;  /* 0x0000000000ff7886 */ /* 0x000fe20000020000 */
[----:B------:R-:W-:Y:S01]  /*2d90*/  VOTEU.ALL UP2, P0 ;  /* 0x0000000000ff7886 */ /* 0x000fe20000040000 */
[----:B-1----:R-:W-:Y:S01]  /*2da0*/  USHF.L.U32 UR5, UR12, 0x3, URZ ;  /* 0x000000030c057899 */ /* 0x002fe200080006ff */
[----:B------:R-:W-:Y:S01]  /*2db0*/  @!P4 IMAD.MOV.U32 R10, RZ, RZ, R3 ;  /* 0x000000ffff0ac224 */ /* 0x000fe200078e0003 */
[----:B------:R-:W-:Y:S01]  /*2dc0*/  LOP3.LUT R13, R48, 0xff, RZ, 0xc0, !PT ;  /* 0x000000ff300d7812 */ /* 0x000fe200078ec0ff */
[----:B------:R-:W-:Y:S01]  /*2dd0*/  @!P4 IMAD.MOV.U32 R11, RZ, RZ, R5 ;  /* 0x000000ffff0bc224 */ /* 0x000fe200078e0005 */
[----:B------:R-:W-:-:S04]  /*2de0*/  @!UP1 UIADD3 UR16, UPT, UPT, -UR4, 0x100000, URZ ;  /* 0x0010000004109890 */ /* 0x000fc8000fffe1ff */
[----:B------:R-:W-:Y:S02]  /*2df0*/  @!UP1 USHF.L.U32 UR17, UR16, 0xb, URZ ;  /* 0x0000000b10119899 */ /* 0x000fe400080006ff */
[----:B------:R-:W-:Y:S02]  /*2e00*/  @!UP1 USHF.L.U32 UR16, UR16, 0x1, URZ ;  /* 0x0000000110109899 */ /* 0x000fe400080006ff */
[----:B------:R-:W-:Y:S01]  /*2e10*/  USHF.R.S32.HI UR6, URZ, 0x1f, UR5 ;  /* 0x0000001fff067899 */ /* 0x000fe20008011405 */
[----:B------:R-:W-:Y:S01]  /*2e20*/  LOP3.LUT R14, R14, 0xff, RZ, 0xc0, !PT ;  /* 0x000000ff0e0e7812 */ /* 0x000fe200078ec0ff */
[----:B------:R-:W-:Y:S01]  /*2e30*/  IMAD R7, R6, 0x1000, R7 ;  /* 0x0000100006077824 */ /* 0x000fe200078e0207 */
[----:B------:R-:W-:Y:S01]  /*2e40*/  PRMT R137, RZ, 0x7610, R137 ;  /* 0x00007610ff897816 */ /* 0x000fe20000000089 */
[----:B------:R-:W-:Y:S01]  /*2e50*/  IMAD.IADD R42, R42, 0x1, R13 ;  /* 0x000000012a2a7824 */ /* 0x000fe200078e020d */
[----:B------:R-:W-:Y:S01]  /*2e60*/  PRMT R136, RZ, 0x7610, R136 ;  /* 0x00007610ff887816 */ /* 0x000fe20000000088 */
[----:B------:R-:W-:Y:S01]  /*2e70*/  @!P2 IMAD.MOV R109, RZ, RZ, -R109 ;  /* 0x000000ffff6da224 */ /* 0x000fe200078e0a6d */
[----:B------:R-:W-:Y:S01]  /*2e80*/  PRMT R135, RZ, 0x7610, R135 ;  /* 0x00007610ff877816 */ /* 0x000fe20000000087 */
[----:B------:R-:W-:Y:S01]  /*2e90*/  STL [R1+0x324], R250 ;  /* 0x000324fa01007387 */ /* 0x000fe20000100800 */
[----:B------:R-:W-:-:S02]  /*2ea0*/  PRMT R140, RZ, 0x7610, R140 ;  /* 0x00007610ff8c7816 */ /* 0x000fc4000000008c */
[----:B------:R-:W-:Y:S01]  /*2eb0*/  PRMT R139, RZ, 0x7610, R139 ;  /* 0x00007610ff8b7816 */ /* 0x000fe2000000008b */
[----:B------:R-:W0:Y:S02]  /*2ec0*/  FENCE.VIEW.ASYNC.S ;  /* 0x00000000000073c6 */ /* 0x000e240000000000 */
[----:B0-----:R0:W1:Y:S02]  /*2ed0*/  @!UP2 SYNCS.EXCH.64 URZ, [UR11], UR16 ;  /* 0x000000100bffa5b2 */ /* 0x0010640008000100 */
[----:B-1----:R-:W-:Y:S01]  /*2ee0*/  BAR.SYNC.DEFER_BLOCKING 0x0 ;  /* 0x0000000000007b1d */ /* 0x002fe20000010000 */
[----:B------:R-:W-:Y:S01]  /*2ef0*/  IMAD.IADD R14, R7, 0x1, R14 ;  /* 0x00000001070e7824 */ /* 0x000fe200078e020e */
[----:B------:R-:W-:Y:S02]  /*2f00*/  LOP3.LUT R94, R42, 0xffff, RZ, 0xc0, !PT ;  /* 0x0000ffff2a5e7812 */ /* 0x000fe400078ec0ff */
[----:B------:R-:W-:Y:S02]  /*2f10*/  LOP3.LUT R13, R30, 0xff, RZ, 0xc0, !PT ;  /* 0x000000ff1e0d7812 */ /* 0x000fe400078ec0ff */
[----:B------:R-:W-:-:S02]  /*2f20*/  SHF.R.U32.HI R12, RZ, 0xf, R94 ;  /* 0x0000000fff0c7819 */ /* 0x000fc4000001165e */
[----:B------:R-:W-:Y:S02]  /*2f30*/  PRMT R138, RZ, 0x7610, R138 ;  /* 0x00007610ff8a7816 */ /* 0x000fe4000000008a */
[----:B------:R-:W-:Y:S02]  /*2f40*/  PRMT R150, RZ, 0x7610, R150 ;  /* 0x00007610ff967816 */ /* 0x000fe40000000096 */
[----:B------:R-:W-:Y:S02]  /*2f50*/  PRMT R142, RZ, 0x7610, R142 ;  /* 0x00007610ff8e7816 */ /* 0x000fe4000000008e */
[----:B------:R-:W-:Y:S01]  /*2f60*/  PRMT R141, RZ, 0x7610, R141 ;  /* 0x00007610ff8d7816 */ /* 0x000fe2000000008d */
[----:B------:R-:W-:Y:S01]  /*2f70*/  @!P3 IMAD.MOV R106, RZ, RZ, -R106 ;  /* 0x000000ffff6ab224 */ /* 0x000fe200078e0a6a */
[----:B------:R-:W-:Y:S02]  /*2f80*/  PRMT R154, RZ, 0x7610, R154 ;  /* 0x00007610ff9a7816 */ /* 0x000fe4000000009a */
[----:B------:R-:W-:-:S02]  /*2f90*/  PRMT R153, RZ, 0x7610, R153 ;  /* 0x00007610ff997816 */ /* 0x000fc40000000099 */
[----:B------:R-:W-:Y:S02]  /*2fa0*/  PRMT R158, RZ, 0x7610, R158 ;  /* 0x00007610ff9e7816 */ /* 0x000fe4000000009e */
[----:B------:R-:W-:Y:S02]  /*2fb0*/  PRMT R152, RZ, 0x7610, R152 ;  /* 0x00007610ff987816 */ /* 0x000fe40000000098 */
[----:B------:R-:W-:Y:S01]  /*2fc0*/  PRMT R157, RZ, 0x7610, R157 ;  /* 0x00007610ff9d7816 */ /* 0x000fe2000000009d */
[----:B------:R1:W2:Y:S01]  /*2fd0*/  @!P4 LDG.E.U8 R134, desc[UR24][R8.64] ;  /* 0x000000180886c981 */ /* 0x0002a2000c1e1100 */
[----:B------:R-:W-:Y:S02]  /*2fe0*/  PRMT R161, RZ, 0x7610, R161 ;  /* 0x00007610ffa17816 */ /* 0x000fe400000000a1 */
[----:B------:R-:W-:Y:S01]  /*2ff0*/  PRMT R160, RZ, 0x7610, R160 ;  /* 0x00007610ffa07816 */ /* 0x000fe200000000a0 */
[----:B------:R3:W4:Y:S01]  /*3000*/  @!P4 LDG.E.U8 R133, desc[UR24][R10.64] ;  /* 0x000000180a85c981 */ /* 0x000722000c1e1100 */
[----:B------:R-:W-:Y:S01]  /*3010*/  IADD3 R6, P4, PT, R2, UR5, RZ ;  /* 0x0000000502067c10 */ /* 0x000fe2000ff9e0ff */
[----:B------:R-:W-:-:S02]  /*3020*/  IMAD.IADD R13, R22, 0x1, R13 ;  /* 0x00000001160d7824 */ /* 0x000fc400078e020d */
[----:B------:R-:W-:Y:S01]  /*3030*/  IMAD.MOV.U32 R92, RZ, RZ, R23 ;  /* 0x000000ffff5c7224 */ /* 0x000fe200078e0017 */
[----:B------:R-:W-:Y:S02]  /*3040*/  IADD3.X R7, PT, PT, R4, UR6, RZ, P4, !PT ;  /* 0x0000000604077c10 */ /* 0x000fe4000a7fe4ff */
[----:B------:R-:W-:Y:S02]  /*3050*/  PRMT R177, RZ, 0x7610, R177 ;  /* 0x00007610ffb17816 */ /* 0x000fe400000000b1 */
[----:B------:R-:W-:Y:S01]  /*3060*/  PRMT R171, RZ, 0x7610, R171 ;  /* 0x00007610ffab7816 */ /* 0x000fe200000000ab */
[----:B------:R-:W2:Y:S01]  /*3070*/  @!P6 LDG.E.U8 R137, desc[UR24][R6.64] ;  /* 0x000000180689e981 */ /* 0x000ea2000c1e1100 */
[----:B-1----:R-:W-:Y:S01]  /*3080*/  IADD3 R8, P4, PT, R3, UR5, RZ ;  /* 0x0000000503087c10 */ /* 0x002fe2000ff9e0ff */
[----:B------:R-:W-:Y:S01]  /*3090*/  USHF.L.U32 UR5, UR12, 0x4, URZ ;  /* 0x000000040c057899 */ /* 0x000fe200080006ff */
[----:B------:R-:W-:Y:S02]  /*30a0*/  PRMT R110, R14, 0x5410, R13 ;  /* 0x000054100e6e7816 */ /* 0x000fe4000000000d */
[----:B------:R-:W-:-:S02]  /*30b0*/  PRMT R170, RZ, 0x7610, R170 ;  /* 0x00007610ffaa7816 */ /* 0x000fc400000000aa */
[----:B------:R-:W-:Y:S02]  /*30c0*/  PRMT R197, RZ, 0x7610, R197 ;  /* 0x00007610ffc57816 */ /* 0x000fe400000000c5 */
[----:B------:R-:W-:Y:S02]  /*30d0*/  PRMT R189, RZ, 0x7610, R189 ;  /* 0x00007610ffbd7816 */ /* 0x000fe400000000bd */
[----:B------:R-:W-:Y:S02]  /*30e0*/  PRMT R183, RZ, 0x7610, R183 ;  /* 0x00007610ffb77816 */ /* 0x000fe400000000b7 */
[----:B------:R-:W-:Y:S02]  /*30f0*/  PRMT R233, RZ, 0x7610, R233 ;  /* 0x00007610ffe97816 */ /* 0x000fe400000000e9 */
[----:B------:R-:W-:Y:S02]  /*3100*/  PRMT R232, RZ, 0x7610, R232 ;  /* 0x00007610ffe87816 */ /* 0x000fe400000000e8 */
        /* <DEDUP_REMOVED lines=37> */
[----:B------:R-:W-:Y:S01]  /*3360*/  PRMT R191, RZ, 0x7610, R191 ;  /* 0x00007610ffbf7816 */ /* 0x000fe200000000bf */
[----:B------:R-:W-:Y:S01]  /*3370*/  VIADD R71, R238, 0xfffffff3 ;  /* 0xfffffff3ee477836 */ /* 0x000fe20000000000 */
[----:B------:R-:W-:Y:S01]  /*3380*/  IADD3.X R9, PT, PT, R5, UR6, RZ, P4, !PT ;  /* 0x0000000605097c10 */ /* 0x000fe2000a7fe4ff */
[----:B------:R-:W-:Y:S01]  /*3390*/  USHF.R.S32.HI UR6, URZ, 0x1f, UR5 ;  /* 0x0000001fff067899 */ /* 0x000fe20008011405 */
[----:B------:R-:W-:Y:S02]  /*33a0*/  LOP3.LUT P4, RZ, R12, 0x1, RZ, 0xc0, !PT ;  /* 0x000000010cff7812 */ /* 0x000fe4000788c0ff */
[----:B------:R-:W-:Y:S01]  /*33b0*/  PRMT R185, RZ, 0x7610, R185 ;  /* 0x00007610ffb97816 */ /* 0x000fe200000000b9 */
[----:B------:R-:W2:Y:S01]  /*33c0*/  @!P6 LDG.E.U8 R136, desc[UR24][R8.64] ;  /* 0x000000180888e981 */ /* 0x000ea2000c1e1100 */
[----:B---3--:R-:W-:Y:S02]  /*33d0*/  IADD3 R10, P6, PT, R2, UR5, RZ ;  /* 0x00000005020a7c10 */ /* 0x008fe4000ffde0ff */
        /* <DEDUP_REMOVED lines=12> */
[----:B------:R-:W-:Y:S01]  /*34a0*/  PRMT R178, RZ, 0x7610, R178 ;  /* 0x00007610ffb27816 */ /* 0x000fe200000000b2 */
[----:B------:R-:W-:Y:S01]  /*34b0*/  IMAD.MOV.U32 R127, RZ, RZ, R78 ;  /* 0x000000ffff7f7224 */ /* 0x000fe200078e004e */
[----:B------:R-:W-:-:S02]  /*34c0*/  SHF.R.U32.HI R12, RZ, 0x7, R94 ;  /* 0x00000007ff0c7819 */ /* 0x000fc4000001165e */
[----:B------:R-:W-:Y:S02]  /*34d0*/  PRMT R168, RZ, 0x7610, R168 ;  /* 0x00007610ffa87816 */ /* 0x000fe400000000a8 */
[----:B------:R-:W-:Y:S02]  /*34e0*/  PRMT R167, RZ, 0x7610, R167 ;  /* 0x00007610ffa77816 */ /* 0x000fe400000000a7 */
[----:B------:R-:W-:Y:S02]  /*34f0*/  PRMT R166, RZ, 0x7610, R166 ;  /* 0x00007610ffa67816 */ /* 0x000fe400000000a6 */
[----:B------:R-:W-:Y:S01]  /*3500*/  PRMT R174, RZ, 0x7610, R174 ;  /* 0x00007610ffae7816 */ /* 0x000fe200000000ae */
[----:B------:R-:W-:Y:S01]  /*3510*/  IMAD.MOV.U32 R130, RZ, RZ, R86 ;  /* 0x000000ffff827224 */ /* 0x000fe200078e0056 */
[----:B------:R-:W-:Y:S01]  /*3520*/  IADD3.X R11, PT, PT, R4, UR6, RZ, P6, !PT ;  /* 0x00000006040b7c10 */ /* 0x000fe2000b7fe4ff */
[----:B------:R-:W1:Y:S01]  /*3530*/  LDCU UR27, c[0x0][0x3b0] ;  /* 0x00007600ff1b77ac */ /* 0x000e620008000800 */
[----:B------:R-:W-:-:S02]  /*3540*/  LOP3.LUT P2, RZ, R12, 0x1, RZ, 0xc0, !PT ;  /* 0x000000010cff7812 */ /* 0x000fc4000784c0ff */
[----:B------:R-:W-:Y:S01]  /*3550*/  IADD3 R12, P6, PT, R3, UR5, RZ ;  /* 0x00000005030c7c10 */ /* 0x000fe2000ffde0ff */
[----:B------:R-:W-:Y:S01]  /*3560*/  UIMAD UR5, UR12, 0x18, URZ ;  /* 0x000000180c0578a4 */ /* 0x000fe2000f8e02ff */
[----:B------:R-:W-:Y:S01]  /*3570*/  SHF.R.U64 R15, R110, 0x1f, RZ ;  /* 0x0000001f6e0f7819 */ /* 0x000fe200000012ff */
[----:B------:R-:W3:Y:S01]  /*3580*/  @P4 LDG.E.U8 R135, desc[UR24][R10.64] ;  /* 0x000000180a874981 */ /* 0x000ee2000c1e1100 */
[----:B------:R-:W-:Y:S01]  /*3590*/  IADD3.X R13, PT, PT, R5, UR6, RZ, P6, !PT ;  /* 0x00000006050d7c10 */ /* 0x000fe2000b7fe4ff */
[----:B------:R-:W-:Y:S02]  /*35a0*/  USHF.R.S32.HI UR6, URZ, 0x1f, UR5 ;  /* 0x0000001fff067899 */ /* 0x000fe40008011405 */
[----:B------:R-:W-:Y:S01]  /*35b0*/  IADD3 R14, P6, PT, R2, UR5, RZ ;  /* 0x00000005020e7c10 */ /* 0x000fe2000ffde0ff */
[----:B------:R-:W0:Y:S01]  /*35c0*/  LDCU UR21, c[0x0][0x3b0] ;  /* 0x00007600ff1577ac */ /* 0x000e220008000800 */
[----:B------:R-:W2:Y:S01]  /*35d0*/  @P4 LDG.E.U8 R140, desc[UR24][R12.64] ;  /* 0x000000180c8c4981 */ /* 0x000ea2000c1e1100 */
[----:B------:R-:W-:-:S02]  /*35e0*/  LOP3.LUT P4, RZ, R15, 0x1, RZ, 0xc0, !PT ;  /* 0x000000010fff7812 */ /* 0x000fc4000788c0ff */
[----:B------:R-:W-:Y:S01]  /*35f0*/  IADD3.X R15, PT, PT, R4, UR6, RZ, P6, !PT ;  /* 0x00000006040f7c10 */ /* 0x000fe2000b7fe4ff */
[----:B------:R-:W0:Y:S01]  /*3600*/  LDCU UR26, c[0x0][0x3b0] ;  /* 0x00007600ff1a77ac */ /* 0x000e220008000800 */
[----:B------:R-:W-:Y:S01]  /*3610*/  IADD3 R16, P6, PT, R3, UR5, RZ ;  /* 0x0000000503107c10 */ /* 0x000fe2000ffde0ff */
[----:B------:R-:W-:-:S03]  /*3620*/  USHF.L.U32 UR5, UR12, 0x5, URZ ;  /* 0x000000050c057899 */ /* 0x000fc600080006ff */
[----:B------:R-:W-:Y:S01]  /*3630*/  IADD3.X R17, PT, PT, R5, UR6, RZ, P6, !PT ;  /* 0x0000000605117c10 */ /* 0x000fe2000b7fe4ff */
[----:B------:R-:W2:Y:S01]  /*3640*/  @P2 LDG.E.U8 R139, desc[UR24][R14.64] ;  /* 0x000000180e8b2981 */ /* 0x000ea2000c1e1100 */
[----:B------:R-:W-:Y:S01]  /*3650*/  PRMT R164, RZ, 0x7610, R164 ;  /* 0x00007610ffa47816 */ /* 0x000fe200000000a4 */
[----:B------:R-:W-:Y:S02]  /*3660*/  USHF.R.S32.HI UR6, URZ, 0x1f, UR5 ;  /* 0x0000001fff067899 */ /* 0x000fe40008011405 */
[----:B------:R-:W-:Y:S01]  /*3670*/  IADD3 R19, P6, PT, R2, UR5, RZ ;  /* 0x0000000502137c10 */ /* 0x000fe2000ffde0ff */
[----:B------:R-:W2:Y:S01]  /*3680*/  @P2 LDG.E.U8 R138, desc[UR24][R16.64] ;  /* 0x00000018108a2981 */ /* 0x000ea2000c1e1100 */
[----:B------:R-:W-:Y:S01]  /*3690*/  IADD3 R20, P2, PT, R3, UR5, RZ ;  /* 0x0000000503147c10 */ /* 0x000fe2000ff5e0ff */
[----:B------:R-:W0:Y:S01]  /*36a0*/  LDCU UR29, c[0x0][0x3b0] ;  /* 0x00007600ff1d77ac */ /* 0x000e220008000800 */
[----:B------:R-:W-:Y:S01]  /*36b0*/  SHF.R.U64 R18, R110, 0x17, RZ ;  /* 0x000000176e127819 */ /* 0x000fe200000012ff */
[----:B------:R-:W-:Y:S01]  /*36c0*/  STL [R1+0x32c], R6 ;  /* 0x00032c0601007387 */ /* 0x000fe20000100800 */
[----:B------:R-:W-:Y:S01]  /*36d0*/  IADD3.X R24, PT, PT, R4, UR6, RZ, P6, !PT ;  /* 0x0000000604187c10 */ /* 0x000fe2000b7fe4ff */
[----:B------:R-:W0:Y:S01]  /*36e0*/  LDCU UR31, c[0x0][0x3b0] ;  /* 0x00007600ff1f77ac */ /* 0x000e220008000800 */
[----:B------:R-:W-:Y:S01]  /*36f0*/  IADD3.X R21, PT, PT, R5, UR6, RZ, P2, !PT ;  /* 0x0000000605157c10 */ /* 0x000fe200097fe4ff */
[----:B------:R-:W-:Y:S01]  /*3700*/  STL [R1+0x328], R7 ;  /* 0x0003280701007387 */ /* 0x000fe20000100800 */
[----:B------:R-:W-:Y:S01]  /*3710*/  LOP3.LUT P2, RZ, R18, 0x1, RZ, 0xc0, !PT ;  /* 0x0000000112ff7812 */ /* 0x000fe2000784c0ff */
[----:B------:R-:W-:Y:S01]  /*3720*/  @P4 IMAD.MOV.U32 R18, RZ, RZ, R19 ;  /* 0x000000ffff124224 */ /* 0x000fe200078e0013 */
[----:B------:R-:W-:Y:S01]  /*3730*/  PRMT R165, RZ, 0x7610, R165 ;  /* 0x00007610ffa57816 */ /* 0x000fe200000000a5 */
[----:B------:R-:W-:Y:S01]  /*3740*/  STL [R1+0x334], R8 ;  /* 0x0003340801007387 */ /* 0x000fe20000100800 */
[----:B------:R-:W-:Y:S01]  /*3750*/  PRMT R163, RZ, 0x7610, R163 ;  /* 0x00007610ffa37816 */ /* 0x000fe200000000a3 */
[----:B------:R-:W0:Y:S02]  /*3760*/  LDCU UR30, c[0x0][0x3b0] ;  /* 0x00007600ff1e77ac */ /* 0x000e240008000800 */
[----:B------:R-:W-:Y:S01]  /*3770*/  STL [R1+0x330], R9 ;  /* 0x0003300901007387 */ /* 0x000fe20000100800 */
[----:B------:R-:W-:Y:S01]  /*3780*/  PRMT R162, RZ, 0x7610, R162 ;  /* 0x00007610ffa27816 */ /* 0x000fe200000000a2 */
[----:B------:R-:W0:Y:S02]  /*3790*/  LDCU UR32, c[0x0][0x3b0] ;  /* 0x00007600ff2077ac */ /* 0x000e240008000800 */
[----:B------:R1:W-:Y:S01]  /*37a0*/  STL [R1+0x8], R19 ;  /* 0x0000081301007387 */ /* 0x0003e20000100800 */
[----:B------:R-:W-:Y:S01]  /*37b0*/  UIMAD UR5, UR12, 0x28, URZ ;  /* 0x000000280c0578a4 */ /* 0x000fe2000f8e02ff */
[----:B------:R-:W-:Y:S01]  /*37c0*/  PRMT R155, RZ, 0x7610, R155 ;  /* 0x00007610ff9b7816 */ /* 0x000fe2000000009b */
[----:B------:R-:W0:Y:S01]  /*37d0*/  LDCU UR22, c[0x0][0x3b0] ;  /* 0x00007600ff1677ac */ /* 0x000e220008000800 */
[----:B------:R-:W-:-:S02]  /*37e0*/  PRMT R159, RZ, 0x7610, R159 ;  /* 0x00007610ff9f7816 */ /* 0x000fc4000000009f */
[----:B------:R-:W-:Y:S01]  /*37f0*/  PRMT R156, RZ, 0x7610, R156 ;  /* 0x00007610ff9c7816 */ /* 0x000fe2000000009c */
[----:B------:R-:W0:Y:S01]  /*3800*/  LDCU UR23, c[0x0][0x3b0] ;  /* 0x00007600ff1777ac */ /* 0x000e220008000800 */
[----:B-1----:R-:W-:Y:S01]  /*3810*/  @P4 IMAD.MOV.U32 R19, RZ, RZ, R24 ;  /* 0x000000ffff134224 */ /* 0x002fe200078e0018 */
[----:B------:R-:W-:Y:S01]  /*3820*/  PRMT R151, RZ, 0x7610, R151 ;  /* 0x00007610ff977816 */ /* 0x000fe20000000097 */
[----:B------:R-:W1:Y:S03]  /*3830*/  LDCU UR28, c[0x0][0x3b0] ;  /* 0x00007600ff1c77ac */ /* 0x000e660008000800 */
[----:B------:R0:W2:Y:S01]  /*3840*/  @P4 LDG.E.U8 R150, desc[UR24][R18.64] ;  /* 0x0000001812964981 */ /* 0x0000a2000c1e1100 */
[----:B------:R-:W-:Y:S01]  /*3850*/  USHF.R.S32.HI UR6, URZ, 0x1f, UR5 ;  /* 0x0000001fff067899 */ /* 0x000fe20008011405 */
[----:B0-----:R-:W-:Y:S02]  /*3860*/  @P4 IMAD.MOV.U32 R18, RZ, RZ, R20 ;  /* 0x000000ffff124224 */ /* 0x001fe400078e0014 */
[----:B------:R-:W-:-:S05]  /*3870*/  @P4 IMAD.MOV.U32 R19, RZ, RZ, R21 ;  /* 0x000000ffff134224 */ /* 0x000fca00078e0015 */
[----:B------:R0:W2:Y:S01]  /*3880*/  @P4 LDG.E.U8 R142, desc[UR24][R18.64] ;  /* 0x00000018128e4981 */ /* 0x0000a2000c1e1100 */
[----:B------:R-:W-:-:S04]  /*3890*/  IADD3 R7, P4, PT, R2, UR5, RZ ;  /* 0x0000000502077c10 */ /* 0x000fc8000ff9e0ff */
[----:B------:R-:W-:Y:S01]  /*38a0*/  IADD3.X R8, PT, PT, R4, UR6, RZ, P4, !PT ;  /* 0x0000000604087c10 */ /* 0x000fe2000a7fe4ff */
[----:B------:R1:W-:Y:S01]  /*38b0*/  STL [R1+0x10], R20 ;  /* 0x0000101401007387 */ /* 0x0003e20000100800 */
[----:B------:R-:W-:Y:S01]  /*38c0*/  IADD3 R6, P4, PT, R3, UR5, RZ ;  /* 0x0000000503067c10 */ /* 0x000fe2000ff9e0ff */
[----:B------:R-:W-:Y:S02]  /*38d0*/  UIMAD UR5, UR12, 0x30, URZ ;  /* 0x000000300c0578a4 */ /* 0x000fe4000f8e02ff */
[----:B------:R-:W-:Y:S01]  /*38e0*/  STL [R1+0x4], R24 ;  /* 0x0000041801007387 */ /* 0x000fe20000100800 */
[----:B0-----:R-:W-:Y:S02]  /*38f0*/  @P2 IMAD.MOV.U32 R18, RZ, RZ, R7 ;  /* 0x000000ffff122224 */ /* 0x001fe400078e0007 */
[----:B------:R-:W-:Y:S01]  /*3900*/  @P2 IMAD.MOV.U32 R19, RZ, RZ, R8 ;  /* 0x000000ffff132224 */ /* 0x000fe200078e0008 */
[----:B------:R-:W-:Y:S01]  /*3910*/  STL [R1+0xc], R21 ;  /* 0x00000c1501007387 */ /* 0x000fe20000100800 */
[----:B-1----:R-:W-:-:S03]  /*3920*/  SHF.R.U64 R20, R110, 0xf, RZ ;  /* 0x0000000f6e147819 */ /* 0x002fc600000012ff */
[----:B------:R0:W-:Y:S01]  /*3930*/  STL [R1+0x88], R7 ;  /* 0x0000880701007387 */ /* 0x0001e20000100800 */
[----:B------:R-:W-:-:S03]  /*3940*/  LOP3.LUT P3, RZ, R20, 0x1, RZ, 0xc0, !PT ;  /* 0x0000000114ff7812 */ /* 0x000fc6000786c0ff */
[----:B------:R1:W-:Y:S04]  /*3950*/  STL [R1+0x84], R8 ;  /* 0x0000840801007387 */ /* 0x0003e80000100800 */
[----:B------:R1:W2:Y:S01]  /*3960*/  @P2 LDG.E.U8 R141, desc[UR24][R18.64] ;  /* 0x00000018128d2981 */ /* 0x0002a2000c1e1100 */
[----:B0-----:R-:W-:Y:S01]  /*3970*/  IADD3.X R7, PT, PT, R5, UR6, RZ, P4, !PT ;  /* 0x0000000605077c10 */ /* 0x001fe2000a7fe4ff */
[----:B------:R-:W-:Y:S02]  /*3980*/  USHF.R.S32.HI UR6, URZ, 0x1f, UR5 ;  /* 0x0000001fff067899 */ /* 0x000fe40008011405 */
[----:B-1----:R-:W-:Y:S01]  /*3990*/  IADD3 R8, P4, PT, R2, UR5, RZ ;  /* 0x0000000502087c10 */ /* 0x002fe2000ff9e0ff */
[----:B------:R0:W-:Y:S01]  /*39a0*/  STL [R1+0x90], R6 ;  /* 0x0000900601007387 */ /* 0x0001e20000100800 */
[----:B------:R-:W-:Y:S01]  /*39b0*/  SHF.R.U64 R20, R110, 0x7, RZ ;  /* 0x000000076e147819 */ /* 0x000fe200000012ff */
[----:B------:R-:W-:-:S02]  /*39c0*/  @P2 IMAD.MOV.U32 R18, RZ, RZ, R6 ;  /* 0x000000ffff122224 */ /* 0x000fc400078e0006 */
[----:B------:R-:W-:Y:S01]  /*39d0*/  @P2 IMAD.MOV.U32 R19, RZ, RZ, R7 ;  /* 0x000000ffff132224 */ /* 0x000fe200078e0007 */
[----:B------:R-:W-:Y:S01]  /*39e0*/  IADD3.X R9, PT, PT, R4, UR6, RZ, P4, !PT ;  /* 0x0000000604097c10 */ /* 0x000fe2000a7fe4ff */
[----:B------:R1:W-:Y:S01]  /*39f0*/  STL [R1+0x8c], R7 ;  /* 0x00008c0701007387 */ /* 0x0003e20000100800 */
[----:B0-----:R-:W-:Y:S01]  /*3a00*/  IADD3 R6, P4, PT, R3, UR5, RZ ;  /* 0x0000000503067c10 */ /* 0x001fe2000ff9e0ff */
[----:B------:R-:W-:Y:S02]  /*3a10*/  UIMAD UR5, UR12, 0x38, URZ ;  /* 0x000000380c0578a4 */ /* 0x000fe4000f8e02ff */
[----:B------:R0:W2:Y:S01]  /*3a20*/  @P2 LDG.E.U8 R154, desc[UR24][R18.64] ;  /* 0x00000018129a2981 */ /* 0x0000a2000c1e1100 */
[----:B------:R-:W-:Y:S02]  /*3a30*/  LOP3.LUT P2, RZ, R20, 0x1, RZ, 0xc0, !PT ;  /* 0x0000000114ff7812 */ /* 0x000fe4000784c0ff */
[----:B-1----:R-:W-:Y:S01]  /*3a40*/  IADD3.X R7, PT, PT, R5, UR6, RZ, P4, !PT ;  /* 0x0000000605077c10 */ /* 0x002fe2000a7fe4ff */
[----:B------:R-:W-:Y:S01]  /*3a50*/  USHF.R.S32.HI UR6, URZ, 0x1f, UR5 ;  /* 0x0000001fff067899 */ /* 0x000fe20008011405 */
[----:B------:R1:W-:Y:S01]  /*3a60*/  STL [R1+0x108], R8 ;  /* 0x0001080801007387 */ /* 0x0003e20000100800 */
[----:B0-----:R-:W-:-:S02]  /*3a70*/  @P3 IMAD.MOV.U32 R18, RZ, RZ, R8 ;  /* 0x000000ffff123224 */ /* 0x001fc400078e0008 */
[----:B------:R-:W-:Y:S01]  /*3a80*/  @P3 IMAD.MOV.U32 R19, RZ, RZ, R9 ;  /* 0x000000ffff133224 */ /* 0x000fe200078e0009 */
[----:B------:R0:W-:Y:S01]  /*3a90*/  STL [R1+0x104], R9 ;  /* 0x0001040901007387 */ /* 0x0001e20000100800 */
[----:B-1----:R-:W-:-:S03]  /*3aa0*/  IADD3 R8, P4, PT, R2, UR5, RZ ;  /* 0x0000000502087c10 */ /* 0x002fc6000ff9e0ff */
[----:B------:R1:W2:Y:S04]  /*3ab0*/  @P3 LDG.E.U8 R153, desc[UR24][R18.64] ;  /* 0x0000001812993981 */ /* 0x0002a8000c1e1100 */
[----:B------:R4:W-:Y:S01]  /*3ac0*/  STL [R1+0x110], R6 ;  /* 0x0001100601007387 */ /* 0x0009e20000100800 */
[----:B0-----:R-:W-:Y:S01]  /*3ad0*/  IADD3.X R9, PT, PT, R4, UR6, RZ, P4, !PT ;  /* 0x0000000604097c10 */ /* 0x001fe2000a7fe4ff */
[----:B------:R-:W-:Y:S02]  /*3ae0*/  @P2 IMAD.MOV.U32 R24, RZ, RZ, R8 ;  /* 0x000000ffff182224 */ /* 0x000fe400078e0008 */
[----:B-1----:R-:W-:Y:S01]  /*3af0*/  @P3 IMAD.MOV.U32 R18, RZ, RZ, R6 ;  /* 0x000000ffff123224 */ /* 0x002fe200078e0006 */
[----:B------:R0:W-:Y:S01]  /*3b00*/  STL [R1+0x10c], R7 ;  /* 0x00010c0701007387 */ /* 0x0001e20000100800 */
[----:B----4-:R-:W-:Y:S01]  /*3b10*/  IADD3 R6, P4, PT, R3, UR5, RZ ;  /* 0x0000000503067c10 */ /* 0x010fe2000ff9e0ff */
[----:B------:R-:W-:-:S02]  /*3b20*/  @P3 IMAD.MOV.U32 R19, RZ, RZ, R7 ;  /* 0x000000ffff133224 */ /* 0x000fc400078e0007 */
[----:B------:R-:W-:Y:S02]  /*3b30*/  @P2 IMAD.MOV.U32 R25, RZ, RZ, R9 ;  /* 0x000000ffff192224 */ /* 0x000fe400078e0009 */
[----:B------:R-:W-:Y:S01]  /*3b40*/  VIADD R20, R238, 0xfffffffe ;  /* 0xfffffffeee147836 */ /* 0x000fe20000000000 */
[----:B------:R-:W4:Y:S01]  /*3b50*/  @P3 LDG.E.U8 R152, desc[UR24][R18.64] ;  /* 0x0000001812983981 */ /* 0x000f22000c1e1100 */
[----:B0-----:R-:W-:-:S03]  /*3b60*/  IADD3.X R7, PT, PT, R5, UR6, RZ, P4, !PT ;  /* 0x0000000605077c10 */ /* 0x001fc6000a7fe4ff */
[----:B------:R0:W2:Y:S01]  /*3b70*/  @P2 LDG.E.U8 R158, desc[UR24][R24.64] ;  /* 0x00000018189e2981 */ /* 0x0000a2000c1e1100 */
[----:B------:R-:W-:Y:S01]  /*3b80*/  ISETP.GE.U32.AND P3, PT, R20, 0x7fffffbf, PT ;  /* 0x7fffffbf1400780c */ /* 0x000fe20003f66070 */
[----:B------:R-:W-:Y:S01]  /*3b90*/  USHF.R.S32.HI UR5, URZ, 0x1f, UR12 ;  /* 0x0000001fff057899 */ /* 0x000fe2000801140c */
[----:B------:R-:W-:Y:S01]  /*3ba0*/  ISETP.GE.AND P6, PT, R59, RZ, PT ;  /* 0x000000ff3b00720c */ /* 0x000fe20003fc6270 */
[----:B0-----:R-:W-:Y:S02]  /*3bb0*/  @P2 IMAD.MOV.U32 R24, RZ, RZ, R6 ;  /* 0x000000ffff182224 */ /* 0x001fe400078e0006 */
[----:B------:R-:W-:Y:S01]  /*3bc0*/  @P2 IMAD.MOV.U32 R25, RZ, RZ, R7 ;  /* 0x000000ffff192224 */ /* 0x000fe200078e0007 */
[----:B------:R-:W-:-:S04]  /*3bd0*/  IADD3 R18, P4, PT, R2, UR12, RZ ;  /* 0x0000000c02127c10 */ /* 0x000fc8000ff9e0ff */
[----:B------:R0:W2:Y:S01]  /*3be0*/  @P2 LDG.E.U8 R157, desc[UR24][R24.64] ;  /* 0x00000018189d2981 */ /* 0x0000a2000c1e1100 */
[----:B------:R-:W-:Y:S02]  /*3bf0*/  IADD3 R19, P2, PT, R3, UR12, RZ ;  /* 0x0000000c03137c10 */ /* 0x000fe4000ff5e0ff */
[----:B------:R-:W-:Y:S02]  /*3c00*/  IADD3.X R20, PT, PT, R4, UR5, RZ, P4, !PT ;  /* 0x0000000504147c10 */ /* 0x000fe4000a7fe4ff */
[----:B------:R-:W-:Y:S01]  /*3c10*/  IADD3.X R21, PT, PT, R5, UR5, RZ, P2, !PT ;  /* 0x0000000505157c10 */ /* 0x000fe200097fe4ff */
[----:B------:R-:W-:Y:S01]  /*3c20*/  VIADD R22, R238, 0xfffffff6 ;  /* 0xfffffff6ee167836 */ /* 0x000fe20000000000 */
[----:B------:R-:W-:Y:S01]  /*3c30*/  UIMAD UR5, UR12, 0x9, URZ ;  /* 0x000000090c0578a4 */ /* 0x000fe2000f8e02ff */
[----:B------:R-:W-:Y:S02]  /*3c40*/  @!P3 IMAD.MOV.U32 R26, RZ, RZ, R19 ;  /* 0x000000ffff1ab224 */ /* 0x000fe400078e0013 */
[----:B0-----:R-:W-:-:S02]  /*3c50*/  @!P3 IMAD.MOV.U32 R24, RZ, RZ, R18 ;  /* 0x000000ffff18b224 */ /* 0x001fc400078e0012 */
[----:B------:R-:W-:Y:S02]  /*3c60*/  @!P3 IMAD.MOV.U32 R25, RZ, RZ, R20 ;  /* 0x000000ffff19b224 */ /* 0x000fe400078e0014 */
[----:B------:R-:W-:Y:S01]  /*3c70*/  @!P3 IMAD.MOV.U32 R27, RZ, RZ, R21 ;  /* 0x000000ffff1bb224 */ /* 0x000fe200078e0015 */
[----:B------:R-:W-:Y:S01]  /*3c80*/  ISETP.GE.U32.AND P2, PT, R22, 0x7fffffb7, PT ;  /* 0x7fffffb71600780c */ /* 0x000fe20003f46070 */
[----:B------:R-:W-:Y:S01]  /*3c90*/  USHF.R.S32.HI UR6, URZ, 0x1f, UR5 ;  /* 0x0000001fff067899 */ /* 0x000fe20008011405 */
[----:B------:R0:W2:Y:S01]  /*3ca0*/  @!P3 LDG.E.U8 R161, desc[UR24][R24.64] ;  /* 0x0000001818a1b981 */ /* 0x0000a2000c1e1100 */
[----:B------:R-:W-:-:S03]  /*3cb0*/  @!P6 IMAD.MOV R92, RZ, RZ, -R92 ;  /* 0x000000ffff5ce224 */ /* 0x000fc600078e0a5c */
[----:B------:R1:W2:Y:S01]  /*3cc0*/  @!P3 LDG.E.U8 R160, desc[UR24][R26.64] ;  /* 0x000000181aa0b981 */ /* 0x0002a2000c1e1100 */
[----:B------:R-:W-:Y:S02]  /*3cd0*/  IADD3 R22, P3, PT, R2, UR5, RZ ;  /* 0x0000000502167c10 */ /* 0x000fe4000ff7e0ff */
[----:B0-----:R-:W-:Y:S01]  /*3ce0*/  IADD3 R24, P6, PT, R3, UR5, RZ ;  /* 0x0000000503187c10 */ /* 0x001fe2000ffde0ff */
[----:B------:R-:W-:Y:S01]  /*3cf0*/  UIMAD UR5, UR12, 0x11, URZ ;  /* 0x000000110c0578a4 */ /* 0x000fe2000f8e02ff */
[--C-:B------:R-:W-:Y:S02]  /*3d00*/  SHF.R.U32.HI R28, RZ, 0xe, R94.reuse ;  /* 0x0000000eff1c7819 */ /* 0x100fe4000001165e */
[----:B------:R-:W-:Y:S02]  /*3d10*/  IADD3.X R23, PT, PT, R4, UR6, RZ, P3, !PT ;  /* 0x0000000604177c10 */ /* 0x000fe40009ffe4ff */
[----:B------:R-:W-:Y:S01]  /*3d20*/  IADD3.X R25, PT, PT, R5, UR6, RZ, P6, !PT ;  /* 0x0000000605197c10 */ /* 0x000fe2000b7fe4ff */
[----:B------:R-:W-:Y:S01]  /*3d30*/  USHF.R.S32.HI UR6, URZ, 0x1f, UR5 ;  /* 0x0000001fff067899 */ /* 0x000fe20008011405 */
[----:B-1----:R-:W-:Y:S01]  /*3d40*/  SHF.R.U32.HI R27, RZ, 0x6, R94 ;  /* 0x00000006ff1b7819 */ /* 0x002fe2000001165e */
[----:B------:R-:W2:Y:S01]  /*3d50*/  @!P2 LDG.E.U8 R177, desc[UR24][R22.64] ;  /* 0x0000001816b1a981 */ /* 0x000ea2000c1e1100 */
[----:B------:R-:W-:-:S02]  /*3d60*/  IADD3 R26, P6, PT, R2, UR5, RZ ;  /* 0x00000005021a7c10 */ /* 0x000fc4000ffde0ff */
[----:B------:R-:W-:Y:S01]  /*3d70*/  LOP3.LUT P3, RZ, R28, 0x1, RZ, 0xc0, !PT ;  /* 0x000000011cff7812 */ /* 0x000fe2000786c0ff */
[----:B------:R-:W2:Y:S01]  /*3d80*/  @!P2 LDG.E.U8 R171, desc[UR24][R24.64] ;  /* 0x0000001818aba981 */ /* 0x000ea2000c1e1100 */
[----:B------:R-:W-:Y:S02]  /*3d90*/  LOP3.LUT P2, RZ, R27, 0x1, RZ, 0xc0, !PT ;  /* 0x000000011bff7812 */ /* 0x000fe4000784c0ff */
[----:B------:R-:W-:Y:S02]  /*3da0*/  IADD3.X R27, PT, PT, R4, UR6, RZ, P6, !PT ;  /* 0x00000006041b7c10 */ /* 0x000fe4000b7fe4ff */
[----:B------:R-:W-:Y:S01]  /*3db0*/  IADD3 R28, P6, PT, R3, UR5, RZ ;  /* 0x00000005031c7c10 */ /* 0x000fe2000ffde0ff */
[----:B------:R-:W-:-:S03]  /*3dc0*/  UIMAD UR5, UR12, 0x19, URZ ;  /* 0x000000190c0578a4 */ /* 0x000fc6000f8e02ff */
[----:B------:R-:W-:Y:S01]  /*3dd0*/  IADD3.X R29, PT, PT, R5, UR6, RZ, P6, !PT ;  /* 0x00000006051d7c10 */ /* 0x000fe2000b7fe4ff */
[----:B------:R-:W-:Y:S02]  /*3de0*/  USHF.R.S32.HI UR6, URZ, 0x1f, UR5 ;  /* 0x0000001fff067899 */ /* 0x000fe40008011405 */
[----:B------:R-:W-:Y:S01]  /*3df0*/  IADD3 R30, P6, PT, R2, UR5, RZ ;  /* 0x00000005021e7c10 */ /* 0x000fe2000ffde0ff */
[----:B------:R-:W2:Y:S01]  /*3e00*/  @P3 LDG.E.U8 R170, desc[UR24][R26.64] ;  /* 0x000000181aaa3981 */ /* 0x000ea2000c1e1100 */
[----:B------:R-:W-:-:S03]  /*3e10*/  ISETP.GE.AND P4, PT, R34, RZ, PT ;  /* 0x000000ff2200720c */ /* 0x000fc60003f86270 */
[----:B------:R-:W2:Y:S01]  /*3e20*/  @P3 LDG.E.U8 R197, desc[UR24][R28.64] ;  /* 0x000000181cc53981 */ /* 0x000ea2000c1e1100 */
[----:B------:R-:W-:Y:S02]  /*3e30*/  IADD3 R31, P3, PT, R3, UR5, RZ ;  /* 0x00000005031f7c10 */ /* 0x000fe4000ff7e0ff */
[----:B------:R-:W-:Y:S02]  /*3e40*/  SHF.R.U64 R34, R110, 0x1e, RZ ;  /* 0x0000001e6e227819 */ /* 0x000fe400000012ff */
[----:B------:R-:W-:Y:S02]  /*3e50*/  IADD3.X R32, PT, PT, R4, UR6, RZ, P6, !PT ;  /* 0x0000000604207c10 */ /* 0x000fe4000b7fe4ff */
[----:B------:R-:W-:Y:S02]  /*3e60*/  ISETP.GE.AND P6, PT, R33, RZ, PT ;  /* 0x000000ff2100720c */ /* 0x000fe40003fc6270 */
[----:B------:R-:W-:Y:S01]  /*3e70*/  IADD3.X R33, PT, PT, R5, UR6, RZ, P3, !PT ;  /* 0x0000000605217c10 */ /* 0x000fe20009ffe4ff */
[----:B------:R-:W-:Y:S01]  /*3e80*/  @P2 IMAD.MOV.U32 R35, RZ, RZ, R32 ;  /* 0x000000ffff232224 */ /* 0x000fe200078e0020 */
[----:B------:R-:W-:Y:S01]  /*3e90*/  LOP3.LUT P3, RZ, R34, 0x1, RZ, 0xc0, !PT ;  /* 0x0000000122ff7812 */ /* 0x000fe2000786c0ff */
[----:B------:R-:W-:Y:S01]  /*3ea0*/  @P2 IMAD.MOV.U32 R34, RZ, RZ, R30 ;  /* 0x000000ffff222224 */ /* 0x000fe200078e001e */
[----:B------:R-:W-:Y:S01]  /*3eb0*/  UIMAD UR5, UR12, 0x21, URZ ;  /* 0x000000210c0578a4 */ /* 0x000fe2000f8e02ff */
[----:B------:R-:W-:Y:S04]  /*3ec0*/  STL [R1+0x188], R8 ;  /* 0x0001880801007387 */ /* 0x000fe80000100800 */
[----:B------:R0:W2:Y:S01]  /*3ed0*/  @P2 LDG.E.U8 R189, desc[UR24][R34.64] ;  /* 0x0000001822bd2981 */ /* 0x0000a2000c1e1100 */
[----:B------:R-:W-:-:S03]  /*3ee0*/  USHF.R.S32.HI UR6, URZ, 0x1f, UR5 ;  /* 0x0000001fff067899 */ /* 0x000fc60008011405 */
[----:B------:R-:W-:Y:S01]  /*3ef0*/  STL [R1+0x184], R9 ;  /* 0x0001840901007387 */ /* 0x000fe20000100800 */
[----:B0-----:R-:W-:Y:S02]  /*3f00*/  @P2 IMAD.MOV.U32 R34, RZ, RZ, R31 ;  /* 0x000000ffff222224 */ /* 0x001fe400078e001f */
[----:B------:R-:W-:Y:S01]  /*3f10*/  @P2 IMAD.MOV.U32 R35, RZ, RZ, R33 ;  /* 0x000000ffff232224 */ /* 0x000fe200078e0021 */
[----:B------:R-:W-:Y:S04]  /*3f20*/  STL [R1+0x190], R6 ;  /* 0x0001900601007387 */ /* 0x000fe80000100800 */
[----:B------:R0:W-:Y:S04]  /*3f30*/  STL [R1+0x18c], R7 ;  /* 0x00018c0701007387 */ /* 0x0001e80000100800 */
[----:B------:R1:W2:Y:S01]  /*3f40*/  @P2 LDG.E.U8 R183, desc[UR24][R34.64] ;  /* 0x0000001822b72981 */ /* 0x0002a2000c1e1100 */
[----:B------:R-:W-:Y:S01]  /*3f50*/  SHF.R.U64 R37, R110, 0x16, RZ ;  /* 0x000000166e257819 */ /* 0x000fe200000012ff */
[----:B------:R-:W-:Y:S01]  /*3f60*/  @!P4 IMAD.MOV R114, RZ, RZ, -R114 ;  /* 0x000000ffff72c224 */ /* 0x000fe200078e0a72 */
[----:B0-----:R-:W-:-:S02]  /*3f70*/  IADD3 R7, P2, PT, R2, UR5, RZ ;  /* 0x0000000502077c10 */ /* 0x001fc4000ff5e0ff */
[----:B------:R-:W-:Y:S02]  /*3f80*/  IADD3 R6, P4, PT, R3, UR5, RZ ;  /* 0x0000000503067c10 */ /* 0x000fe4000ff9e0ff */
[----:B------:R-:W-:Y:S01]  /*3f90*/  IADD3.X R8, PT, PT, R4, UR6, RZ, P2, !PT ;  /* 0x0000000604087c10 */ /* 0x000fe200097fe4ff */
[----:B------:R-:W-:Y:S01]  /*3fa0*/  UIMAD UR5, UR12, 0x29, URZ ;  /* 0x000000290c0578a4 */ /* 0x000fe2000f8e02ff */
[----:B------:R0:W-:Y:S01]  /*3fb0*/  STL [R1+0x18], R7 ;  /* 0x0000180701007387 */ /* 0x0001e20000100800 */
[----:B------:R-:W-:Y:S01]  /*3fc0*/  LOP3.LUT P2, RZ, R37, 0x1, RZ, 0xc0, !PT ;  /* 0x0000000125ff7812 */ /* 0x000fe2000784c0ff */
[----:B-1----:R-:W-:Y:S02]  /*3fd0*/  @P3 IMAD.MOV.U32 R34, RZ, RZ, R7 ;  /* 0x000000ffff223224 */ /* 0x002fe400078e0007 */
[----:B------:R-:W-:Y:S01]  /*3fe0*/  @P3 IMAD.MOV.U32 R35, RZ, RZ, R8 ;  /* 0x000000ffff233224 */ /* 0x000fe200078e0008 */
[----:B------:R1:W-:Y:S04]  /*3ff0*/  STL [R1+0x14], R8 ;  /* 0x0000140801007387 */ /* 0x0003e80000100800 */
[----:B------:R3:W2:Y:S01]  /*4000*/  @P3 LDG.E.U8 R233, desc[UR24][R34.64] ;  /* 0x0000001822e93981 */ /* 0x0006a2000c1e1100 */
[----:B0-----:R-:W-:Y:S01]  /*4010*/  IADD3.X R7, PT, PT, R5, UR6, RZ, P4, !PT ;  /* 0x0000000605077c10 */ /* 0x001fe2000a7fe4ff */
[----:B------:R-:W-:-:S02]  /*4020*/  USHF.R.S32.HI UR6, URZ, 0x1f, UR5 ;  /* 0x0000001fff067899 */ /* 0x000fc40008011405 */
[----:B-1----:R-:W-:Y:S01]  /*4030*/  IADD3 R8, P4, PT, R2, UR5, RZ ;  /* 0x0000000502087c10 */ /* 0x002fe2000ff9e0ff */
[----:B------:R0:W-:Y:S01]  /*4040*/  STL [R1+0x20], R6 ;  /* 0x0000200601007387 */ /* 0x0001e20000100800 */
[----:B---3--:R-:W-:Y:S02]  /*4050*/  @P3 IMAD.MOV.U32 R34, RZ, RZ, R6 ;  /* 0x000000ffff223224 */ /* 0x008fe400078e0006 */
[----:B------:R-:W-:Y:S01]  /*4060*/  IADD3.X R9, PT, PT, R4, UR6, RZ, P4, !PT ;  /* 0x0000000604097c10 */ /* 0x000fe2000a7fe4ff */
[----:B------:R-:W-:Y:S01]  /*4070*/  @P3 IMAD.MOV.U32 R35, RZ, RZ, R7 ;  /* 0x000000ffff233224 */ /* 0x000fe200078e0007 */
[----:B------:R-:W-:Y:S01]  /*4080*/  SHF.R.U64 R37, R110, 0xe, RZ ;  /* 0x0000000e6e257819 */ /* 0x000fe200000012ff */
[----:B------:R1:W-:Y:S01]  /*4090*/  STL [R1+0x1c], R7 ;  /* 0x00001c0701007387 */ /* 0x0003e20000100800 */
[----:B0-----:R-:W-:-:S03]  /*40a0*/  IADD3 R6, P4, PT, R3, UR5, RZ ;  /* 0x0000000503067c10 */ /* 0x001fc6000ff9e0ff */
[----:B------:R0:W3:Y:S01]  /*40b0*/  @P3 LDG.E.U8 R232, desc[UR24][R34.64] ;  /* 0x0000001822e83981 */ /* 0x0000e2000c1e1100 */
[----:B------:R-:W-:Y:S01]  /*40c0*/  UIMAD UR5, UR12, 0x31, URZ ;  /* 0x000000310c0578a4 */ /* 0x000fe2000f8e02ff */
[----:B------:R-:W-:Y:S02]  /*40d0*/  LOP3.LUT P3, RZ, R37, 0x1, RZ, 0xc0, !PT ;  /* 0x0000000125ff7812 */ /* 0x000fe4000786c0ff */
[----:B-1----:R-:W-:Y:S01]  /*40e0*/  IADD3.X R7, PT, PT, R5, UR6, RZ, P4, !PT ;  /* 0x0000000605077c10 */ /* 0x002fe2000a7fe4ff */
[----:B0-----:R-:W-:Y:S02]  /*40f0*/  @P2 IMAD.MOV.U32 R34, RZ, RZ, R8 ;  /* 0x000000ffff222224 */ /* 0x001fe400078e0008 */
[----:B------:R-:W-:Y:S01]  /*4100*/  @P2 IMAD.MOV.U32 R35, RZ, RZ, R9 ;  /* 0x000000ffff232224 */ /* 0x000fe200078e0009 */
[----:B------:R-:W-:Y:S01]  /*4110*/  USHF.R.S32.HI UR6, URZ, 0x1f, UR5 ;  /* 0x0000001fff067899 */ /* 0x000fe20008011405 */
[----:B------:R0:W-:Y:S04]  /*4120*/  STL [R1+0x98], R8 ;  /* 0x0000980801007387 */ /* 0x0001e80000100800 */
[----:B------:R1:W2:Y:S01]  /*4130*/  @P2 LDG.E.U8 R221, desc[UR24][R34.64] ;  /* 0x0000001822dd2981 */ /* 0x0002a2000c1e1100 */
[----:B0-----:R-:W-:-:S03]  /*4140*/  IADD3 R8, P4, PT, R2, UR5, RZ ;  /* 0x0000000502087c10 */ /* 0x001fc6000ff9e0ff */
[----:B------:R0:W-:Y:S01]  /*4150*/  STL [R1+0x94], R9 ;  /* 0x0000940901007387 */ /* 0x0001e20000100800 */
[----:B-1----:R-:W-:Y:S02]  /*4160*/  @P2 IMAD.MOV.U32 R34, RZ, RZ, R6 ;  /* 0x000000ffff222224 */ /* 0x002fe400078e0006 */
[----:B------:R-:W-:Y:S01]  /*4170*/  @P2 IMAD.MOV.U32 R35, RZ, RZ, R7 ;  /* 0x000000ffff232224 */ /* 0x000fe200078e0007 */
[----:B------:R1:W-:Y:S01]  /*4180*/  STL [R1+0xa0], R6 ;  /* 0x0000a00601007387 */ /* 0x0003e20000100800 */
[----:B0-----:R-:W-:-:S03]  /*4190*/  IADD3.X R9, PT, PT, R4, UR6, RZ, P4, !PT ;  /* 0x0000000604097c10 */ /* 0x001fc6000a7fe4ff */
[----:B------:R0:W2:Y:S01]  /*41a0*/  @P2 LDG.E.U8 R237, desc[UR24][R34.64] ;  /* 0x0000001822ed2981 */ /* 0x0000a2000c1e1100 */
[----:B-1----:R-:W-:-:S03]  /*41b0*/  IADD3 R6, P2, PT, R3, UR5, RZ ;  /* 0x0000000503067c10 */ /* 0x002fc6000ff5e0ff */
[----:B------:R1:W-:Y:S01]  /*41c0*/  STL [R1+0x9c], R7 ;  /* 0x00009c0701007387 */ /* 0x0003e20000100800 */
[----:B------:R-:W-:Y:S01]  /*41d0*/  SHF.R.U64 R37, R110, 0x6, RZ ;  /* 0x000000066e257819 */ /* 0x000fe200000012ff */
[----:B0-----:R-:W-:Y:S02]  /*41e0*/  @P3 IMAD.MOV.U32 R34, RZ, RZ, R8 ;  /* 0x000000ffff223224 */ /* 0x001fe400078e0008 */
[----:B------:R-:W-:Y:S01]  /*41f0*/  @P3 IMAD.MOV.U32 R35, RZ, RZ, R9 ;  /* 0x000000ffff233224 */ /* 0x000fe200078e0009 */
[----:B-1----:R-:W-:-:S04]  /*4200*/  IADD3.X R7, PT, PT, R5, UR6, RZ, P2, !PT ;  /* 0x0000000605077c10 */ /* 0x002fc800097fe4ff */
[----:B------:R0:W2:Y:S01]  /*4210*/  @P3 LDG.E.U8 R229, desc[UR24][R34.64] ;  /* 0x0000001822e53981 */ /* 0x0000a2000c1e1100 */
[----:B------:R-:W-:Y:S01]  /*4220*/  UIMAD UR5, UR12, 0x39, URZ ;  /* 0x000000390c0578a4 */ /* 0x000fe2000f8e02ff */
[----:B------:R-:W-:Y:S02]  /*4230*/  LOP3.LUT P2, RZ, R37, 0x1, RZ, 0xc0, !PT ;  /* 0x0000000125ff7812 */ /* 0x000fe4000784c0ff */
[----:B------:R-:W-:Y:S01]  /*4240*/  STL [R1+0x118], R8 ;  /* 0x0001180801007387 */ /* 0x000fe20000100800 */
[----:B------:R-:W-:Y:S01]  /*4250*/  USHF.R.S32.HI UR6, URZ, 0x1f, UR5 ;  /* 0x0000001fff067899 */ /* 0x000fe20008011405 */
[----:B0-----:R-:W-:Y:S02]  /*4260*/  @P3 IMAD.MOV.U32 R34, RZ, RZ, R6 ;  /* 0x000000ffff223224 */ /* 0x001fe400078e0006 */
[----:B------:R-:W-:Y:S01]  /*4270*/  @P3 IMAD.MOV.U32 R35, RZ, RZ, R7 ;  /* 0x000000ffff233224 */ /* 0x000fe200078e0007 */
[----:B------:R-:W-:Y:S04]  /*4280*/  STL [R1+0x120], R6 ;  /* 0x0001200601007387 */ /* 0x000fe80000100800 */
[----:B------:R-:W-:Y:S04]  /*4290*/  STL [R1+0x114], R9 ;  /* 0x0001140901007387 */ /* 0x000fe80000100800 */
[----:B------:R0:W-:Y:S04]  /*42a0*/  STL [R1+0x11c], R7 ;  /* 0x00011c0701007387 */ /* 0x0001e80000100800 */
[----:B------:R1:W2:Y:S01]  /*42b0*/  @P3 LDG.E.U8 R228, desc[UR24][R34.64] ;  /* 0x0000001822e43981 */ /* 0x0002a2000c1e1100 */
[----:B------:R-:W-:Y:S01]  /*42c0*/  @!P6 IMAD.MOV R112, RZ, RZ, -R112 ;  /* 0x000000ffff70e224 */ /* 0x000fe200078e0a70 */
[----:B0-----:R-:W-:-:S02]  /*42d0*/  IADD3 R7, P3, PT, R2, UR5, RZ ;  /* 0x0000000502077c10 */ /* 0x001fc4000ff7e0ff */
[----:B------:R-:W-:Y:S02]  /*42e0*/  IADD3 R6, P6, PT, R3, UR5, RZ ;  /* 0x0000000503067c10 */ /* 0x000fe4000ffde0ff */
[----:B------:R-:W-:Y:S01]  /*42f0*/  IADD3.X R8, PT, PT, R4, UR6, RZ, P3, !PT ;  /* 0x0000000604087c10 */ /* 0x000fe20009ffe4ff */
[----:B------:R0:W-:Y:S01]  /*4300*/  STL [R1+0x198], R7 ;  /* 0x0001980701007387 */ /* 0x0001e20000100800 */
[----:B------:R-:W-:Y:S01]  /*4310*/  ISETP.GE.AND P4, PT, R36, RZ, PT ;  /* 0x000000ff2400720c */ /* 0x000fe20003f86270 */
[----:B------:R-:W-:Y:S01]  /*4320*/  VIADD R36, R238, 0xfffffffd ;  /* 0xfffffffdee247836 */ /* 0x000fe20000000000 */
[----:B------:R-:W-:Y:S01]  /*4330*/  USHF.L.U32 UR5, UR12, 0x1, URZ ;  /* 0x000000010c057899 */ /* 0x000fe200080006ff */
[----:B-1----:R-:W-:Y:S02]  /*4340*/  @P2 IMAD.MOV.U32 R34, RZ, RZ, R7 ;  /* 0x000000ffff222224 */ /* 0x002fe400078e0007 */
[----:B------:R-:W-:Y:S01]  /*4350*/  @P2 IMAD.MOV.U32 R35, RZ, RZ, R8 ;  /* 0x000000ffff232224 */ /* 0x000fe200078e0008 */
[----:B0-----:R-:W-:Y:S01]  /*4360*/  IADD3.X R7, PT, PT, R5, UR6, RZ, P6, !PT ;  /* 0x0000000605077c10 */ /* 0x001fe2000b7fe4ff */
[----:B------:R-:W-:Y:S01]  /*4370*/  USHF.R.S32.HI UR6, URZ, 0x1f, UR5 ;  /* 0x0000001fff067899 */ /* 0x000fe20008011405 */
[----:B------:R-:W-:-:S02]  /*4380*/  ISETP.GE.U32.AND P3, PT, R36, 0x7fffffbe, PT ;  /* 0x7fffffbe2400780c */ /* 0x000fc40003f66070 */
[----:B------:R0:W2:Y:S01]  /*4390*/  @P2 LDG.E.U8 R236, desc[UR24][R34.64] ;  /* 0x0000001822ec2981 */ /* 0x0000a2000c1e1100 */
[----:B------:R-:W-:Y:S02]  /*43a0*/  @P2 IMAD.MOV.U32 R36, RZ, RZ, R6 ;  /* 0x000000ffff242224 */ /* 0x000fe400078e0006 */
[----:B------:R-:W-:Y:S02]  /*43b0*/  @P2 IMAD.MOV.U32 R37, RZ, RZ, R7 ;  /* 0x000000ffff252224 */ /* 0x000fe400078e0007 */
[----:B------:R-:W-:-:S03]  /*43c0*/  VIADD R38, R238, 0xfffffff5 ;  /* 0xfffffff5ee267836 */ /* 0x000fc60000000000 */
[----:B------:R1:W2:Y:S01]  /*43d0*/  @P2 LDG.E.U8 R220, desc[UR24][R36.64] ;  /* 0x0000001824dc2981 */ /* 0x0002a2000c1e1100 */
[----:B0-----:R-:W-:-:S04]  /*43e0*/  IADD3 R34, P6, PT, R2, UR5, RZ ;  /* 0x0000000502227c10 */ /* 0x001fc8000ffde0ff */
[----:B------:R-:W-:Y:S02]  /*43f0*/  IADD3.X R35, PT, PT, R4, UR6, RZ, P6, !PT ;  /* 0x0000000604237c10 */ /* 0x000fe4000b7fe4ff */
[----:B-1----:R-:W-:Y:S01]  /*4400*/  IADD3 R36, P6, PT, R3, UR5, RZ ;  /* 0x0000000503247c10 */ /* 0x002fe2000ffde0ff */
[----:B------:R-:W-:Y:S01]  /*4410*/  UIMAD UR5, UR12, 0xa, URZ ;  /* 0x0000000a0c0578a4 */ /* 0x000fe2000f8e02ff */
[----:B------:R-:W-:Y:S01]  /*4420*/  ISETP.GE.U32.AND P2, PT, R38, 0x7fffffb6, PT ;  /* 0x7fffffb62600780c */ /* 0x000fe20003f46070 */
[----:B------:R-:W2:Y:S01]  /*4430*/  @!P3 LDG.E.U8 R227, desc[UR24][R34.64] ;  /* 0x0000001822e3b981 */ /* 0x000ea2000c1e1100 */
[----:B------:R-:W-:Y:S01]  /*4440*/  IADD3.X R37, PT, PT, R5, UR6, RZ, P6, !PT ;  /* 0x0000000605257c10 */ /* 0x000fe2000b7fe4ff */
[----:B------:R-:W-:Y:S02]  /*4450*/  USHF.R.S32.HI UR6, URZ, 0x1f, UR5 ;  /* 0x0000001fff067899 */ /* 0x000fe40008011405 */
[----:B------:R-:W-:Y:S02]  /*4460*/  IADD3 R38, P6, PT, R2, UR5, RZ ;  /* 0x0000000502267c10 */ /* 0x000fe4000ffde0ff */
[----:B------:R-:W2:Y:S01]  /*4470*/  @!P3 LDG.E.U8 R226, desc[UR24][R36.64] ;  /* 0x0000001824e2b981 */ /* 0x000ea2000c1e1100 */
[----:B------:R-:W-:-:S02]  /*4480*/  IADD3 R39, P3, PT, R3, UR5, RZ ;  /* 0x0000000503277c10 */ /* 0x000fc4000ff7e0ff */
[----:B------:R-:W-:Y:S02]  /*4490*/  SHF.R.U32.HI R42, RZ, 0xd, R94 ;  /* 0x0000000dff2a7819 */ /* 0x000fe4000001165e */
[----:B------:R-:W-:Y:S02]  /*44a0*/  IADD3.X R40, PT, PT, R4, UR6, RZ, P6, !PT ;  /* 0x0000000604287c10 */ /* 0x000fe4000b7fe4ff */
[----:B------:R-:W-:Y:S02]  /*44b0*/  ISETP.GE.AND P6, PT, R41, RZ, PT ;  /* 0x000000ff2900720c */ /* 0x000fe40003fc6270 */
[----:B------:R-:W-:Y:S01]  /*44c0*/  IADD3.X R41, PT, PT, R5, UR6, RZ, P3, !PT ;  /* 0x0000000605297c10 */ /* 0x000fe20009ffe4ff */
[----:B------:R-:W-:Y:S01]  /*44d0*/  @!P2 IMAD.MOV.U32 R43, RZ, RZ, R40 ;  /* 0x000000ffff2ba224 */ /* 0x000fe200078e0028 */
[----:B------:R-:W-:Y:S01]  /*44e0*/  LOP3.LUT P3, RZ, R42, 0x1, RZ, 0xc0, !PT ;  /* 0x000000012aff7812 */ /* 0x000fe2000786c0ff */
[----:B------:R-:W-:Y:S01]  /*44f0*/  @!P2 IMAD.MOV.U32 R42, RZ, RZ, R38 ;  /* 0x000000ffff2aa224 */ /* 0x000fe200078e0026 */
[----:B------:R-:W-:-:S04]  /*4500*/  UIMAD UR5, UR12, 0x12, URZ ;  /* 0x000000120c0578a4 */ /* 0x000fc8000f8e02ff */
[----:B------:R0:W2:Y:S01]  /*4510*/  @!P2 LDG.E.U8 R235, desc[UR24][R42.64] ;  /* 0x000000182aeba981 */ /* 0x0000a2000c1e1100 */
[----:B------:R-:W-:Y:S01]  /*4520*/  USHF.R.S32.HI UR6, URZ, 0x1f, UR5 ;  /* 0x0000001fff067899 */ /* 0x000fe20008011405 */
[----:B------:R-:W-:Y:S01]  /*4530*/  SHF.R.U32.HI R44, RZ, 0x5, R94 ;  /* 0x00000005ff2c7819 */ /* 0x000fe2000001165e */
[----:B0-----:R-:W-:Y:S02]  /*4540*/  @!P2 IMAD.MOV.U32 R42, RZ, RZ, R39 ;  /* 0x000000ffff2aa224 */ /* 0x001fe400078e0027 */
[----:B------:R-:W-:-:S05]  /*4550*/  @!P2 IMAD.MOV.U32 R43, RZ, RZ, R41 ;  /* 0x000000ffff2ba224 */ /* 0x000fca00078e0029 */
[----:B------:R0:W2:Y:S01]  /*4560*/  @!P2 LDG.E.U8 R234, desc[UR24][R42.64] ;  /* 0x000000182aeaa981 */ /* 0x0000a2000c1e1100 */
[----:B------:R-:W-:Y:S01]  /*4570*/  @!P4 IMAD.MOV R107, RZ, RZ, -R107 ;  /* 0x000000ffff6bc224 */ /* 0x000fe200078e0a6b */
[----:B0-----:R-:W-:-:S04]  /*4580*/  IADD3 R42, P2, PT, R2, UR5, RZ ;  /* 0x00000005022a7c10 */ /* 0x001fc8000ff5e0ff */
[----:B------:R-:W-:Y:S02]  /*4590*/  IADD3.X R43, PT, PT, R4, UR6, RZ, P2, !PT ;  /* 0x00000006042b7c10 */ /* 0x000fe400097fe4ff */
[----:B------:R-:W-:Y:S02]  /*45a0*/  LOP3.LUT P2, RZ, R44, 0x1, RZ, 0xc0, !PT ;  /* 0x000000012cff7812 */ /* 0x000fe4000784c0ff */
[----:B------:R-:W-:Y:S01]  /*45b0*/  IADD3 R44, P4, PT, R3, UR5, RZ ;  /* 0x00000005032c7c10 */ /* 0x000fe2000ff9e0ff */
[----:B------:R-:W-:Y:S01]  /*45c0*/  UIMAD UR5, UR12, 0x1a, URZ ;  /* 0x0000001a0c0578a4 */ /* 0x000fe2000f8e02ff */
[----:B------:R-:W-:Y:S01]  /*45d0*/  SHF.R.U64 R47, R110, 0x1d, RZ ;  /* 0x0000001d6e2f7819 */ /* 0x000fe200000012ff */
[----:B------:R-:W2:Y:S01]  /*45e0*/  @P3 LDG.E.U8 R208, desc[UR24][R42.64] ;  /* 0x000000182ad03981 */ /* 0x000ea2000c1e1100 */
[----:B------:R-:W-:Y:S01]  /*45f0*/  IADD3.X R45, PT, PT, R5, UR6, RZ, P4, !PT ;  /* 0x00000006052d7c10 */ /* 0x000fe2000a7fe4ff */
[----:B------:R-:W-:Y:S02]  /*4600*/  USHF.R.S32.HI UR6, URZ, 0x1f, UR5 ;  /* 0x0000001fff067899 */ /* 0x000fe40008011405 */
[----:B------:R-:W-:-:S02]  /*4610*/  IADD3 R46, P4, PT, R2, UR5, RZ ;  /* 0x00000005022e7c10 */ /* 0x000fc4000ff9e0ff */
[----:B------:R-:W2:Y:S01]  /*4620*/  @P3 LDG.E.U8 R225, desc[UR24][R44.64] ;  /* 0x000000182ce13981 */ /* 0x000ea2000c1e1100 */
[----:B------:R-:W-:Y:S02]  /*4630*/  LOP3.LUT P3, RZ, R47, 0x1, RZ, 0xc0, !PT ;  /* 0x000000012fff7812 */ /* 0x000fe4000786c0ff */
[----:B------:R-:W-:Y:S02]  /*4640*/  IADD3.X R47, PT, PT, R4, UR6, RZ, P4, !PT ;  /* 0x00000006042f7c10 */ /* 0x000fe4000a7fe4ff */
[----:B------:R-:W-:Y:S01]  /*4650*/  IADD3 R48, P4, PT, R3, UR5, RZ ;  /* 0x0000000503307c10 */ /* 0x000fe2000ff9e0ff */
[----:B------:R-:W-:Y:S01]  /*4660*/  UIMAD UR5, UR12, 0x22, URZ ;  /* 0x000000220c0578a4 */ /* 0x000fe2000f8e02ff */
[----:B------:R0:W-:Y:S02]  /*4670*/  STL [R1+0x194], R8 ;  /* 0x0001940801007387 */ /* 0x0001e40000100800 */
[----:B------:R-:W-:Y:S01]  /*4680*/  IADD3.X R49, PT, PT, R5, UR6, RZ, P4, !PT ;  /* 0x0000000605317c10 */ /* 0x000fe2000a7fe4ff */
[----:B------:R-:W-:Y:S01]  /*4690*/  USHF.R.S32.HI UR6, URZ, 0x1f, UR5 ;  /* 0x0000001fff067899 */ /* 0x000fe20008011405 */
[----:B------:R1:W-:Y:S01]  /*46a0*/  STL [R1+0x1a0], R6 ;  /* 0x0001a00601007387 */ /* 0x0003e20000100800 */
[----:B------:R-:W-:-:S03]  /*46b0*/  SHF.R.U64 R51, R110, 0x15, RZ ;  /* 0x000000156e337819 */ /* 0x000fc600000012ff */
[----:B------:R-:W2:Y:S01]  /*46c0*/  @P2 LDG.E.U8 R217, desc[UR24][R46.64] ;  /* 0x000000182ed92981 */ /* 0x000ea2000c1e1100 */
[----:B0-----:R-:W-:-:S03]  /*46d0*/  IADD3 R8, P4, PT, R2, UR5, RZ ;  /* 0x0000000502087c10 */ /* 0x001fc6000ff9e0ff */
[----:B------:R-:W2:Y:S01]  /*46e0*/  @P2 LDG.E.U8 R219, desc[UR24][R48.64] ;  /* 0x0000001830db2981 */ /* 0x000ea2000c1e1100 */
[----:B-1----:R-:W-:Y:S02]  /*46f0*/  IADD3 R6, P2, PT, R3, UR5, RZ ;  /* 0x0000000503067c10 */ /* 0x002fe4000ff5e0ff */
[----:B------:R-:W-:Y:S01]  /*4700*/  IADD3.X R9, PT, PT, R4, UR6, RZ, P4, !PT ;  /* 0x0000000604097c10 */ /* 0x000fe2000a7fe4ff */
[----:B------:R0:W-:Y:S01]  /*4710*/  STL [R1+0x19c], R7 ;  /* 0x00019c0701007387 */ /* 0x0001e20000100800 */
[----:B------:R-:W-:Y:S01]  /*4720*/  ISETP.GE.AND P4, PT, R50, RZ, PT ;  /* 0x000000ff3200720c */ /* 0x000fe20003f86270 */
[----:B------:R-:W-:Y:S01]  /*4730*/  @P3 IMAD.MOV.U32 R50, RZ, RZ, R8 ;  /* 0x000000ffff323224 */ /* 0x000fe200078e0008 */
[----:B0-----:R-:W-:Y:S02]  /*4740*/  IADD3.X R7, PT, PT, R5, UR6, RZ, P2, !PT ;  /* 0x0000000605077c10 */ /* 0x001fe400097fe4ff */
        /* <DEDUP_REMOVED lines=28> */
[----:B----4-:R-:W-:Y:S02]  /*4910*/  @P2 IMAD.MOV.U32 R50, RZ, RZ, R6 ;  /* 0x000000ffff322224 */ /* 0x010fe400078e0006 */
[----:B------:R-:W-:Y:S01]  /*4920*/  IADD3.X R9, PT, PT, R4, UR6, RZ, P6, !PT ;  /* 0x0000000604097c10 */ /* 0x000fe2000b7fe4ff */
[----:B------:R-:W-:Y:S01]  /*4930*/  @P2 IMAD.MOV.U32 R51, RZ, RZ, R7 ;  /* 0x000000ffff332224 */ /* 0x000fe200078e0007 */
[----:B------:R-:W-:Y:S01]  /*4940*/  SHF.R.U64 R53, R110, 0x5, RZ ;  /* 0x000000056e357819 */ /* 0x000fe200000012ff */
[----:B------:R1:W-:Y:S01]  /*4950*/  STL [R1+0xac], R7 ;  /* 0x0000ac0701007387 */ /* 0x0003e20000100800 */
[----:B0-----:R-:W-:-:S03]  /*4960*/  IADD3 R6, P6, PT, R3, UR5, RZ ;  /* 0x0000000503067c10 */ /* 0x001fc6000ffde0ff */
[----:B------:R0:W4:Y:S01]  /*4970*/  @P2 LDG.E.U8 R218, desc[UR24][R50.64] ;  /* 0x0000001832da2981 */ /* 0x000122000c1e1100 */
        /* <DEDUP_REMOVED lines=17> */
[----:B0-----:R-:W-:Y:S02]  /*4a90*/  @P2 IMAD.MOV.U32 R50, RZ, RZ, R8 ;  /* 0x000000ffff322224 */ /* 0x001fe400078e0008 */
[----:B------:R-:W-:Y:S01]  /*4aa0*/  @P2 IMAD.MOV.U32 R51, RZ, RZ, R9 ;  /* 0x000000ffff332224 */ /* 0x000fe200078e0009 */
[----:B-1----:R-:W-:-:S04]  /*4ab0*/  IADD3.X R7, PT, PT, R5, UR6, RZ, P3, !PT ;  /* 0x0000000605077c10 */ /* 0x002fc80009ffe4ff */
[----:B------:R0:W2:Y:S01]  /*4ac0*/  @P2 LDG.E.U8 R210, desc[UR24][R50.64] ;  /* 0x0000001832d22981 */ /* 0x0000a2000c1e1100 */
[----:B------:R-:W-:Y:S01]  /*4ad0*/  UIMAD UR5, UR12, 0x3, URZ ;  /* 0x000000030c0578a4 */ /* 0x000fe2000f8e02ff */
[----:B------:R-:W-:Y:S01]  /*4ae0*/  VIADD R53, R238, 0xfffffffc ;  /* 0xfffffffcee357836 */ /* 0x000fe20000000000 */
[----:B------:R-:W-:Y:S02]  /*4af0*/  ISETP.GE.AND P6, PT, R52, RZ, PT ;  /* 0x000000ff3400720c */ /* 0x000fe40003fc6270 */
[----:B------:R-:W-:Y:S01]  /*4b00*/  USHF.R.S32.HI UR6, URZ, 0x1f, UR5 ;  /* 0x0000001fff067899 */ /* 0x000fe20008011405 */
[----:B0-----:R-:W-:Y:S02]  /*4b10*/  @P2 IMAD.MOV.U32 R50, RZ, RZ, R6 ;  /* 0x000000ffff322224 */ /* 0x001fe400078e0006 */
[----:B------:R-:W-:Y:S02]  /*4b20*/  @P2 IMAD.MOV.U32 R51, RZ, RZ, R7 ;  /* 0x000000ffff332224 */ /* 0x000fe400078e0007 */
[----:B------:R-:W-:-:S03]  /*4b30*/  VIADD R52, R238, 0xfffffff4 ;  /* 0xfffffff4ee347836 */ /* 0x000fc60000000000 */
[----:B------:R0:W2:Y:S01]  /*4b40*/  @P2 LDG.E.U8 R209, desc[UR24][R50.64] ;  /* 0x0000001832d12981 */ /* 0x0000a2000c1e1100 */
[----:B------:R-:W-:Y:S01]  /*4b50*/  ISETP.GE.U32.AND P3, PT, R53, 0x7fffffbd, PT ;  /* 0x7fffffbd3500780c */ /* 0x000fe20003f66070 */
[----:B------:R-:W-:Y:S01]  /*4b60*/  @!P4 IMAD.MOV R115, RZ, RZ, -R115 ;  /* 0x000000ffff73c224 */ /* 0x000fe200078e0a73 */
[----:B0-----:R-:W-:-:S04]  /*4b70*/  IADD3 R50, P2, PT, R2, UR5, RZ ;  /* 0x0000000502327c10 */ /* 0x001fc8000ff5e0ff */
[----:B------:R-:W-:Y:S02]  /*4b80*/  IADD3.X R51, PT, PT, R4, UR6, RZ, P2, !PT ;  /* 0x0000000604337c10 */ /* 0x000fe400097fe4ff */
[----:B------:R-:W-:Y:S02]  /*4b90*/  ISETP.GE.U32.AND P2, PT, R52, 0x7fffffb5, PT ;  /* 0x7fffffb53400780c */ /* 0x000fe40003f46070 */
[----:B------:R-:W-:Y:S01]  /*4ba0*/  IADD3 R52, P4, PT, R3, UR5, RZ ;  /* 0x0000000503347c10 */ /* 0x000fe2000ff9e0ff */
[----:B------:R-:W-:Y:S01]  /*4bb0*/  UIMAD UR5, UR12, 0xb, URZ ;  /* 0x0000000b0c0578a4 */ /* 0x000fe2000f8e02ff */
[----:B------:R-:W-:Y:S01]  /*4bc0*/  SHF.R.U32.HI R55, RZ, 0xc, R94 ;  /* 0x0000000cff377819 */ /* 0x000fe2000001165e */
[----:B------:R-:W2:Y:S01]  /*4bd0*/  @!P3 LDG.E.U8 R201, desc[UR24][R50.64] ;  /* 0x0000001832c9b981 */ /* 0x000ea2000c1e1100 */
[----:B------:R-:W-:Y:S01]  /*4be0*/  IADD3.X R53, PT, PT, R5, UR6, RZ, P4, !PT ;  /* 0x0000000605357c10 */ /* 0x000fe2000a7fe4ff */
[----:B------:R-:W-:Y:S02]  /*4bf0*/  USHF.R.S32.HI UR6, URZ, 0x1f, UR5 ;  /* 0x0000001fff067899 */ /* 0x000fe40008011405 */
[----:B------:R-:W-:-:S02]  /*4c00*/  IADD3 R54, P4, PT, R2, UR5, RZ ;  /* 0x0000000502367c10 */ /* 0x000fc4000ff9e0ff */
[----:B------:R-:W2:Y:S01]  /*4c10*/  @!P3 LDG.E.U8 R194, desc[UR24][R52.64] ;  /* 0x0000001834c2b981 */ /* 0x000ea2000c1e1100 */
[----:B------:R-:W-:Y:S02]  /*4c20*/  LOP3.LUT P3, RZ, R55, 0x1, RZ, 0xc0, !PT ;  /* 0x0000000137ff7812 */ /* 0x000fe4000786c0ff */
[----:B------:R-:W-:Y:S02]  /*4c30*/  IADD3.X R55, PT, PT, R4, UR6, RZ, P4, !PT ;  /* 0x0000000604377c10 */ /* 0x000fe4000a7fe4ff */
[----:B------:R-:W-:Y:S01]  /*4c40*/  IADD3 R56, P4, PT, R3, UR5, RZ ;  /* 0x0000000503387c10 */ /* 0x000fe2000ff9e0ff */
[----:B------:R-:W-:Y:S02]  /*4c50*/  UIMAD UR5, UR12, 0x13, URZ ;  /* 0x000000130c0578a4 */ /* 0x000fe4000f8e02ff */
[----:B------:R-:W2:Y:S01]  /*4c60*/  @!P2 LDG.E.U8 R204, desc[UR24][R54.64] ;  /* 0x0000001836cca981 */ /* 0x000ea2000c1e1100 */
[----:B------:R-:W-:Y:S01]  /*4c70*/  IADD3.X R57, PT, PT, R5, UR6, RZ, P4, !PT ;  /* 0x0000000605397c10 */ /* 0x000fe2000a7fe4ff */
[----:B------:R-:W-:-:S02]  /*4c80*/  USHF.R.S32.HI UR6, URZ, 0x1f, UR5 ;  /* 0x0000001fff067899 */ /* 0x000fc40008011405 */
[----:B------:R-:W-:Y:S02]  /*4c90*/  IADD3 R58, P4, PT, R2, UR5, RZ ;  /* 0x00000005023a7c10 */ /* 0x000fe4000ff9e0ff */
[----:B------:R-:W2:Y:S01]  /*4ca0*/  @!P2 LDG.E.U8 R203, desc[UR24][R56.64] ;  /* 0x0000001838cba981 */ /* 0x000ea2000c1e1100 */
[----:B------:R-:W-:Y:S02]  /*4cb0*/  IADD3 R59, P2, PT, R3, UR5, RZ ;  /* 0x00000005033b7c10 */ /* 0x000fe4000ff5e0ff */
[----:B------:R-:W-:Y:S02]  /*4cc0*/  SHF.R.U32.HI R62, RZ, 0x4, R94 ;  /* 0x00000004ff3e7819 */ /* 0x000fe4000001165e */
[----:B------:R-:W-:Y:S02]  /*4cd0*/  IADD3.X R60, PT, PT, R4, UR6, RZ, P4, !PT ;  /* 0x00000006043c7c10 */ /* 0x000fe4000a7fe4ff */
[----:B------:R-:W-:Y:S02]  /*4ce0*/  ISETP.GE.AND P4, PT, R61, RZ, PT ;  /* 0x000000ff3d00720c */ /* 0x000fe40003f86270 */
[----:B------:R-:W-:Y:S01]  /*4cf0*/  IADD3.X R61, PT, PT, R5, UR6, RZ, P2, !PT ;  /* 0x00000006053d7c10 */ /* 0x000fe200097fe4ff */
[----:B------:R-:W-:Y:S01]  /*4d00*/  @P3 IMAD.MOV.U32 R63, RZ, RZ, R60 ;  /* 0x000000ffff3f3224 */ /* 0x000fe200078e003c */
[----:B------:R-:W-:Y:S01]  /*4d10*/  LOP3.LUT P2, RZ, R62, 0x1, RZ, 0xc0, !PT ;  /* 0x000000013eff7812 */ /* 0x000fe2000784c0ff */
[----:B------:R-:W-:Y:S01]  /*4d20*/  @P3 IMAD.MOV.U32 R62, RZ, RZ, R58 ;  /* 0x000000ffff3e3224 */ /* 0x000fe200078e003a */
[----:B------:R-:W-:-:S04]  /*4d30*/  UIMAD UR5, UR12, 0x1b, URZ ;  /* 0x0000001b0c0578a4 */ /* 0x000fc8000f8e02ff */
[----:B------:R0:W2:Y:S01]  /*4d40*/  @P3 LDG.E.U8 R190, desc[UR24][R62.64] ;  /* 0x000000183ebe3981 */ /* 0x0000a2000c1e1100 */
[----:B------:R-:W-:Y:S01]  /*4d50*/  USHF.R.S32.HI UR6, URZ, 0x1f, UR5 ;  /* 0x0000001fff067899 */ /* 0x000fe20008011405 */
[----:B------:R-:W-:Y:S01]  /*4d60*/  SHF.R.U64 R64, R110, 0x1c, RZ ;  /* 0x0000001c6e407819 */ /* 0x000fe200000012ff */
[----:B0-----:R-:W-:Y:S02]  /*4d70*/  @P3 IMAD.MOV.U32 R62, RZ, RZ, R59 ;  /* 0x000000ffff3e3224 */ /* 0x001fe400078e003b */
[----:B------:R-:W-:-:S05]  /*4d80*/  @P3 IMAD.MOV.U32 R63, RZ, RZ, R61 ;  /* 0x000000ffff3f3224 */ /* 0x000fca00078e003d */
[----:B------:R0:W2:Y:S01]  /*4d90*/  @P3 LDG.E.U8 R207, desc[UR24][R62.64] ;  /* 0x000000183ecf3981 */ /* 0x0000a2000c1e1100 */
[----:B------:R-:W-:Y:S01]  /*4da0*/  @!P6 IMAD.MOV R118, RZ, RZ, -R118 ;  /* 0x000000ffff76e224 */ /* 0x000fe200078e0a76 */
[----:B0-----:R-:W-:-:S04]  /*4db0*/  IADD3 R62, P3, PT, R2, UR5, RZ ;  /* 0x00000005023e7c10 */ /* 0x001fc8000ff7e0ff */
[----:B------:R-:W-:Y:S02]  /*4dc0*/  IADD3.X R63, PT, PT, R4, UR6, RZ, P3, !PT ;  /* 0x00000006043f7c10 */ /* 0x000fe40009ffe4ff */
[----:B------:R-:W-:Y:S02]  /*4dd0*/  LOP3.LUT P3, RZ, R64, 0x1, RZ, 0xc0, !PT ;  /* 0x0000000140ff7812 */ /* 0x000fe4000786c0ff */
[----:B------:R-:W-:Y:S01]  /*4de0*/  IADD3 R64, P6, PT, R3, UR5, RZ ;  /* 0x0000000503407c10 */ /* 0x000fe2000ffde0ff */
[----:B------:R-:W-:Y:S01]  /*4df0*/  UIMAD UR5, UR12, 0x23, URZ ;  /* 0x000000230c0578a4 */ /* 0x000fe2000f8e02ff */
[----:B------:R0:W-:Y:S02]  /*4e00*/  STL [R1+0x1a8], R8 ;  /* 0x0001a80801007387 */ /* 0x0001e40000100800 */
[----:B------:R-:W-:Y:S01]  /*4e10*/  IADD3.X R65, PT, PT, R5, UR6, RZ, P6, !PT ;  /* 0x0000000605417c10 */ /* 0x000fe2000b7fe4ff */
[----:B------:R-:W-:Y:S01]  /*4e20*/  USHF.R.S32.HI UR6, URZ, 0x1f, UR5 ;  /* 0x0000001fff067899 */ /* 0x000fe20008011405 */
[----:B------:R-:W-:Y:S01]  /*4e30*/  STL [R1+0x1b0], R6 ;  /* 0x0001b00601007387 */ /* 0x000fe20000100800 */
[----:B------:R-:W-:-:S03]  /*4e40*/  SHF.R.U64 R66, R110, 0x14, RZ ;  /* 0x000000146e427819 */ /* 0x000fc600000012ff */
[----:B------:R-:W2:Y:S01]  /*4e50*/  @P2 LDG.E.U8 R193, desc[UR24][R62.64] ;  /* 0x000000183ec12981 */ /* 0x000ea2000c1e1100 */
[----:B0-----:R-:W-:-:S03]  /*4e60*/  IADD3 R8, P6, PT, R2, UR5, RZ ;  /* 0x0000000502087c10 */ /* 0x001fc6000ffde0ff */
[----:B------:R0:W-:Y:S04]  /*4e70*/  STL [R1+0x1a4], R9 ;  /* 0x0001a40901007387 */ /* 0x0001e80000100800 */
[----:B------:R-:W2:Y:S01]  /*4e80*/  @P2 LDG.E.U8 R224, desc[UR24][R64.64] ;  /* 0x0000001840e02981 */ /* 0x000ea2000c1e1100 */
[----:B------:R-:W-:Y:S02]  /*4e90*/  LOP3.LUT P2, RZ, R66, 0x1, RZ, 0xc0, !PT ;  /* 0x0000000142ff7812 */ /* 0x000fe4000784c0ff */
[----:B0-----:R-:W-:Y:S02]  /*4ea0*/  IADD3.X R9, PT, PT, R4, UR6, RZ, P6, !PT ;  /* 0x0000000604097c10 */ /* 0x001fe4000b7fe4ff */
[----:B------:R-:W-:Y:S01]  /*4eb0*/  IADD3 R6, P6, PT, R3, UR5, RZ ;  /* 0x0000000503067c10 */ /* 0x000fe2000ffde0ff */
[----:B------:R0:W-:Y:S01]  /*4ec0*/  STL [R1+0x1ac], R7 ;  /* 0x0001ac0701007387 */ /* 0x0001e20000100800 */
[----:B------:R-:W-:Y:S01]  /*4ed0*/  UIMAD UR5, UR12, 0x2b, URZ ;  /* 0x0000002b0c0578a4 */ /* 0x000fe2000f8e02ff */
[----:B------:R-:W-:-:S02]  /*4ee0*/  @P3 IMAD.MOV.U32 R66, RZ, RZ, R8 ;  /* 0x000000ffff423224 */ /* 0x000fc400078e0008 */
[----:B------:R-:W-:Y:S01]  /*4ef0*/  @P3 IMAD.MOV.U32 R67, RZ, RZ, R9 ;  /* 0x000000ffff433224 */ /* 0x000fe200078e0009 */
[----:B------:R1:W-:Y:S04]  /*4f00*/  STL [R1+0x38], R8 ;  /* 0x0000380801007387 */ /* 0x0003e80000100800 */
[----:B------:R3:W2:Y:S01]  /*4f10*/  @P3 LDG.E.U8 R215, desc[UR24][R66.64] ;  /* 0x0000001842d73981 */ /* 0x0006a2000c1e1100 */
[----:B0-----:R-:W-:Y:S01]  /*4f20*/  IADD3.X R7, PT, PT, R5, UR6, RZ, P6, !PT ;  /* 0x0000000605077c10 */ /* 0x001fe2000b7fe4ff */
[----:B------:R-:W-:Y:S02]  /*4f30*/  USHF.R.S32.HI UR6, URZ, 0x1f, UR5 ;  /* 0x0000001fff067899 */ /* 0x000fe40008011405 */
[----:B-1----:R-:W-:Y:S01]  /*4f40*/  IADD3 R8, P6, PT, R2, UR5, RZ ;  /* 0x0000000502087c10 */ /* 0x002fe2000ffde0ff */
[----:B------:R0:W-:Y:S01]  /*4f50*/  STL [R1+0x34], R9 ;  /* 0x0000340901007387 */ /* 0x0001e20000100800 */
[----:B---3--:R-:W-:-:S02]  /*4f60*/  @P3 IMAD.MOV.U32 R66, RZ, RZ, R6 ;  /* 0x000000ffff423224 */ /* 0x008fc400078e0006 */
[----:B------:R-:W-:Y:S01]  /*4f70*/  @P3 IMAD.MOV.U32 R67, RZ, RZ, R7 ;  /* 0x000000ffff433224 */ /* 0x000fe200078e0007 */
[----:B------:R1:W-:Y:S01]  /*4f80*/  STL [R1+0x40], R6 ;  /* 0x0000400601007387 */ /* 0x0003e20000100800 */
[----:B0-----:R-:W-:-:S03]  /*4f90*/  IADD3.X R9, PT, PT, R4, UR6, RZ, P6, !PT ;  /* 0x0000000604097c10 */ /* 0x001fc6000b7fe4ff */
[----:B------:R0:W3:Y:S01]  /*4fa0*/  @P3 LDG.E.U8 R213, desc[UR24][R66.64] ;  /* 0x0000001842d53981 */ /* 0x0000e2000c1e1100 */
[----:B-1----:R-:W-:-:S03]  /*4fb0*/  IADD3 R6, P3, PT, R3, UR5, RZ ;  /* 0x0000000503067c10 */ /* 0x002fc6000ff7e0ff */
[----:B------:R1:W-:Y:S01]  /*4fc0*/  STL [R1+0x3c], R7 ;  /* 0x00003c0701007387 */ /* 0x0003e20000100800 */
[----:B------:R-:W-:Y:S01]  /*4fd0*/  SHF.R.U64 R69, R110, 0xc, RZ ;  /* 0x0000000c6e457819 */ /* 0x000fe200000012ff */
[----:B0-----:R-:W-:Y:S02]  /*4fe0*/  @P2 IMAD.MOV.U32 R66, RZ, RZ, R8 ;  /* 0x000000ffff422224 */ /* 0x001fe400078e0008 */
[----:B------:R-:W-:Y:S01]  /*4ff0*/  @P2 IMAD.MOV.U32 R67, RZ, RZ, R9 ;  /* 0x000000ffff432224 */ /* 0x000fe200078e0009 */
[----:B-1----:R-:W-:-:S04]  /*5000*/  IADD3.X R7, PT, PT, R5, UR6, RZ, P3, !PT ;  /* 0x0000000605077c10 */ /* 0x002fc80009ffe4ff */
[----:B------:R0:W2:Y:S01]  /*5010*/  @P2 LDG.E.U8 R212, desc[UR24][R66.64] ;  /* 0x0000001842d42981 */ /* 0x0000a2000c1e1100 */
[----:B------:R-:W-:Y:S01]  /*5020*/  LOP3.LUT P3, RZ, R69, 0x1, RZ, 0xc0, !PT ;  /* 0x0000000145ff7812 */ /* 0x000fe2000786c0ff */
[----:B------:R-:W-:Y:S02]  /*5030*/  UIMAD UR5, UR12, 0x33, URZ ;  /* 0x000000330c0578a4 */ /* 0x000fe4000f8e02ff */
[----:B------:R-:W-:Y:S02]  /*5040*/  STL [R1+0xb8], R8 ;  /* 0x0000b80801007387 */ /* 0x000fe40000100800 */
        /* <DEDUP_REMOVED lines=8> */
[----:B------:R-:W-:-:S02]  /*50d0*/  ISETP.GE.AND P6, PT, R68, RZ, PT ;  /* 0x000000ff4400720c */ /* 0x000fc40003fc6270 */
[----:B0-----:R-:W-:Y:S02]  /*50e0*/  IADD3 R7, P2, PT, R2, UR5, RZ ;  /* 0x0000000502077c10 */ /* 0x001fe4000ff5e0ff */
[----:B------:R-:W-:Y:S01]  /*50f0*/  IADD3 R6, P4, PT, R3, UR5, RZ ;  /* 0x0000000503067c10 */ /* 0x000fe2000ff9e0ff */
[----:B------:R-:W-:Y:S01]  /*5100*/  UIMAD UR5, UR12, 0x3b, URZ ;  /* 0x0000003b0c0578a4 */ /* 0x000fe2000f8e02ff */
[----:B------:R-:W-:Y:S02]  /*5110*/  IADD3.X R8, PT, PT, R4, UR6, RZ, P2, !PT ;  /* 0x0000000604087c10 */ /* 0x000fe400097fe4ff */
[----:B------:R-:W-:Y:S01]  /*5120*/  SHF.R.U64 R68, R110, 0x4, RZ ;  /* 0x000000046e447819 */ /* 0x000fe200000012ff */
[----:B------:R0:W-:Y:S01]  /*5130*/  STL [R1+0x138], R7 ;  /* 0x0001380701007387 */ /* 0x0001e20000100800 */
[----:B-1----:R-:W-:Y:S02]  /*5140*/  @P3 IMAD.MOV.U32 R66, RZ, RZ, R7 ;  /* 0x000000ffff423224 */ /* 0x002fe400078e0007 */
[----:B------:R-:W-:Y:S01]  /*5150*/  LOP3.LUT P2, RZ, R68, 0x1, RZ, 0xc0, !PT ;  /* 0x0000000144ff7812 */ /* 0x000fe2000784c0ff */
        /* <DEDUP_REMOVED lines=10> */
[----:B------:R1:W-:Y:S01]  /*5200*/  STL [R1+0x13c], R7 ;  /* 0x00013c0701007387 */ /* 0x0003e20000100800 */
[----:B------:R-:W-:Y:S01]  /*5210*/  VIADD R68, R238, 0xfffffffb ;  /* 0xfffffffbee447836 */ /* 0x000fe20000000000 */
[----:B0-----:R-:W-:Y:S02]  /*5220*/  IADD3 R6, P4, PT, R3, UR5, RZ ;  /* 0x0000000503067c10 */ /* 0x001fe4000ff9e0ff */
[----:B------:R0:W4:Y:S01]  /*5230*/  @P3 LDG.E.U8 R200, desc[UR24][R66.64] ;  /* 0x0000001842c83981 */ /* 0x000122000c1e1100 */
[----:B------:R-:W-:Y:S01]  /*5240*/  USHF.L.U32 UR5, UR12, 0x2, URZ ;  /* 0x000000020c057899 */ /* 0x000fe200080006ff */
[----:B-1----:R-:W-:-:S02]  /*5250*/  IADD3.X R7, PT, PT, R5, UR6, RZ, P4, !PT ;  /* 0x0000000605077c10 */ /* 0x002fc4000a7fe4ff */
[----:B------:R-:W-:Y:S01]  /*5260*/  ISETP.GE.U32.AND P3, PT, R68, 0x7fffffbc, PT ;  /* 0x7fffffbc4400780c */ /* 0x000fe20003f66070 */
[----:B0-----:R-:W-:Y:S02]  /*5270*/  @P2 IMAD.MOV.U32 R66, RZ, RZ, R8 ;  /* 0x000000ffff422224 */ /* 0x001fe400078e0008 */
[----:B------:R-:W-:Y:S01]  /*5280*/  @P2 IMAD.MOV.U32 R67, RZ, RZ, R9 ;  /* 0x000000ffff432224 */ /* 0x000fe200078e0009 */
[----:B------:R-:W-:Y:S01]  /*5290*/  USHF.R.S32.HI UR6, URZ, 0x1f, UR5 ;  /* 0x0000001fff067899 */ /* 0x000fe20008011405 */
[----:B------:R-:W-:Y:S02]  /*52a0*/  @P2 IMAD.MOV.U32 R68, RZ, RZ, R6 ;  /* 0x000000ffff442224 */ /* 0x000fe400078e0006 */
[----:B------:R-:W-:Y:S01]  /*52b0*/  @P2 IMAD.MOV.U32 R69, RZ, RZ, R7 ;  /* 0x000000ffff452224 */ /* 0x000fe200078e0007 */
[----:B------:R0:W2:Y:S04]  /*52c0*/  @P2 LDG.E.U8 R192, desc[UR24][R66.64] ;  /* 0x0000001842c02981 */ /* 0x0000a8000c1e1100 */
[----:B------:R1:W2:Y:S01]  /*52d0*/  @P2 LDG.E.U8 R191, desc[UR24][R68.64] ;  /* 0x0000001844bf2981 */ /* 0x0002a2000c1e1100 */
[----:B0-----:R-:W-:-:S02]  /*52e0*/  IADD3 R66, P4, PT, R2, UR5, RZ ;  /* 0x0000000502427c10 */ /* 0x001fc4000ff9e0ff */
[----:B------:R-:W-:Y:S02]  /*52f0*/  IADD3 R67, P2, PT, R3, UR5, RZ ;  /* 0x0000000503437c10 */ /* 0x000fe4000ff5e0ff */
[----:B-1----:R-:W-:Y:S02]  /*5300*/  IADD3.X R68, PT, PT, R4, UR6, RZ, P4, !PT ;  /* 0x0000000604447c10 */ /* 0x002fe4000a7fe4ff */
[----:B------:R-:W-:Y:S02]  /*5310*/  IADD3.X R69, PT, PT, R5, UR6, RZ, P2, !PT ;  /* 0x0000000605457c10 */ /* 0x000fe400097fe4ff */
[----:B------:R-:W-:Y:S01]  /*5320*/  ISETP.GE.AND P4, PT, R70, RZ, PT ;  /* 0x000000ff4600720c */ /* 0x000fe20003f86270 */
[----:B------:R-:W-:Y:S01]  /*5330*/  @!P3 IMAD.MOV.U32 R70, RZ, RZ, R66 ;  /* 0x000000ffff46b224 */ /* 0x000fe200078e0042 */
[----:B------:R-:W-:Y:S01]  /*5340*/  ISETP.GE.U32.AND P2, PT, R71, 0x7fffffb4, PT ;  /* 0x7fffffb44700780c */ /* 0x000fe20003f46070 */
        /* <DEDUP_REMOVED lines=24> */
[----:B------:R-:W2:Y:S01]  /*54d0*/  @P3 LDG.E.U8 R188, desc[UR24][R74.64] ;  /* 0x000000184abc3981 */ /* 0x000ea2000c1e1100 */
[----:B------:R-:W-:Y:S01]  /*54e0*/  IADD3.X R77, PT, PT, R5, UR6, RZ, P6, !PT ;  /* 0x00000006054d7c10 */ /* 0x000fe2000b7fe4ff */
[----:B------:R-:W-:-:S02]  /*54f0*/  USHF.R.S32.HI UR6, URZ, 0x1f, UR5 ;  /* 0x0000001fff067899 */ /* 0x000fc40008011405 */
[----:B------:R-:W-:Y:S02]  /*5500*/  IADD3 R199, P6, PT, R2, UR5, RZ ;  /* 0x0000000502c77c10 */ /* 0x000fe4000ffde0ff */
[----:B------:R-:W2:Y:S01]  /*5510*/  @P3 LDG.E.U8 R187, desc[UR24][R76.64] ;  /* 0x000000184cbb3981 */ /* 0x000ea2000c1e1100 */
[----:B------:R-:W-:Y:S02]  /*5520*/  IADD3 R216, P3, PT, R3, UR5, RZ ;  /* 0x0000000503d87c10 */ /* 0x000fe4000ff7e0ff */
[----:B------:R-:W-:Y:S02]  /*5530*/  SHF.R.U64 R81, R110, 0x1b, RZ ;  /* 0x0000001b6e517819 */ /* 0x000fe400000012ff */
[----:B------:R-:W-:Y:S02]  /*5540*/  IADD3.X R195, PT, PT, R4, UR6, RZ, P6, !PT ;  /* 0x0000000604c37c10 */ /* 0x000fe4000b7fe4ff */
[----:B------:R-:W-:Y:S02]  /*5550*/  IADD3.X R214, PT, PT, R5, UR6, RZ, P3, !PT ;  /* 0x0000000605d67c10 */ /* 0x000fe40009ffe4ff */
[----:B------:R-:W-:Y:S01]  /*5560*/  ISETP.GE.AND P6, PT, R80, RZ, PT ;  /* 0x000000ff5000720c */ /* 0x000fe20003fc6270 */
        /* <DEDUP_REMOVED lines=13> */
[----:B------:R-:W-:Y:S01]  /*5640*/  @!P4 IMAD.MOV R125, RZ, RZ, -R125 ;  /* 0x000000ffff7dc224 */ /* 0x000fe200078e0a7d */
[----:B0-----:R-:W-:-:S02]  /*5650*/  IADD3 R7, P2, PT, R2, UR5, RZ ;  /* 0x0000000502077c10 */ /* 0x001fc4000ff5e0ff */
[----:B------:R-:W-:Y:S02]  /*5660*/  IADD3 R6, P4, PT, R3, UR5, RZ ;  /* 0x0000000503067c10 */ /* 0x000fe4000ff9e0ff */
[----:B-1----:R-:W-:Y:S02]  /*5670*/  SHF.R.U64 R80, R110, 0x13, RZ ;  /* 0x000000136e507819 */ /* 0x002fe400000012ff */
[----:B------:R-:W-:Y:S01]  /*5680*/  IADD3.X R8, PT, PT, R4, UR6, RZ, P2, !PT ;  /* 0x0000000604087c10 */ /* 0x000fe200097fe4ff */
[----:B------:R-:W-:Y:S01]  /*5690*/  UIMAD UR5, UR12, 0x2c, URZ ;  /* 0x0000002c0c0578a4 */ /* 0x000fe2000f8e02ff */
[----:B------:R-:W-:Y:S01]  /*56a0*/  LOP3.LUT P2, RZ, R80, 0x1, RZ, 0xc0, !PT ;  /* 0x0000000150ff7812 */ /* 0x000fe2000784c0ff */
[----:B------:R0:W-:Y:S01]  /*56b0*/  STL [R1+0x48], R7 ;  /* 0x0000480701007387 */ /* 0x0001e20000100800 */
[----:B------:R-:W-:Y:S02]  /*56c0*/  @P3 IMAD.MOV.U32 R80, RZ, RZ, R7 ;  /* 0x000000ffff503224 */ /* 0x000fe400078e0007 */
[----:B------:R-:W-:Y:S01]  /*56d0*/  @P3 IMAD.MOV.U32 R81, RZ, RZ, R8 ;  /* 0x000000ffff513224 */ /* 0x000fe200078e0008 */
[----:B------:R1:W-:Y:S04]  /*56e0*/  STL [R1+0x44], R8 ;  /* 0x0000440801007387 */ /* 0x0003e80000100800 */
[----:B------:R1:W2:Y:S01]  /*56f0*/  @P3 LDG.E.U8 R175, desc[UR24][R80.64] ;  /* 0x0000001850af3981 */ /* 0x0002a2000c1e1100 */
[----:B0-----:R-:W-:Y:S01]  /*5700*/  IADD3.X R7, PT, PT, R5, UR6, RZ, P4, !PT ;  /* 0x0000000605077c10 */ /* 0x001fe2000a7fe4ff */
[----:B------:R-:W-:-:S02]  /*5710*/  USHF.R.S32.HI UR6, URZ, 0x1f, UR5 ;  /* 0x0000001fff067899 */ /* 0x000fc40008011405 */
[----:B-1----:R-:W-:Y:S01]  /*5720*/  IADD3 R8, P4, PT, R2, UR5, RZ ;  /* 0x0000000502087c10 */ /* 0x002fe2000ff9e0ff */
[----:B------:R0:W-:Y:S01]  /*5730*/  STL [R1+0x50], R6 ;  /* 0x0000500601007387 */ /* 0x0001e20000100800 */
[----:B------:R-:W-:Y:S02]  /*5740*/  @P3 IMAD.MOV.U32 R80, RZ, RZ, R6 ;  /* 0x000000ffff503224 */ /* 0x000fe400078e0006 */
[----:B------:R-:W-:Y:S01]  /*5750*/  IADD3.X R9, PT, PT, R4, UR6, RZ, P4, !PT ;  /* 0x0000000604097c10 */ /* 0x000fe2000a7fe4ff */
[----:B------:R-:W-:Y:S01]  /*5760*/  @P3 IMAD.MOV.U32 R81, RZ, RZ, R7 ;  /* 0x000000ffff513224 */ /* 0x000fe200078e0007 */
[----:B------:R1:W-:Y:S01]  /*5770*/  STL [R1+0x4c], R7 ;  /* 0x00004c0701007387 */ /* 0x0003e20000100800 */
[----:B0-----:R-:W-:-:S03]  /*5780*/  IADD3 R6, P4, PT, R3, UR5, RZ ;  /* 0x0000000503067c10 */ /* 0x001fc6000ff9e0ff */
[----:B------:R0:W2:Y:S01]  /*5790*/  @P3 LDG.E.U8 R173, desc[UR24][R80.64] ;  /* 0x0000001850ad3981 */ /* 0x0000a2000c1e1100 */
[----:B------:R-:W-:Y:S01]  /*57a0*/  SHF.R.U64 R82, R110, 0xb, RZ ;  /* 0x0000000b6e527819 */ /* 0x000fe200000012ff */
[----:B------:R-:W-:Y:S01]  /*57b0*/  UIMAD UR5, UR12, 0x34, URZ ;  /* 0x000000340c0578a4 */ /* 0x000fe2000f8e02ff */
[----:B-1----:R-:W-:Y:S01]  /*57c0*/  IADD3.X R7, PT, PT, R5, UR6, RZ, P4, !PT ;  /* 0x0000000605077c10 */ /* 0x002fe2000a7fe4ff */
[----:B0-----:R-:W-:Y:S02]  /*57d0*/  @P2 IMAD.MOV.U32 R80, RZ, RZ, R8 ;  /* 0x000000ffff502224 */ /* 0x001fe400078e0008 */
[----:B------:R-:W-:Y:S01]  /*57e0*/  @P2 IMAD.MOV.U32 R81, RZ, RZ, R9 ;  /* 0x000000ffff512224 */ /* 0x000fe200078e0009 */
[----:B------:R-:W-:Y:S01]  /*57f0*/  LOP3.LUT P3, RZ, R82, 0x1, RZ, 0xc0, !PT ;  /* 0x0000000152ff7812 */ /* 0x000fe2000786c0ff */
[----:B------:R-:W-:-:S03]  /*5800*/  USHF.R.S32.HI UR6, URZ, 0x1f, UR5 ;  /* 0x0000001fff067899 */ /* 0x000fc60008011405 */
[----:B------:R0:W2:Y:S04]  /*5810*/  @P2 LDG.E.U8 R181, desc[UR24][R80.64] ;  /* 0x0000001850b52981 */ /* 0x0000a8000c1e1100 */
[----:B------:R1:W-:Y:S01]  /*5820*/  STL [R1+0xc8], R8 ;  /* 0x0000c80801007387 */ /* 0x0003e20000100800 */
[----:B0-----:R-:W-:Y:S02]  /*5830*/  @P2 IMAD.MOV.U32 R80, RZ, RZ, R6 ;  /* 0x000000ffff502224 */ /* 0x001fe400078e0006 */
[----:B------:R-:W-:Y:S01]  /*5840*/  @P2 IMAD.MOV.U32 R81, RZ, RZ, R7 ;  /* 0x000000ffff512224 */ /* 0x000fe200078e0007 */
[----:B------:R0:W-:Y:S01]  /*5850*/  STL [R1+0xc4], R9 ;  /* 0x0000c40901007387 */ /* 0x0001e20000100800 */
[----:B-1----:R-:W-:-:S03]  /*5860*/  IADD3 R8, P4, PT, R2, UR5, RZ ;  /* 0x0000000502087c10 */ /* 0x002fc6000ff9e0ff */
[----:B------:R1:W-:Y:S04]  /*5870*/  STL [R1+0xd0], R6 ;  /* 0x0000d00601007387 */ /* 0x0003e80000100800 */
[----:B------:R3:W2:Y:S01]  /*5880*/  @P2 LDG.E.U8 R180, desc[UR24][R80.64] ;  /* 0x0000001850b42981 */ /* 0x0006a2000c1e1100 */
[----:B0-----:R-:W-:Y:S02]  /*5890*/  IADD3.X R9, PT, PT, R4, UR6, RZ, P4, !PT ;  /* 0x0000000604097c10 */ /* 0x001fe4000a7fe4ff */
[----:B-1----:R-:W-:Y:S01]  /*58a0*/  IADD3 R6, P2, PT, R3, UR5, RZ ;  /* 0x0000000503067c10 */ /* 0x002fe2000ff5e0ff */
[----:B------:R0:W-:Y:S01]  /*58b0*/  STL [R1+0xcc], R7 ;  /* 0x0000cc0701007387 */ /* 0x0001e20000100800 */
[----:B---3--:R-:W-:Y:S01]  /*58c0*/  SHF.R.U64 R80, R110, 0x3, RZ ;  /* 0x000000036e507819 */ /* 0x008fe200000012ff */
[----:B------:R-:W-:Y:S01]  /*58d0*/  @P3 IMAD.MOV.U32 R81, RZ, RZ, R9 ;  /* 0x000000ffff513224 */ /* 0x000fe200078e0009 */
[----:B0-----:R-:W-:-:S02]  /*58e0*/  IADD3.X R7, PT, PT, R5, UR6, RZ, P2, !PT ;  /* 0x0000000605077c10 */ /* 0x001fc400097fe4ff */
[----:B------:R-:W-:Y:S01]  /*58f0*/  LOP3.LUT P2, RZ, R80, 0x1, RZ, 0xc0, !PT ;  /* 0x0000000150ff7812 */ /* 0x000fe2000784c0ff */
[----:B------:R-:W-:Y:S01]  /*5900*/  @P3 IMAD.MOV.U32 R80, RZ, RZ, R8 ;  /* 0x000000ffff503224 */ /* 0x000fe200078e0008 */
[----:B------:R-:W-:Y:S01]  /*5910*/  UIMAD UR5, UR12, 0x3c, URZ ;  /* 0x0000003c0c0578a4 */ /* 0x000fe2000f8e02ff */
[----:B------:R-:W-:Y:S04]  /*5920*/  STL [R1+0x148], R8 ;  /* 0x0001480801007387 */ /* 0x000fe80000100800 */
[----:B------:R0:W3:Y:S01]  /*5930*/  @P3 LDG.E.U8 R172, desc[UR24][R80.64] ;  /* 0x0000001850ac3981 */ /* 0x0000e2000c1e1100 */
[----:B------:R-:W-:-:S03]  /*5940*/  USHF.R.S32.HI UR6, URZ, 0x1f, UR5 ;  /* 0x0000001fff067899 */ /* 0x000fc60008011405 */
[----:B------:R-:W-:Y:S01]  /*5950*/  STL [R1+0x150], R6 ;  /* 0x0001500601007387 */ /* 0x000fe20000100800 */
[----:B0-----:R-:W-:Y:S02]  /*5960*/  @P3 IMAD.MOV.U32 R80, RZ, RZ, R6 ;  /* 0x000000ffff503224 */ /* 0x001fe400078e0006 */
[----:B------:R-:W-:Y:S01]  /*5970*/  @P3 IMAD.MOV.U32 R81, RZ, RZ, R7 ;  /* 0x000000ffff513224 */ /* 0x000fe200078e0007 */
[----:B------:R-:W-:Y:S01]  /*5980*/  STL [R1+0x144], R9 ;  /* 0x0001440901007387 */ /* 0x000fe20000100800 */
[----:B------:R-:W-:-:S03]  /*5990*/  VIADD R78, R238, 0xfffffffa ;  /* 0xfffffffaee4e7836 */ /* 0x000fc60000000000 */
[----:B------:R0:W-:Y:S04]  /*59a0*/  STL [R1+0x14c], R7 ;  /* 0x00014c0701007387 */ /* 0x0001e80000100800 */
[----:B------:R1:W2:Y:S01]  /*59b0*/  @P3 LDG.E.U8 R178, desc[UR24][R80.64] ;  /* 0x0000001850b23981 */ /* 0x0002a2000c1e1100 */
[----:B------:R-:W-:Y:S01]  /*59c0*/  @!P6 IMAD.MOV R127, RZ, RZ, -R127 ;  /* 0x000000ffff7fe224 */ /* 0x000fe200078e0a7f */
[----:B0-----:R-:W-:Y:S02]  /*59d0*/  IADD3 R7, P3, PT, R2, UR5, RZ ;  /* 0x0000000502077c10 */ /* 0x001fe4000ff7e0ff */
[----:B------:R-:W-:Y:S02]  /*59e0*/  IADD3 R6, P6, PT, R3, UR5, RZ ;  /* 0x0000000503067c10 */ /* 0x000fe4000ffde0ff */
[----:B------:R-:W-:Y:S01]  /*59f0*/  IADD3.X R8, PT, PT, R4, UR6, RZ, P3, !PT ;  /* 0x0000000604087c10 */ /* 0x000fe20009ffe4ff */
[----:B------:R0:W-:Y:S01]  /*5a00*/  STL [R1+0x1c8], R7 ;  /* 0x0001c80701007387 */ /* 0x0001e20000100800 */
[----:B------:R-:W-:Y:S01]  /*5a10*/  ISETP.GE.U32.AND P3, PT, R78, 0x7fffffbb, PT ;  /* 0x7fffffbb4e00780c */ /* 0x000fe20003f66070 */
[----:B------:R-:W-:Y:S01]  /*5a20*/  @P2 IMAD.MOV.U32 R78, RZ, RZ, R7 ;  /* 0x000000ffff4e2224 */ /* 0x000fe200078e0007 */
[----:B------:R-:W-:Y:S01]  /*5a30*/  ISETP.GE.AND P4, PT, R79, RZ, PT ;  /* 0x000000ff4f00720c */ /* 0x000fe20003f86270 */
[----:B------:R-:W-:Y:S01]  /*5a40*/  @P2 IMAD.MOV.U32 R79, RZ, RZ, R8 ;  /* 0x000000ffff4f2224 */ /* 0x000fe200078e0008 */
[----:B------:R-:W-:Y:S01]  /*5a50*/  UIMAD UR5, UR12, 0x5, URZ ;  /* 0x000000050c0578a4 */ /* 0x000fe2000f8e02ff */
[----:B-1----:R-:W-:-:S03]  /*5a60*/  @P2 IMAD.MOV.U32 R80, RZ, RZ, R6 ;  /* 0x000000ffff502224 */ /* 0x002fc600078e0006 */
[----:B------:R1:W2:Y:S01]  /*5a70*/  @P2 LDG.E.U8 R168, desc[UR24][R78.64] ;  /* 0x000000184ea82981 */ /* 0x0002a2000c1e1100 */
[----:B0-----:R-:W-:Y:S01]  /*5a80*/  IADD3.X R7, PT, PT, R5, UR6, RZ, P6, !PT ;  /* 0x0000000605077c10 */ /* 0x001fe2000b7fe4ff */
[----:B------:R-:W-:-:S04]  /*5a90*/  USHF.R.S32.HI UR6, URZ, 0x1f, UR5 ;  /* 0x0000001fff067899 */ /* 0x000fc80008011405 */
[----:B------:R-:W-:Y:S02]  /*5aa0*/  @P2 IMAD.MOV.U32 R81, RZ, RZ, R7 ;  /* 0x000000ffff512224 */ /* 0x000fe400078e0007 */
[----:B-1----:R-:W-:Y:S01]  /*5ab0*/  VIADD R79, R238, 0xfffffff2 ;  /* 0xfffffff2ee4f7836 */ /* 0x002fe20000000000 */
[----:B------:R-:W-:Y:S02]  /*5ac0*/  IADD3 R78, P6, PT, R2, UR5, RZ ;  /* 0x00000005024e7c10 */ /* 0x000fe4000ffde0ff */
[----:B------:R0:W2:Y:S02]  /*5ad0*/  @P2 LDG.E.U8 R167, desc[UR24][R80.64] ;  /* 0x0000001850a72981 */ /* 0x0000a4000c1e1100 */
[----:B------:R-:W-:Y:S02]  /*5ae0*/  ISETP.GE.U32.AND P2, PT, R79, 0x7fffffb3, PT ;  /* 0x7fffffb34f00780c */ /* 0x000fe40003f46070 */
[----:B------:R-:W-:Y:S02]  /*5af0*/  IADD3.X R79, PT, PT, R4, UR6, RZ, P6, !PT ;  /* 0x00000006044f7c10 */ /* 0x000fe4000b7fe4ff */
[----:B0-----:R-:W-:Y:S01]  /*5b00*/  IADD3 R80, P6, PT, R3, UR5, RZ ;  /* 0x0000000503507c10 */ /* 0x001fe2000ffde0ff */
[----:B------:R-:W-:-:S02]  /*5b10*/  UIMAD UR5, UR12, 0xd, URZ ;  /* 0x0000000d0c0578a4 */ /* 0x000fc4000f8e02ff */
[----:B------:R-:W2:Y:S01]  /*5b20*/  @!P3 LDG.E.U8 R166, desc[UR24][R78.64] ;  /* 0x000000184ea6b981 */ /* 0x000ea2000c1e1100 */
[----:B------:R-:W-:Y:S01]  /*5b30*/  IADD3.X R81, PT, PT, R5, UR6, RZ, P6, !PT ;  /* 0x0000000605517c10 */ /* 0x000fe2000b7fe4ff */
[----:B------:R-:W-:Y:S02]  /*5b40*/  USHF.R.S32.HI UR6, URZ, 0x1f, UR5 ;  /* 0x0000001fff067899 */ /* 0x000fe40008011405 */
[----:B------:R-:W-:Y:S02]  /*5b50*/  IADD3 R82, P6, PT, R2, UR5, RZ ;  /* 0x0000000502527c10 */ /* 0x000fe4000ffde0ff */
[----:B------:R-:W2:Y:S01]  /*5b60*/  @!P3 LDG.E.U8 R174, desc[UR24][R80.64] ;  /* 0x0000001850aeb981 */ /* 0x000ea2000c1e1100 */
[----:B------:R-:W-:Y:S02]  /*5b70*/  IADD3 R83, P3, PT, R3, UR5, RZ ;  /* 0x0000000503537c10 */ /* 0x000fe4000ff7e0ff */
[----:B------:R-:W-:Y:S02]  /*5b80*/  IADD3.X R84, PT, PT, R4, UR6, RZ, P6, !PT ;  /* 0x0000000604547c10 */ /* 0x000fe4000b7fe4ff */
[----:B------:R-:W-:-:S02]  /*5b90*/  ISETP.GE.AND P6, PT, R85, RZ, PT ;  /* 0x000000ff5500720c */ /* 0x000fc40003fc6270 */
[----:B------:R-:W-:Y:S02]  /*5ba0*/  SHF.R.U32.HI R87, RZ, 0xa, R94 ;  /* 0x0000000aff577819 */ /* 0x000fe4000001165e */
[----:B------:R-:W-:Y:S01]  /*5bb0*/  IADD3.X R85, PT, PT, R5, UR6, RZ, P3, !PT ;  /* 0x0000000605557c10 */ /* 0x000fe20009ffe4ff */
[----:B------:R-:W-:Y:S01]  /*5bc0*/  UIMAD UR5, UR12, 0x15, URZ ;  /* 0x000000150c0578a4 */ /* 0x000fe2000f8e02ff */
[----:B------:R-:W-:Y:S01]  /*5bd0*/  LOP3.LUT P3, RZ, R87, 0x1, RZ, 0xc0, !PT ;  /* 0x0000000157ff7812 */ /* 0x000fe2000786c0ff */
[----:B------:R-:W-:Y:S02]  /*5be0*/  @!P2 IMAD.MOV.U32 R86, RZ, RZ, R83 ;  /* 0x000000ffff56a224 */ /* 0x000fe400078e0053 */
[----:B------:R-:W-:Y:S02]  /*5bf0*/  @!P2 IMAD.MOV.U32 R87, RZ, RZ, R85 ;  /* 0x000000ffff57a224 */ /* 0x000fe400078e0055 */
[----:B------:R-:W-:Y:S02]  /*5c00*/  @!P2 IMAD.MOV.U32 R88, RZ, RZ, R82 ;  /* 0x000000ffff58a224 */ /* 0x000fe400078e0052 */
[----:B------:R-:W-:Y:S01]  /*5c10*/  @!P2 IMAD.MOV.U32 R89, RZ, RZ, R84 ;  /* 0x000000ffff59a224 */ /* 0x000fe200078e0054 */
[----:B------:R-:W-:Y:S01]  /*5c20*/  USHF.R.S32.HI UR6, URZ, 0x1f, UR5 ;  /* 0x0000001fff067899 */ /* 0x000fe20008011405 */
[----:B------:R0:W2:Y:S01]  /*5c30*/  @!P2 LDG.E.U8 R164, desc[UR24][R86.64] ;  /* 0x0000001856a4a981 */ /* 0x0000a2000c1e1100 */
[----:B------:R-:W-:-:S03]  /*5c40*/  @!P4 IMAD.MOV R130, RZ, RZ, -R130 ;  /* 0x000000ffff82c224 */ /* 0x000fc600078e0a82 */
[----:B------:R1:W2:Y:S01]  /*5c50*/  @!P2 LDG.E.U8 R165, desc[UR24][R88.64] ;  /* 0x0000001858a5a981 */ /* 0x0002a2000c1e1100 */
[----:B------:R-:W-:Y:S02]  /*5c60*/  SHF.R.U64 R128, R110, 0x1a, RZ ;  /* 0x0000001a6e807819 */ /* 0x000fe400000012ff */
[----:B0-----:R-:W-:Y:S02]  /*5c70*/  IADD3 R86, P4, PT, R2, UR5, RZ ;  /* 0x0000000502567c10 */ /* 0x001fe4000ff9e0ff */
[----:B------:R-:W-:Y:S02]  /*5c80*/  IADD3 R87, P2, PT, R3, UR5, RZ ;  /* 0x0000000503577c10 */ /* 0x000fe4000ff5e0ff */
[----:B-1----:R-:W-:Y:S02]  /*5c90*/  SHF.R.U32.HI R89, RZ, 0x2, R94 ;  /* 0x00000002ff597819 */ /* 0x002fe4000001165e */
[----:B------:R-:W-:Y:S02]  /*5ca0*/  IADD3.X R88, PT, PT, R4, UR6, RZ, P4, !PT ;  /* 0x0000000604587c10 */ /* 0x000fe4000a7fe4ff */
[----:B------:R-:W-:-:S02]  /*5cb0*/  LOP3.LUT P4, RZ, R89, 0x1, RZ, 0xc0, !PT ;  /* 0x0000000159ff7812 */ /* 0x000fc4000788c0ff */
[----:B------:R-:W-:Y:S01]  /*5cc0*/  IADD3.X R89, PT, PT, R5, UR6, RZ, P2, !PT ;  /* 0x0000000605597c10 */ /* 0x000fe200097fe4ff */
[----:B------:R-:W-:Y:S01]  /*5cd0*/  @P3 IMAD.MOV.U32 R129, RZ, RZ, R88 ;  /* 0x000000ffff813224 */ /* 0x000fe200078e0058 */
[----:B------:R-:W-:Y:S01]  /*5ce0*/  LOP3.LUT P2, RZ, R128, 0x1, RZ, 0xc0, !PT ;  /* 0x0000000180ff7812 */ /* 0x000fe2000784c0ff */
[----:B------:R-:W-:Y:S01]  /*5cf0*/  @P3 IMAD.MOV.U32 R128, RZ, RZ, R86 ;  /* 0x000000ffff803224 */ /* 0x000fe200078e0056 */
[----:B------:R-:W-:-:S04]  /*5d00*/  UIMAD UR5, UR12, 0x1d, URZ ;  /* 0x0000001d0c0578a4 */ /* 0x000fc8000f8e02ff */
[----:B------:R0:W2:Y:S01]  /*5d10*/  @P3 LDG.E.U8 R163, desc[UR24][R128.64] ;  /* 0x0000001880a33981 */ /* 0x0000a2000c1e1100 */
[----:B------:R-:W-:Y:S01]  /*5d20*/  USHF.R.S32.HI UR17, URZ, 0x1f, UR5 ;  /* 0x0000001fff117899 */ /* 0x000fe20008011405 */
[----:B------:R-:W-:Y:S01]  /*5d30*/  @!P6 IMAD.MOV R119, RZ, RZ, -R119 ;  /* 0x000000ffff77e224 */ /* 0x000fe200078e0a77 */
[----:B------:R-:W-:Y:S01]  /*5d40*/  UIMAD UR6, UR12, 0x25, URZ ;  /* 0x000000250c0678a4 */ /* 0x000fe2000f8e02ff */
[----:B------:R-:W-:Y:S01]  /*5d50*/  IADD3 R231, P6, PT, R2, UR5, RZ ;  /* 0x0000000502e77c10 */ /* 0x000fe2000ffde0ff */
[----:B0-----:R-:W-:Y:S02]  /*5d60*/  @P3 IMAD.MOV.U32 R128, RZ, RZ, R87 ;  /* 0x000000ffff803224 */ /* 0x001fe400078e0057 */
[----:B------:R-:W-:Y:S01]  /*5d70*/  @P3 IMAD.MOV.U32 R129, RZ, RZ, R89 ;  /* 0x000000ffff813224 */ /* 0x000fe200078e0059 */
[----:B------:R-:W-:Y:S04]  /*5d80*/  STL [R1+0x1c4], R8 ;  /* 0x0001c40801007387 */ /* 0x000fe80000100800 */
[----:B------:R0:W2:Y:S01]  /*5d90*/  @P3 LDG.E.U8 R162, desc[UR24][R128.64] ;  /* 0x0000001880a23981 */ /* 0x0000a2000c1e1100 */
[----:B------:R-:W-:Y:S01]  /*5da0*/  IADD3 R245, P3, PT, R3, UR5, RZ ;  /* 0x0000000503f57c10 */ /* 0x000fe2000ff7e0ff */
[----:B------:R-:W-:Y:S01]  /*5db0*/  USHF.R.S32.HI UR5, URZ, 0x1f, UR6 ;  /* 0x0000001fff057899 */ /* 0x000fe20008011406 */
[----:B------:R-:W-:Y:S01]  /*5dc0*/  IADD3.X R230, PT, PT, R4, UR17, RZ, P6, !PT ;  /* 0x0000001104e67c10 */ /* 0x000fe2000b7fe4ff */
[----:B------:R-:W-:Y:S01]  /*5dd0*/  STL [R1+0x1d0], R6 ;  /* 0x0001d00601007387 */ /* 0x000fe20000100800 */
[----:B------:R-:W-:Y:S01]  /*5de0*/  IADD3.X R244, PT, PT, R5, UR17, RZ, P3, !PT ;  /* 0x0000001105f47c10 */ /* 0x000fe20009ffe4ff */
[----:B------:R-:W-:-:S02]  /*5df0*/  UIMAD UR16, UR12, 0x2d, URZ ;  /* 0x0000002d0c1078a4 */ /* 0x000fc4000f8e02ff */
[----:B------:R1:W-:Y:S01]  /*5e00*/  STL [R1+0x1cc], R7 ;  /* 0x0001cc0701007387 */ /* 0x0003e20000100800 */
[----:B0-----:R-:W-:Y:S01]  /*5e10*/  SHF.R.U64 R128, R110, 0x12, RZ ;  /* 0x000000126e807819 */ /* 0x001fe200000012ff */
[----:B------:R-:W-:Y:S01]  /*5e20*/  @P4 IMAD.MOV.U32 R129, RZ, RZ, R230 ;  /* 0x000000ffff814224 */ /* 0x000fe200078e00e6 */
[----:B------:R-:W-:Y:S02]  /*5e30*/  USHF.R.S32.HI UR18, URZ, 0x1f, UR16 ;  /* 0x0000001fff127899 */ /* 0x000fe40008011410 */
[----:B------:R-:W-:Y:S01]  /*5e40*/  LOP3.LUT P6, RZ, R128, 0x1, RZ, 0xc0, !PT ;  /* 0x0000000180ff7812 */ /* 0x000fe200078cc0ff */
[----:B------:R-:W-:Y:S01]  /*5e50*/  @P4 IMAD.MOV.U32 R128, RZ, RZ, R231 ;  /* 0x000000ffff804224 */ /* 0x000fe200078e00e7 */
[----:B-1----:R-:W-:-:S04]  /*5e60*/  IADD3 R7, P3, PT, R2, UR6, RZ ;  /* 0x0000000602077c10 */ /* 0x002fc8000ff7e0ff */
[----:B------:R0:W2:Y:S01]  /*5e70*/  @P4 LDG.E.U8 R155, desc[UR24][R128.64] ;  /* 0x00000018809b4981 */ /* 0x0000a2000c1e1100 */
[----:B------:R-:W-:Y:S02]  /*5e80*/  IADD3.X R8, PT, PT, R4, UR5, RZ, P3, !PT ;  /* 0x0000000504087c10 */ /* 0x000fe40009ffe4ff */
[----:B------:R-:W-:Y:S01]  /*5e90*/  IADD3 R6, P3, PT, R2, UR16, RZ ;  /* 0x0000001002067c10 */ /* 0x000fe2000ff7e0ff */
[----:B------:R1:W-:Y:S01]  /*5ea0*/  STL [R1+0x58], R7 ;  /* 0x0000580701007387 */ /* 0x0003e20000100800 */
[----:B0-----:R-:W-:Y:S02]  /*5eb0*/  @P2 IMAD.MOV.U32 R128, RZ, RZ, R7 ;  /* 0x000000ffff802224 */ /* 0x001fe400078e0007 */
[----:B------:R-:W-:Y:S01]  /*5ec0*/  @P2 IMAD.MOV.U32 R129, RZ, RZ, R8 ;  /* 0x000000ffff812224 */ /* 0x000fe200078e0008 */
[----:B-1----:R-:W-:-:S04]  /*5ed0*/  IADD3.X R7, PT, PT, R4, UR18, RZ, P3, !PT ;  /* 0x0000001204077c10 */ /* 0x002fc80009ffe4ff */
[----:B------:R0:W2:Y:S01]  /*5ee0*/  @P2 LDG.E.U8 R159, desc[UR24][R128.64] ;  /* 0x00000018809f2981 */ /* 0x0000a2000c1e1100 */
[----:B------:R-:W-:Y:S01]  /*5ef0*/  ISETP.GE.AND P3, PT, R120, RZ, PT ;  /* 0x000000ff7800720c */ /* 0x000fe20003f66270 */
[----:B------:R-:W-:Y:S02]  /*5f00*/  IMAD.MOV.U32 R120, RZ, RZ, R117 ;  /* 0x000000ffff787224 */ /* 0x000fe400078e0075 */
[----:B0-----:R-:W-:Y:S02]  /*5f10*/  @P6 IMAD.MOV.U32 R128, RZ, RZ, R6 ;  /* 0x000000ffff806224 */ /* 0x001fe400078e0006 */
[----:B------:R-:W-:Y:S01]  /*5f20*/  @P6 IMAD.MOV.U32 R129, RZ, RZ, R7 ;  /* 0x000000ffff816224 */ /* 0x000fe200078e0007 */
[----:B------:R-:W-:-:S04]  /*5f30*/  SHF.R.U64 R117, R110, 0xa, RZ ;  /* 0x0000000a6e757819 */ /* 0x000fc800000012ff */
[----:B------:R0:W3:Y:S01]  /*5f40*/  @P6 LDG.E.U8 R156, desc[UR24][R128.64] ;  /* 0x00000018809c6981 */ /* 0x0000e2000c1e1100 */
[----:B------:R-:W-:Y:S02]  /*5f50*/  UIMAD UR17, UR12, 0x35, URZ ;  /* 0x000000350c1178a4 */ /* 0x000fe4000f8e02ff */
[----:B------:R-:W-:Y:S01]  /*5f60*/  @!P3 IMAD.MOV R120, RZ, RZ, -R120 ;  /* 0x000000ffff78b224 */ /* 0x000fe200078e0a78 */
[----:B------:R-:W-:Y:S01]  /*5f70*/  STL [R1+0x54], R8 ;  /* 0x0000540801007387 */ /* 0x000fe20000100800 */
[----:B0-----:R-:W-:Y:S02]  /*5f80*/  @P4 IMAD.MOV.U32 R128, RZ, RZ, R245 ;  /* 0x000000ffff804224 */ /* 0x001fe400078e00f5 */
[----:B------:R-:W-:Y:S01]  /*5f90*/  @P4 IMAD.MOV.U32 R129, RZ, RZ, R244 ;  /* 0x000000ffff814224 */ /* 0x000fe200078e00f4 */
[----:B------:R0:W-:Y:S01]  /*5fa0*/  STL [R1+0xd8], R6 ;  /* 0x0000d80601007387 */ /* 0x0001e20000100800 */
[----:B------:R-:W-:-:S03]  /*5fb0*/  LOP3.LUT P3, RZ, R117, 0x1, RZ, 0xc0, !PT ;  /* 0x0000000175ff7812 */ /* 0x000fc6000786c0ff */
[----:B------:R1:W3:Y:S01]  /*5fc0*/  @P4 LDG.E.U8 R151, desc[UR24][R128.64] ;  /* 0x0000001880974981 */ /* 0x0002e2000c1e1100 */
[----:B------:R-:W-:Y:S01]  /*5fd0*/  USHF.R.S32.HI UR19, URZ, 0x1f, UR17 ;  /* 0x0000001fff137899 */ /* 0x000fe20008011411 */
[----:B0-----:R-:W-:Y:S02]  /*5fe0*/  IADD3 R6, P4, PT, R3, UR6, RZ ;  /* 0x0000000603067c10 */ /* 0x001fe4000ff9e0ff */
[----:B------:R0:W-:Y:S01]  /*5ff0*/  STL [R1+0xd4], R7 ;  /* 0x0000d40701007387 */ /* 0x0001e20000100800 */
[----:B------:R-:W-:Y:S02]  /*6000*/  PRMT R149, RZ, 0x7610, R149 ;  /* 0x00007610ff957816 */ /* 0x000fe40000000095 */
[----:B0-----:R-:W-:Y:S02]  /*6010*/  IADD3.X R7, PT, PT, R5, UR5, RZ, P4, !PT ;  /* 0x0000000505077c10 */ /* 0x001fe4000a7fe4ff */
[----:B------:R-:W-:-:S04]  /*6020*/  IADD3 R8, P4, PT, R2, UR17, RZ ;  /* 0x0000001102087c10 */ /* 0x000fc8000ff9e0ff */
[----:B------:R-:W-:Y:S02]  /*6030*/  IADD3.X R9, PT, PT, R4, UR19, RZ, P4, !PT ;  /* 0x0000001304097c10 */ /* 0x000fe4000a7fe4ff */
[----:B------:R-:W-:Y:S01]  /*6040*/  ISETP.GE.AND P4, PT, R122, RZ, PT ;  /* 0x000000ff7a00720c */ /* 0x000fe20003f86270 */
[----:B-1----:R-:W-:Y:S02]  /*6050*/  @P3 IMAD.MOV.U32 R128, RZ, RZ, R8 ;  /* 0x000000ffff803224 */ /* 0x002fe400078e0008 */
[----:B------:R-:W-:Y:S01]  /*6060*/  @P3 IMAD.MOV.U32 R129, RZ, RZ, R9 ;  /* 0x000000ffff813224 */ /* 0x000fe200078e0009 */
[----:B------:R-:W-:Y:S01]  /*6070*/  PRMT R147, RZ, 0x7610, R147 ;  /* 0x00007610ff937816 */ /* 0x000fe20000000093 */
[----:B------:R-:W-:-:S03]  /*6080*/  IMAD.MOV.U32 R122, RZ, RZ, R91 ;  /* 0x000000ffff7a7224 */ /* 0x000fc600078e005b */
[----:B------:R0:W3:Y:S01]  /*6090*/  @P3 LDG.E.U8 R149, desc[UR24][R128.64] ;  /* 0x0000001880953981 */ /* 0x0000e2000c1e1100 */
[----:B------:R-:W-:Y:S01]  /*60a0*/  SHF.R.U64 R91, R110, 0x2, RZ ;  /* 0x000000026e5b7819 */ /* 0x000fe200000012ff */
[----:B------:R-:W-:Y:S02]  /*60b0*/  UIMAD UR6, UR12, 0x3d, URZ ;  /* 0x0000003d0c0678a4 */ /* 0x000fe4000f8e02ff */
[----:B------:R1:W-:Y:S01]  /*60c0*/  STL [R1+0x60], R6 ;  /* 0x0000600601007387 */ /* 0x0003e20000100800 */
[----:B------:R-:W-:Y:S02]  /*60d0*/  @!P4 IMAD.MOV R122, RZ, RZ, -R122 ;  /* 0x000000ffff7ac224 */ /* 0x000fe400078e0a7a */
[----:B0-----:R-:W-:Y:S02]  /*60e0*/  @P2 IMAD.MOV.U32 R128, RZ, RZ, R6 ;  /* 0x000000ffff802224 */ /* 0x001fe400078e0006 */
[----:B------:R-:W-:Y:S01]  /*60f0*/  @P2 IMAD.MOV.U32 R129, RZ, RZ, R7 ;  /* 0x000000ffff812224 */ /* 0x000fe200078e0007 */
[----:B-1----:R-:W-:-:S04]  /*6100*/  IADD3 R6, P4, PT, R3, UR16, RZ ;  /* 0x0000001003067c10 */ /* 0x002fc8000ff9e0ff */
[----:B------:R0:W3:Y:S01]  /*6110*/  @P2 LDG.E.U8 R147, desc[UR24][R128.64] ;  /* 0x0000001880932981 */ /* 0x0000e2000c1e1100 */
[----:B------:R-:W-:Y:S01]  /*6120*/  LOP3.LUT P2, RZ, R91, 0x1, RZ, 0xc0, !PT ;  /* 0x000000015bff7812 */ /* 0x000fe2000784c0ff */
[----:B------:R-:W-:Y:S02]  /*6130*/  USHF.R.S32.HI UR20, URZ, 0x1f, UR6 ;  /* 0x0000001fff147899 */ /* 0x000fe40008011406 */
[----:B------:R1:W-:Y:S04]  /*6140*/  STL [R1+0x5c], R7 ;  /* 0x00005c0701007387 */ /* 0x0003e80000100800 */
[----:B------:R0:W-:Y:S01]  /*6150*/  STL [R1+0x158], R8 ;  /* 0x0001580801007387 */ /* 0x0001e20000100800 */
[----:B-1----:R-:W-:-:S03]  /*6160*/  IADD3.X R7, PT, PT, R5, UR18, RZ, P4, !PT ;  /* 0x0000001205077c10 */ /* 0x002fc6000a7fe4ff */
[----:B------:R1:W-:Y:S01]  /*6170*/  STL [R1+0x154], R9 ;  /* 0x0001540901007387 */ /* 0x0003e20000100800 */
[----:B------:R-:W-:Y:S02]  /*6180*/  PRMT R148, RZ, 0x7610, R148 ;  /* 0x00007610ff947816 */ /* 0x000fe40000000094 */
[----:B------:R-:W-:Y:S01]  /*6190*/  PRMT R146, RZ, 0x7610, R146 ;  /* 0x00007610ff927816 */ /* 0x000fe20000000092 */
[----:B------:R-:W-:Y:S01]  /*61a0*/  UIMAD UR5, UR12, 0x6, URZ ;  /* 0x000000060c0578a4 */ /* 0x000fe2000f8e02ff */
[----:B0-----:R-:W-:Y:S01]  /*61b0*/  IADD3 R8, P4, PT, R2, UR6, RZ ;  /* 0x0000000602087c10 */ /* 0x001fe2000ff9e0ff */
[----:B------:R-:W0:Y:S03]  /*61c0*/  LDCU UR18, c[0x0][0x3b0] ;  /* 0x00007600ff1277ac */ /* 0x000e260008000800 */
[----:B-1----:R-:W-:Y:S01]  /*61d0*/  IADD3.X R9, PT, PT, R4, UR20, RZ, P4, !PT ;  /* 0x0000001404097c10 */ /* 0x002fe2000a7fe4ff */
[----:B------:R-:W-:Y:S01]  /*61e0*/  @P2 IMAD.MOV.U32 R128, RZ, RZ, R8 ;  /* 0x000000ffff802224 */ /* 0x000fe200078e0008 */
[----:B------:R-:W-:-:S03]  /*61f0*/  ISETP.GE.AND P4, PT, R124, RZ, PT ;  /* 0x000000ff7c00720c */ /* 0x000fc60003f86270 */
[----:B------:R-:W-:-:S05]  /*6200*/  @P2 IMAD.MOV.U32 R129, RZ, RZ, R9 ;  /* 0x000000ffff812224 */ /* 0x000fca00078e0009 */
[----:B------:R1:W3:Y:S01]  /*6210*/  @P2 LDG.E.U8 R148, desc[UR24][R128.64] ;  /* 0x0000001880942981 */ /* 0x0002e2000c1e1100 */
[----:B------:R-:W-:Y:S02]  /*6220*/  IMAD.MOV.U32 R124, RZ, RZ, R90 ;  /* 0x000000ffff7c7224 */ /* 0x000fe400078e005a */
[----:B------:R-:W-:Y:S01]  /*6230*/  VIADD R90, R238, 0xfffffff9 ;  /* 0xfffffff9ee5a7836 */ /* 0x000fe20000000000 */
[----:B------:R0:W-:Y:S01]  /*6240*/  STL [R1+0xe0], R6 ;  /* 0x0000e00601007387 */ /* 0x0001e20000100800 */
[----:B-1----:R-:W-:Y:S02]  /*6250*/  @P6 IMAD.MOV.U32 R128, RZ, RZ, R6 ;  /* 0x000000ffff806224 */ /* 0x002fe400078e0006 */
[----:B------:R-:W-:Y:S01]  /*6260*/  @P6 IMAD.MOV.U32 R129, RZ, RZ, R7 ;  /* 0x000000ffff816224 */ /* 0x000fe200078e0007 */
[----:B------:R1:W-:Y:S04]  /*6270*/  STL [R1+0xdc], R7 ;  /* 0x0000dc0701007387 */ /* 0x0003e80000100800 */
[----:B------:R4:W3:Y:S01]  /*6280*/  @P6 LDG.E.U8 R146, desc[UR24][R128.64] ;  /* 0x0000001880926981 */ /* 0x0008e2000c1e1100 */
[----:B0-----:R-:W-:Y:S01]  /*6290*/  IADD3 R6, P6, PT, R3, UR17, RZ ;  /* 0x0000001103067c10 */ /* 0x001fe2000ffde0ff */
[----:B------:R-:W-:Y:S01]  /*62a0*/  @!P4 IMAD.MOV R124, RZ, RZ, -R124 ;  /* 0x000000ffff7cc224 */ /* 0x000fe200078e0a7c */
[----:B------:R-:W-:Y:S01]  /*62b0*/  USHF.R.S32.HI UR16, URZ, 0x1f, UR5 ;  /* 0x0000001fff107899 */ /* 0x000fe20008011405 */
[----:B------:R-:W-:-:S02]  /*62c0*/  ISETP.GE.U32.AND P4, PT, R90, 0x7fffffba, PT ;  /* 0x7fffffba5a00780c */ /* 0x000fc40003f86070 */
[----:B------:R-:W-:Y:S01]  /*62d0*/  PRMT R144, RZ, 0x7610, R144 ;  /* 0x00007610ff907816 */ /* 0x000fe20000000090 */
[----:B------:R-:W-:Y:S01]  /*62e0*/  STL [R1+0x1d8], R8 ;  /* 0x0001d80801007387 */ /* 0x000fe20000100800 */
[----:B-1----:R-:W-:Y:S01]  /*62f0*/  IADD3.X R7, PT, PT, R5, UR19, RZ, P6, !PT ;  /* 0x0000001305077c10 */ /* 0x002fe2000b7fe4ff */
[----:B------:R-:W0:Y:S01]  /*6300*/  LDCU UR17, c[0x0][0x3b0] ;  /* 0x00007600ff1177ac */ /* 0x000e220008000800 */
[----:B------:R-:W-:Y:S01]  /*6310*/  IADD3 R90, P6, PT, R2, UR5, RZ ;  /* 0x00000005025a7c10 */ /* 0x000fe2000ffde0ff */
[----:B----4-:R-:W-:Y:S02]  /*6320*/  @P3 IMAD.MOV.U32 R128, RZ, RZ, R6 ;  /* 0x000000ffff803224 */ /* 0x010fe400078e0006 */
[----:B------:R-:W-:Y:S01]  /*6330*/  @P3 IMAD.MOV.U32 R129, RZ, RZ, R7 ;  /* 0x000000ffff813224 */ /* 0x000fe200078e0007 */
[----:B------:R-:W-:Y:S01]  /*6340*/  IADD3.X R91, PT, PT, R4, UR16, RZ, P6, !PT ;  /* 0x00000010045b7c10 */ /* 0x000fe2000b7fe4ff */
[----:B------:R-:W-:Y:S01]  /*6350*/  STL [R1+0x1d4], R9 ;  /* 0x0001d40901007387 */ /* 0x000fe20000100800 */
[----:B------:R-:W-:Y:S01]  /*6360*/  ISETP.GE.AND P6, PT, R126, RZ, PT ;  /* 0x000000ff7e00720c */ /* 0x000fe20003fc6270 */
[----:B------:R-:W1:Y:S02]  /*6370*/  LDCU UR19, c[0x0][0x3b0] ;  /* 0x00007600ff1377ac */ /* 0x000e640008000800 */
[----:B------:R4:W-:Y:S04]  /*6380*/  STL [R1+0x160], R6 ;  /* 0x0001600601007387 */ /* 0x0009e80000100800 */
[----:B------:R-:W3:Y:S01]  /*6390*/  @P3 LDG.E.U8 R144, desc[UR24][R128.64] ;  /* 0x0000001880903981 */ /* 0x000ee2000c1e1100 */
[----:B------:R-:W-:Y:S01]  /*63a0*/  IMAD.MOV.U32 R126, RZ, RZ, R116 ;  /* 0x000000ffff7e7224 */ /* 0x000fe200078e0074 */
[----:B----4-:R-:W-:-:S02]  /*63b0*/  IADD3 R6, P3, PT, R3, UR6, RZ ;  /* 0x0000000603067c10 */ /* 0x010fc4000ff7e0ff */
[----:B------:R4:W-:Y:S01]  /*63c0*/  STL [R1+0x15c], R7 ;  /* 0x00015c0701007387 */ /* 0x0009e20000100800 */
[----:B------:R-:W-:Y:S01]  /*63d0*/  PRMT R143, RZ, 0x7610, R143 ;  /* 0x00007610ff8f7816 */ /* 0x000fe2000000008f */
[----:B------:R-:W-:Y:S01]  /*63e0*/  @!P6 IMAD.MOV R126, RZ, RZ, -R126 ;  /* 0x000000ffff7ee224 */ /* 0x000fe200078e0a7e */
[----:B------:R-:W-:Y:S01]  /*63f0*/  ISETP.GE.AND P6, PT, R131, RZ, PT ;  /* 0x000000ff8300720c */ /* 0x000fe20003fc6270 */
[----:B------:R-:W-:Y:S01]  /*6400*/  @P2 IMAD.MOV.U32 R116, RZ, RZ, R6 ;  /* 0x000000ffff742224 */ /* 0x000fe200078e0006 */
[----:B----4-:R-:W-:Y:S01]  /*6410*/  IADD3.X R7, PT, PT, R5, UR20, RZ, P3, !PT ;  /* 0x0000001405077c10 */ /* 0x010fe20009ffe4ff */
[----:B------:R-:W-:Y:S01]  /*6420*/  STL [R1+0x1fc], R6 ;  /* 0x0001fc0601007387 */ /* 0x000fe20000100800 */
[----:B------:R-:W-:Y:S01]  /*6430*/  ISETP.GE.AND P3, PT, R132, RZ, PT ;  /* 0x000000ff8400720c */ /* 0x000fe20003f66270 */
[----:B------:R-:W-:Y:S02]  /*6440*/  UIMAD UR6, UR12, 0xe, URZ ;  /* 0x0000000e0c0678a4 */ /* 0x000fe4000f8e02ff */
[----:B------:R-:W-:Y:S01]  /*6450*/  @P2 IMAD.MOV.U32 R117, RZ, RZ, R7 ;  /* 0x000000ffff752224 */ /* 0x000fe200078e0007 */
[----:B------:R-:W-:-:S05]  /*6460*/  PRMT R145, RZ, 0x7610, R145 ;  /* 0x00007610ff917816 */ /* 0x000fca0000000091 */
[----:B------:R-:W-:Y:S01]  /*6470*/  @!P6 IMAD.MOV R96, RZ, RZ, -R96 ;  /* 0x000000ffff60e224 */ /* 0x000fe200078e0a60 */
[----:B------:R-:W-:Y:S01]  /*6480*/  PRMT R131, RZ, 0x7610, R131 ;  /* 0x00007610ff837816 */ /* 0x000fe20000000083 */
[----:B------:R-:W4:Y:S01]  /*6490*/  LDCU UR20, c[0x0][0x3b0] ;  /* 0x00007600ff1477ac */ /* 0x000f220008000800 */
[----:B------:R-:W3:Y:S01]  /*64a0*/  @P2 LDG.E.U8 R143, desc[UR24][R116.64] ;  /* 0x00000018748f2981 */ /* 0x000ee2000c1e1100 */
[----:B------:R-:W-:Y:S02]  /*64b0*/  ISETP.NE.AND P2, PT, R93, RZ, PT ;  /* 0x000000ff5d00720c */ /* 0x000fe40003f45270 */
[----:B------:R-:W-:Y:S01]  /*64c0*/  LOP3.LUT R93, RZ, R93, RZ, 0x33, !PT ;  /* 0x0000005dff5d7212 */ /* 0x000fe200078e33ff */
[----:B------:R0:W-:Y:S03]  /*64d0*/  STL [R1+0x1dc], R7 ;  /* 0x0001dc0701007387 */ /* 0x0001e60000100800 */
[C---:B------:R-:W-:Y:S01]  /*64e0*/  SEL R250, R93.reuse, R97, !P2 ;  /* 0x000000615dfa7207 */ /* 0x040fe20005000000 */
[----:B------:R-:W-:Y:S01]  /*64f0*/  @!P3 IMAD.MOV R103, RZ, RZ, -R103 ;  /* 0x000000ffff67b224 */ /* 0x000fe200078e0a67 */
[----:B------:R-:W1:Y:S01]  /*6500*/  LDC R97, c[0x0][0x3a0] ;  /* 0x0000e800ff617b82 */ /* 0x000e620000000800 */
[C---:B------:R-:W-:Y:S01]  /*6510*/  SEL R246, R93.reuse, R95, !P2 ;  /* 0x0000005f5df67207 */ /* 0x040fe20005000000 */
[----:B------:R-:W3:Y:S01]  /*6520*/  @!P4 LDG.E.U8 R145, desc[UR24][R90.64] ;  /* 0x000000185a91c981 */ /* 0x000ee2000c1e1100 */
[----:B------:R-:W-:-:S02]  /*6530*/  SEL R95, R93, R92, !P2 ;  /* 0x0000005c5d5f7207 */ /* 0x000fc40005000000 */
[----:B------:R-:W-:Y:S02]  /*6540*/  SHF.R.U32.HI R92, RZ, 0x1, R94 ;  /* 0x00000001ff5c7819 */ /* 0x000fe4000001165e */
[C---:B------:R-:W-:Y:S02]  /*6550*/  SEL R8, R93.reuse, R101, !P2 ;  /* 0x000000655d087207 */ /* 0x040fe40005000000 */
[C---:B0-----:R-:W-:Y:S02]  /*6560*/  SEL R7, R93.reuse, R100, !P2 ;  /* 0x000000645d077207 */ /* 0x041fe40005000000 */
[C---:B------:R-:W-:Y:S02]  /*6570*/  SEL R6, R93.reuse, R102, !P2 ;  /* 0x000000665d067207 */ /* 0x040fe40005000000 */
[C---:B------:R-:W-:Y:S02]  /*6580*/  SEL R101, R93.reuse, R105, !P2 ;  /* 0x000000695d657207 */ /* 0x040fe40005000000 */
[----:B------:R-:W-:-:S02]  /*6590*/  SEL R169, R93, R99, !P2 ;  /* 0x000000635da97207 */ /* 0x000fc40005000000 */
[C---:B------:R-:W-:Y:S02]  /*65a0*/  SEL R179, R93.reuse, R98, !P2 ;  /* 0x000000625db37207 */ /* 0x040fe40005000000 */
[C---:B------:R-:W-:Y:S02]  /*65b0*/  SEL R113, R93.reuse, R113, !P2 ;  /* 0x000000715d717207 */ /* 0x040fe40005000000 */
[C---:B------:R-:W-:Y:S02]  /*65c0*/  SEL R104, R93.reuse, R104, !P2 ;  /* 0x000000685d687207 */ /* 0x040fe40005000000 */
        /* <DEDUP_REMOVED lines=21> */
[----:B------:R-:W-:Y:S02]  /*6720*/  LOP3.LUT P2, RZ, R92, 0x1, RZ, 0xc0, !PT ;  /* 0x000000015cff7812 */ /* 0x000fe4000784c0ff */
[----:B------:R-:W-:-:S04]  /*6730*/  SHF.R.U32.HI R92, RZ, 0x8, R94 ;  /* 0x00000008ff5c7819 */ /* 0x000fc8000001165e */
[----:B------:R-:W-:Y:S02]  /*6740*/  LOP3.LUT P6, RZ, R92, 0x1, RZ, 0xc0, !PT ;  /* 0x000000015cff7812 */ /* 0x000fe400078cc0ff */
[----:B------:R-:W-:Y:S02]  /*6750*/  IADD3 R92, P3, PT, R3, UR5, RZ ;  /* 0x00000005035c7c10 */ /* 0x000fe4000ff7e0ff */
[----:B------:R-:W-:Y:S02]  /*6760*/  SHF.R.U32.HI R94, RZ, 0x9, R94 ;  /* 0x00000009ff5e7819 */ /* 0x000fe4000001165e */
[----:B------:R-:W-:Y:S01]  /*6770*/  IADD3.X R93, PT, PT, R5, UR16, RZ, P3, !PT ;  /* 0x00000010055d7c10 */ /* 0x000fe20009ffe4ff */
[----:B------:R-:W-:Y:S01]  /*6780*/  USHF.R.S32.HI UR16, URZ, 0x1f, UR6 ;  /* 0x0000001fff107899 */ /* 0x000fe20008011406 */
[----:B------:R-:W-:Y:S01]  /*6790*/  LOP3.LUT P3, RZ, R94, 0x1, RZ, 0xc0, !PT ;  /* 0x000000015eff7812 */ /* 0x000fe2000786c0ff */
[----:B-1----:R-:W-:Y:S01]  /*67a0*/  VIADD R96, R97, 0xfffffff1 ;  /* 0xfffffff161607836 */ /* 0x002fe20000000000 */
[----:B------:R-:W-:-:S04]  /*67b0*/  @!UP1 UIADD3 UR4, UPT, UPT, -UR4, 0x100000, URZ ;  /* 0x0010000004049890 */ /* 0x000fc8000fffe1ff */
[----:B------:R-:W-:Y:S02]  /*67c0*/  @!UP1 USHF.L.U32 UR5, UR4, 0xb, URZ ;  /* 0x0000000b04059899 */ /* 0x000fe400080006ff */
[----:B------:R-:W-:Y:S01]  /*67d0*/  @!UP1 USHF.L.U32 UR4, UR4, 0x1, URZ ;  /* 0x0000000104049899 */ /* 0x000fe200080006ff */
[----:B------:R-:W3:Y:S01]  /*67e0*/  @!P4 LDG.E.U8 R131, desc[UR24][R92.64] ;  /* 0x000000185c83c981 */ /* 0x000ee2000c1e1100 */
[----:B------:R-:W-:Y:S01]  /*67f0*/  IADD3 R94, P4, PT, R2, UR6, RZ ;  /* 0x00000006025e7c10 */ /* 0x000fe2000ff9e0ff */
[----:B------:R-:W-:-:S03]  /*6800*/  IMAD.MOV.U32 R103, RZ, RZ, R95 ;  /* 0x000000ffff677224 */ /* 0x000fc600078e005f */
[----:B------:R-:W-:Y:S02]  /*6810*/  IADD3.X R95, PT, PT, R4, UR16, RZ, P4, !PT ;  /* 0x00000010045f7c10 */ /* 0x000fe4000a7fe4ff */
[----:B------:R-:W-:Y:S01]  /*6820*/  ISETP.GE.U32.AND P4, PT, R96, 0x7fffffb2, PT ;  /* 0x7fffffb26000780c */ /* 0x000fe20003f86070 */
[----:B------:R-:W-:Y:S01]  /*6830*/  VOTEU.ALL UP1, P0 ;  /* 0x0000000000ff7886 */ /* 0x000fe20000020000 */
[----:B------:R-:W-:Y:S01]  /*6840*/  IADD3 R96, P1, PT, R3, UR6, RZ ;  /* 0x0000000603607c10 */ /* 0x000fe2000ff3e0ff */
[----:B------:R-:W0:Y:S01]  /*6850*/  LDCU UR6, c[0x0][0x3b0] ;  /* 0x00007600ff0677ac */ /* 0x000e220008000800 */
[----:B------:R-:W-:Y:S02]  /*6860*/  PRMT R127, RZ, 0x7610, R127 ;  /* 0x00007610ff7f7816 */ /* 0x000fe4000000007f */
[----:B------:R1:W0:Y:S01]  /*6870*/  @!UP1 SYNCS.EXCH.64 URZ, [UR9+0xa008], UR4 ;  /* 0x00a0080409ff95b2 */ /* 0x0002220008000100 */
[----:B------:R-:W-:Y:S02]  /*6880*/  PRMT R126, RZ, 0x7610, R126 ;  /* 0x00007610ff7e7816 */ /* 0x000fe4000000007e */
[----:B------:R-:W-:Y:S01]  /*6890*/  IADD3.X R97, PT, PT, R5, UR16, RZ, P1, !PT ;  /* 0x0000001005617c10 */ /* 0x000fe20008ffe4ff */
[----:B--2---:R2:W-:Y:S01]  /*68a0*/  STS.U8 [R0+UR9], R134 ;  /* 0x0000008600007988 */ /* 0x0045e20008000009 */
[----:B------:R-:W-:Y:S01]  /*68b0*/  PRMT R125, RZ, 0x7610, R125 ;  /* 0x00007610ff7d7816 */ /* 0x000fe2000000007d */
[----:B------:R-:W0:Y:S02]  /*68c0*/  LDCU UR16, c[0x0][0x3b0] ;  /* 0x00007600ff1077ac */ /* 0x000e240008000800 */
[----:B------:R-:W3:Y:S01]  /*68d0*/  @!P4 LDG.E.U8 R127, desc[UR24][R94.64] ;  /* 0x000000185e7fc981 */ /* 0x000ee2000c1e1100 */
[----:B-1----:R-:W-:-:S03]  /*68e0*/  UIMAD UR4, UR12, 0x16, URZ ;  /* 0x000000160c0478a4 */ /* 0x002fc6000f8e02ff */
[----:B------:R-:W3:Y:S01]  /*68f0*/  @!P4 LDG.E.U8 R126, desc[UR24][R96.64] ;  /* 0x00000018607ec981 */ /* 0x000ee2000c1e1100 */
[----:B------:R-:W-:-:S03]  /*6900*/  USHF.R.S32.HI UR5, URZ, 0x1f, UR4 ;  /* 0x0000001fff057899 */ /* 0x000fc60008011404 */
[----:B------:R-:W-:Y:S01]  /*6910*/  STS.U8 [R0+UR9+0x2000], R133 ;  /* 0x0020008500007988 */ /* 0x000fe20008000009 */
[----:B------:R-:W-:-:S03]  /*6920*/  IADD3 R98, P4, PT, R2, UR4, RZ ;  /* 0x0000000402627c10 */ /* 0x000fc6000ff9e0ff */
[----:B------:R-:W-:Y:S01]  /*6930*/  STS.U8 [R0+UR9+0x400], R137 ;  /* 0x0004008900007988 */ /* 0x000fe20008000009 */
[----:B--2---:R-:W-:Y:S01]  /*6940*/  IMAD.MOV.U32 R134, RZ, RZ, R100 ;  /* 0x000000ffff867224 */ /* 0x004fe200078e0064 */
[----:B------:R-:W-:Y:S02]  /*6950*/  IADD3.X R99, PT, PT, R4, UR5, RZ, P4, !PT ;  /* 0x0000000504637c10 */ /* 0x000fe4000a7fe4ff */
[----:B------:R-:W-:Y:S01]  /*6960*/  STS.U8 [R0+UR9+0x2400], R136 ;  /* 0x0024008800007988 */ /* 0x000fe20008000009 */
[----:B------:R-:W-:-:S03]  /*6970*/  IADD3 R100, P4, PT, R3, UR4, RZ ;  /* 0x0000000403647c10 */ /* 0x000fc6000ff9e0ff */
[----:B------:R-:W-:Y:S04]  /*6980*/  STS.U8 [R0+UR9+0x800], R135 ;  /* 0x0008008700007988 */ /* 0x000fe80008000009 */
[----:B------:R-:W-:Y:S01]  /*6990*/  STS.U8 [R0+UR9+0x2800], R140 ;  /* 0x0028008c00007988 */ /* 0x000fe20008000009 */
[----:B------:R-:W-:-:S03]  /*69a0*/  PRMT R124, RZ, 0x7610, R124 ;  /* 0x00007610ff7c7816 */ /* 0x000fc6000000007c */
[----:B------:R-:W-:Y:S01]  /*69b0*/  STS.U8 [R0+UR9+0xc00], R139 ;  /* 0x000c008b00007988 */ /* 0x000fe20008000009 */
[----:B------:R-:W-:-:S03]  /*69c0*/  UIMAD UR4, UR12, 0x1e, URZ ;  /* 0x0000001e0c0478a4 */ /* 0x000fc6000f8e02ff */
[----:B------:R-:W-:Y:S04]  /*69d0*/  STS.U8 [R0+UR9+0x2c00], R138 ;  /* 0x002c008a00007988 */ /* 0x000fe80008000009 */
[----:B------:R1:W-:Y:S04]  /*69e0*/  STS.U8 [R0+UR9+0x1000], R150 ;  /* 0x0010009600007988 */ /* 0x0003e80008000009 */
[----:B------:R-:W-:Y:S04]  /*69f0*/  STS.U8 [R0+UR9+0x3000], R142 ;  /* 0x0030008e00007988 */ /* 0x000fe80008000009 */
[----:B------:R-:W-:Y:S01]  /*6a00*/  STS.U8 [R0+UR9+0x1400], R141 ;  /* 0x0014008d00007988 */ /* 0x000fe20008000009 */
[----:B-1----:R-:W-:Y:S01]  /*6a10*/  IMAD.MOV.U32 R150, RZ, RZ, R101 ;  /* 0x000000ffff967224 */ /* 0x002fe200078e0065 */
[----:B------:R-:W-:-:S02]  /*6a20*/  IADD3.X R101, PT, PT, R5, UR5, RZ, P4, !PT ;  /* 0x0000000505657c10 */ /* 0x000fc4000a7fe4ff */
[----:B------:R-:W-:Y:S01]  /*6a30*/  STS.U8 [R0+UR9+0x3400], R154 ;  /* 0x0034009a00007988 */ /* 0x000fe20008000009 */
[----:B------:R-:W-:-:S03]  /*6a40*/  USHF.R.S32.HI UR5, URZ, 0x1f, UR4 ;  /* 0x0000001fff057899 */ /* 0x000fc60008011404 */
[----:B------:R-:W-:Y:S04]  /*6a50*/  STS.U8 [R0+UR9+0x1800], R153 ;  /* 0x0018009900007988 */ /* 0x000fe80008000009 */
[----:B------:R1:W-:Y:S04]  /*6a60*/  STS.U8 [R0+UR9+0x3800], R152 ;  /* 0x0038009800007988 */ /* 0x0003e80008000009 */
[----:B------:R-:W2:Y:S04]  /*6a70*/  @P3 LDG.E.U8 R125, desc[UR24][R98.64] ;  /* 0x00000018627d3981 */ /* 0x000ea8000c1e1100 */
[----:B------:R-:W2:Y:S01]  /*6a80*/  @P3 LDG.E.U8 R124, desc[UR24][R100.64] ;  /* 0x00000018647c3981 */ /* 0x000ea2000c1e1100 */
[----:B-1----:R-:W-:-:S02]  /*6a90*/  IMAD.MOV.U32 R152, RZ, RZ, R134 ;  /* 0x000000ffff987224 */ /* 0x002fc400078e0086 */
[----:B------:R-:W-:Y:S01]  /*6aa0*/  IMAD.MOV.U32 R134, RZ, RZ, R247 ;  /* 0x000000ffff867224 */ /* 0x000fe200078e00f7 */
[----:B------:R-:W-:Y:S01]  /*6ab0*/  IADD3 R247, P3, PT, R2, UR4, RZ ;  /* 0x0000000402f77c10 */ /* 0x000fe2000ff7e0ff */
[----:B------:R-:W-:-:S03]  /*6ac0*/  IMAD.MOV.U32 R153, RZ, RZ, R246 ;  /* 0x000000ffff997224 */ /* 0x000fc600078e00f6 */
[----:B------:R-:W-:Y:S01]  /*6ad0*/  IADD3.X R246, PT, PT, R4, UR5, RZ, P3, !PT ;  /* 0x0000000504f67c10 */ /* 0x000fe20009ffe4ff */
[----:B------:R-:W-:Y:S01]  /*6ae0*/  IMAD.MOV.U32 R154, RZ, RZ, R103 ;  /* 0x000000ffff9a7224 */ /* 0x000fe200078e0067 */
[----:B------:R-:W-:Y:S01]  /*6af0*/  PRMT R123, RZ, 0x7610, R123 ;  /* 0x00007610ff7b7816 */ /* 0x000fe2000000007b */
[----:B------:R-:W-:Y:S01]  /*6b00*/  IMAD.MOV.U32 R135, RZ, RZ, R102 ;  /* 0x000000ffff877224 */ /* 0x000fe200078e0066 */
[----:B------:R1:W-:Y:S01]  /*6b10*/  STS.U8 [R0+UR9+0x1c00], R158 ;  /* 0x001c009e00007988 */ /* 0x0003e20008000009 */
[----:B------:R-:W-:Y:S02]  /*6b20*/  @P2 IMAD.MOV.U32 R102, RZ, RZ, R247 ;  /* 0x000000ffff662224 */ /* 0x000fe400078e00f7 */
[----:B------:R-:W-:Y:S01]  /*6b30*/  @P2 IMAD.MOV.U32 R103, RZ, RZ, R246 ;  /* 0x000000ffff672224 */ /* 0x000fe200078e00f6 */
[----:B------:R0:W-:Y:S04]  /*6b40*/  STS.U8 [R0+UR9+0x3c00], R157 ;  /* 0x003c009d00007988 */ /* 0x0001e80008000009 */
[----:B------:R4:W2:Y:S01]  /*6b50*/  @P2 LDG.E.U8 R123, desc[UR24][R102.64] ;  /* 0x00000018667b2981 */ /* 0x0008a2000c1e1100 */
[----:B-1----:R-:W-:-:S02]  /*6b60*/  IMAD.MOV.U32 R158, RZ, RZ, R248 ;  /* 0x000000ffff9e7224 */ /* 0x002fc400078e00f8 */
[----:B0-----:R-:W-:Y:S01]  /*6b70*/  IMAD.MOV.U32 R157, RZ, RZ, R249 ;  /* 0x000000ffff9d7224 */ /* 0x001fe200078e00f9 */
[----:B------:R-:W-:Y:S02]  /*6b80*/  IADD3 R249, P3, PT, R3, UR4, RZ ;  /* 0x0000000403f97c10 */ /* 0x000fe4000ff7e0ff */
[----:B------:R-:W-:Y:S01]  /*6b90*/  LOP3.LUT R0, R0, 0x10, RZ, 0x3c, !PT ;  /* 0x0000001000007812 */ /* 0x000fe200078e3cff */
[----:B----4-:R-:W-:Y:S01]  /*6ba0*/  IMAD.MOV.U32 R102, RZ, RZ, R8 ;  /* 0x000000ffff667224 */ /* 0x010fe200078e0008 */
[----:B------:R-:W-:Y:S01]  /*6bb0*/  IADD3.X R248, PT, PT, R5, UR5, RZ, P3, !PT ;  /* 0x0000000505f87c10 */ /* 0x000fe20009ffe4ff */
[----:B------:R-:W-:Y:S01]  /*6bc0*/  IMAD.MOV.U32 R103, RZ, RZ, R9 ;  /* 0x000000ffff677224 */ /* 0x000fe200078e0009 */
[----:B------:R-:W-:Y:S01]  /*6bd0*/  PRMT R122, RZ, 0x7610, R122 ;  /* 0x00007610ff7a7816 */ /* 0x000fe2000000007a */
[----:B------:R0:W-:Y:S04]  /*6be0*/  STS.U8 [R0+UR9+0x80], R161 ;  /* 0x000080a100007988 */ /* 0x0001e80008000009 */
[----:B------:R1:W-:Y:S04]  /*6bf0*/  STS.U8 [R0+UR9+0x2080], R160 ;  /* 0x002080a000007988 */ /* 0x0003e80008000009 */
[----:B------:R-:W5:Y:S01]  /*6c00*/  LDL.LU R8, [R1+0x334] ;  /* 0x0003340001087983 */ /* 0x000f620000300800 */
[----:B0-----:R-:W-:-:S02]  /*6c10*/  IMAD.MOV.U32 R161, RZ, RZ, R103 ;  /* 0x000000ffffa17224 */ /* 0x001fc400078e0067 */
[----:B------:R-:W-:Y:S01]  /*6c20*/  @P2 IMAD.MOV.U32 R103, RZ, RZ, R248 ;  /* 0x000000ffff672224 */ /* 0x000fe200078e00f8 */
[----:B------:R-:W5:Y:S01]  /*6c30*/  LDL.LU R9, [R1+0x330] ;  /* 0x0003300001097983 */ /* 0x000f620000300800 */
[----:B-1----:R-:W-:Y:S02]  /*6c40*/  IMAD.MOV.U32 R160, RZ, RZ, R102 ;  /* 0x000000ffffa07224 */ /* 0x002fe400078e0066 */
[----:B------:R-:W-:Y:S01]  /*6c50*/  @P2 IMAD.MOV.U32 R102, RZ, RZ, R249 ;  /* 0x000000ffff662224 */ /* 0x000fe200078e00f9 */
[----:B------:R0:W-:Y:S04]  /*6c60*/  STS.U8 [R0+UR9+0x480], R177 ;  /* 0x000480b100007988 */ /* 0x0001e80008000009 */
[----:B------:R1:W4:Y:S01]  /*6c70*/  @P2 LDG.E.U8 R122, desc[UR24][R102.64] ;  /* 0x00000018667a2981 */ /* 0x000322000c1e1100 */
[----:B0-----:R-:W-:-:S02]  /*6c80*/  IMAD.MOV.U32 R177, RZ, RZ, R250 ;  /* 0x000000ffffb17224 */ /* 0x001fc400078e00fa */
[----:B-1----:R-:W-:Y:S02]  /*6c90*/  IMAD.MOV.U32 R102, RZ, RZ, R6 ;  /* 0x000000ffff667224 */ /* 0x002fe400078e0006 */
[----:B------:R-:W5:Y:S01]  /*6ca0*/  LDL.LU R6, [R1+0x32c] ;  /* 0x00032c0001067983 */ /* 0x000f620000300800 */
[----:B------:R-:W-:-:S03]  /*6cb0*/  IMAD.MOV.U32 R103, RZ, RZ, R7 ;  /* 0x000000ffff677224 */ /* 0x000fc600078e0007 */
[----:B------:R-:W5:Y:S04]  /*6cc0*/  LDL.LU R7, [R1+0x328] ;  /* 0x0003280001077983 */ /* 0x000f680000300800 */
[----:B------:R-:W2:Y:S04]  /*6cd0*/  LDL.LU R250, [R1+0x324] ;  /* 0x0003240001fa7983 */ /* 0x000ea80000300800 */
[----:B------:R-:W-:Y:S04]  /*6ce0*/  STS.U8 [R0+UR9+0x2480], R171 ;  /* 0x002480ab00007988 */ /* 0x000fe80008000009 */
[----:B------:R-:W-:Y:S04]  /*6cf0*/  STS.U8 [R0+UR9+0x880], R170 ;  /* 0x000880aa00007988 */ /* 0x000fe80008000009 */
[----:B------:R0:W-:Y:S02]  /*6d00*/  STS.U8 [R0+UR9+0x2880], R197 ;  /* 0x002880c500007988 */ /* 0x0001e40008000009 */
[----:B0-----:R-:W0:Y:S01]  /*6d10*/  S2R R197, SR_TID.X ;  /* 0x0000000000c57919 */ /* 0x001e220000002100 */
[----:B------:R-:W-:Y:S01]  /*6d20*/  IMAD.MOV.U32 R171, RZ, RZ, R102 ;  /* 0x000000ffffab7224 */ /* 0x000fe200078e0066 */
[----:B------:R-:W-:Y:S01]  /*6d30*/  SHF.R.U64 R102, R110, 0x19, RZ ;  /* 0x000000196e667819 */ /* 0x000fe200000012ff */
[----:B------:R-:W-:-:S03]  /*6d40*/  UIMAD UR4, UR12, 0x26, URZ ;  /* 0x000000260c0478a4 */ /* 0x000fc6000f8e02ff */
[----:B------:R-:W-:Y:S01]  /*6d50*/  LOP3.LUT P2, RZ, R102, 0x1, RZ, 0xc0, !PT ;  /* 0x0000000166ff7812 */ /* 0x000fe2000784c0ff */
[----:B------:R-:W-:Y:S02]  /*6d60*/  USHF.R.S32.HI UR5, URZ, 0x1f, UR4 ;  /* 0x0000001fff057899 */ /* 0x000fe40008011404 */
[----:B------:R-:W-:Y:S01]  /*6d70*/  IADD3 R102, P3, PT, R2, UR4, RZ ;  /* 0x0000000402667c10 */ /* 0x000fe2000ff7e0ff */
[----:B------:R-:W-:Y:S01]  /*6d80*/  IMAD.MOV.U32 R170, RZ, RZ, R103 ;  /* 0x000000ffffaa7224 */ /* 0x000fe200078e0067 */
[----:B------:R-:W-:Y:S02]  /*6d90*/  PRMT R121, RZ, 0x7610, R121 ;  /* 0x00007610ff797816 */ /* 0x000fe40000000079 */
[----:B------:R-:W-:Y:S01]  /*6da0*/  IADD3.X R103, PT, PT, R4, UR5, RZ, P3, !PT ;  /* 0x0000000504677c10 */ /* 0x000fe20009ffe4ff */
[----:B------:R1:W-:Y:S05]  /*6db0*/  STL [R1+0x68], R102 ;  /* 0x0000686601007387 */ /* 0x0003ea0000100800 */
[----:B------:R1:W2:Y:S04]  /*6dc0*/  @P2 LDG.E.U8 R121, desc[UR24][R102.64] ;  /* 0x0000001866792981 */ /* 0x0002a8000c1e1100 */
[----:B------:R1:W-:Y:S01]  /*6dd0*/  STL [R1+0x64], R103 ;  /* 0x0000646701007387 */ /* 0x0003e20000100800 */
[----:B0-----:R-:W-:Y:S01]  /*6de0*/  LOP3.LUT R197, R197, 0x7f, RZ, 0xc0, !PT ;  /* 0x0000007fc5c57812 */ /* 0x001fe200078ec0ff */
[----:B-1----:R-:W-:-:S02]  /*6df0*/  IMAD.MOV.U32 R102, RZ, RZ, R179 ;  /* 0x000000ffff667224 */ /* 0x002fc400078e00b3 */
[----:B------:R-:W-:Y:S01]  /*6e00*/  IMAD.MOV.U32 R103, RZ, RZ, R169 ;  /* 0x000000ffff677224 */ /* 0x000fe200078e00a9 */
[----:B------:R-:W-:Y:S01]  /*6e10*/  LOP3.LUT R197, R197, 0x10, RZ, 0x3c, !PT ;  /* 0x00000010c5c57812 */ /* 0x000fe200078e3cff */
[----:B------:R-:W5:Y:S04]  /*6e20*/  LDL.LU R179, [R1+0x320] ;  /* 0x0003200001b37983 */ /* 0x000f680000300800 */
[----:B------:R0:W-:Y:S01]  /*6e30*/  STS.U8 [R197+UR9+0xc80], R189 ;  /* 0x000c80bdc5007988 */ /* 0x0001e20008000009 */
[----:B------:R-:W-:-:S03]  /*6e40*/  PRMT R120, RZ, 0x7610, R120 ;  /* 0x00007610ff787816 */ /* 0x000fc60000000078 */
[----:B------:R1:W-:Y:S04]  /*6e50*/  STS.U8 [R197+UR9+0x2c80], R183 ;  /* 0x002c80b7c5007988 */ /* 0x0003e80008000009 */
[----:B------:R-:W5:Y:S01]  /*6e60*/  LDL.LU R169, [R1+0x31c] ;  /* 0x00031c0001a97983 */ /* 0x000f620000300800 */
[----:B0-----:R-:W-:Y:S01]  /*6e70*/  IMAD.MOV.U32 R189, RZ, RZ, R102 ;  /* 0x000000ffffbd7224 */ /* 0x001fe200078e0066 */
[----:B------:R-:W-:Y:S02]  /*6e80*/  IADD3 R102, P3, PT, R3, UR4, RZ ;  /* 0x0000000403667c10 */ /* 0x000fe4000ff7e0ff */
[----:B------:R-:W5:Y:S01]  /*6e90*/  LDL.LU R0, [R1+0x318] ;  /* 0x0003180001007983 */ /* 0x000f620000300800 */
[----:B-1----:R-:W-:Y:S01]  /*6ea0*/  IMAD.MOV.U32 R183, RZ, RZ, R103 ;  /* 0x000000ffffb77224 */ /* 0x002fe200078e0067 */
[----:B------:R-:W-:-:S02]  /*6eb0*/  IADD3.X R103, PT, PT, R5, UR5, RZ, P3, !PT ;  /* 0x0000000505677c10 */ /* 0x000fc40009ffe4ff */
[----:B------:R0:W-:Y:S04]  /*6ec0*/  STL [R1+0x70], R102 ;  /* 0x0000706601007387 */ /* 0x0001e80000100800 */
[----:B------:R0:W2:Y:S01]  /*6ed0*/  @P2 LDG.E.U8 R120, desc[UR24][R102.64] ;  /* 0x0000001866782981 */ /* 0x0000a2000c1e1100 */
[----:B------:R-:W-:Y:S01]  /*6ee0*/  UIMAD UR4, UR12, 0x2e, URZ ;  /* 0x0000002e0c0478a4 */ /* 0x000fe2000f8e02ff */
[----:B0-----:R-:W-:-:S03]  /*6ef0*/  SHF.R.U64 R102, R110, 0x11, RZ ;  /* 0x000000116e667819 */ /* 0x001fc600000012ff */
[----:B------:R-:W-:Y:S01]  /*6f00*/  USHF.R.S32.HI UR5, URZ, 0x1f, UR4 ;  /* 0x0000001fff057899 */ /* 0x000fe20008011404 */
[----:B------:R-:W-:Y:S01]  /*6f10*/  LOP3.LUT P2, RZ, R102, 0x1, RZ, 0xc0, !PT ;  /* 0x0000000166ff7812 */ /* 0x000fe2000784c0ff */
[----:B------:R0:W-:Y:S04]  /*6f20*/  STL [R1+0x6c], R103 ;  /* 0x00006c6701007387 */ /* 0x0001e80000100800 */
[----:B------:R1:W-:Y:S01]  /*6f30*/  STS.U8 [R197+UR9+0x1080], R233 ;  /* 0x001080e9c5007988 */ /* 0x0003e20008000009 */
[----:B0-----:R-:W-:-:S03]  /*6f40*/  IADD3 R103, P3, PT, R2, UR4, RZ ;  /* 0x0000000402677c10 */ /* 0x001fc6000ff7e0ff */
[----:B------:R-:W-:Y:S01]  /*6f50*/  STS.U8 [R197+UR9+0x3080], R232 ;  /* 0x003080e8c5007988 */ /* 0x000fe20008000009 */
[----:B-1----:R-:W-:-:S03]  /*6f60*/  IADD3.X R233, PT, PT, R4, UR5, RZ, P3, !PT ;  /* 0x0000000504e97c10 */ /* 0x002fc60009ffe4ff */
[----:B------:R0:W-:Y:S01]  /*6f70*/  STS.U8 [R197+UR9+0x1480], R221 ;  /* 0x001480ddc5007988 */ /* 0x0001e20008000009 */
[----:B------:R-:W-:Y:S01]  /*6f80*/  PRMT R119, RZ, 0x7610, R119 ;  /* 0x00007610ff777816 */ /* 0x000fe20000000077 */
[----:B------:R-:W-:Y:S02]  /*6f90*/  @P2 IMAD.MOV.U32 R102, RZ, RZ, R103 ;  /* 0x000000ffff662224 */ /* 0x000fe400078e0067 */
[----:B------:R1:W-:Y:S01]  /*6fa0*/  STL [R1+0xe8], R103 ;  /* 0x0000e86701007387 */ /* 0x0003e20000100800 */
[----:B0-----:R-:W-:-:S03]  /*6fb0*/  IADD3 R221, P3, PT, R3, UR4, RZ ;  /* 0x0000000403dd7c10 */ /* 0x001fc6000ff7e0ff */
[----:B------:R0:W-:Y:S01]  /*6fc0*/  STL [R1+0xe4], R233 ;  /* 0x0000e4e901007387 */ /* 0x0001e20000100800 */
[----:B-1----:R-:W-:Y:S01]  /*6fd0*/  @P2 IMAD.MOV.U32 R103, RZ, RZ, R233 ;  /* 0x000000ffff672224 */ /* 0x002fe200078e00e9 */
[----:B------:R-:W-:Y:S02]  /*6fe0*/  IADD3.X R232, PT, PT, R5, UR5, RZ, P3, !PT ;  /* 0x0000000505e87c10 */ /* 0x000fe40009ffe4ff */
[----:B------:R-:W-:Y:S02]  /*6ff0*/  PRMT R118, RZ, 0x7610, R118 ;  /* 0x00007610ff767816 */ /* 0x000fe40000000076 */
[----:B------:R1:W3:Y:S01]  /*7000*/  @P2 LDG.E.U8 R119, desc[UR24][R102.64] ;  /* 0x0000001866772981 */ /* 0x0002e2000c1e1100 */
[----:B0-----:R-:W0:Y:S01]  /*7010*/  S2R R233, SR_TID.X ;  /* 0x0000000000e97919 */ /* 0x001e220000002100 */
[----:B-1----:R-:W-:Y:S02]  /*7020*/  @P2 IMAD.MOV.U32 R102, RZ, RZ, R221 ;  /* 0x000000ffff662224 */ /* 0x002fe400078e00dd */
[----:B------:R-:W-:Y:S01]  /*7030*/  @P2 IMAD.MOV.U32 R103, RZ, RZ, R232 ;  /* 0x000000ffff672224 */ /* 0x000fe200078e00e8 */
[----:B------:R-:W-:-:S04]  /*7040*/  UIMAD UR4, UR12, 0x36, URZ ;  /* 0x000000360c0478a4 */ /* 0x000fc8000f8e02ff */
[----:B------:R1:W3:Y:S01]  /*7050*/  @P2 LDG.E.U8 R118, desc[UR24][R102.64] ;  /* 0x0000001866762981 */ /* 0x0002e2000c1e1100 */
[----:B------:R-:W-:Y:S01]  /*7060*/  USHF.R.S32.HI UR5, URZ, 0x1f, UR4 ;  /* 0x0000001fff057899 */ /* 0x000fe20008011404 */
[----:B-1----:R-:W-:-:S04]  /*7070*/  SHF.R.U64 R102, R110, 0x9, RZ ;  /* 0x000000096e667819 */ /* 0x002fc800000012ff */
[----:B------:R-:W-:Y:S01]  /*7080*/  LOP3.LUT P2, RZ, R102, 0x1, RZ, 0xc0, !PT ;  /* 0x0000000166ff7812 */ /* 0x000fe2000784c0ff */
[----:B------:R-:W-:Y:S01]  /*7090*/  STS.U8 [R197+UR9+0x3480], R237 ;  /* 0x003480edc5007988 */ /* 0x000fe20008000009 */
[----:B------:R-:W-:-:S03]  /*70a0*/  IADD3 R103, P3, PT, R2, UR4, RZ ;  /* 0x0000000402677c10 */ /* 0x000fc6000ff7e0ff */
[----:B------:R-:W-:Y:S04]  /*70b0*/  STS.U8 [R197+UR9+0x1880], R229 ;  /* 0x001880e5c5007988 */ /* 0x000fe80008000009 */
[----:B------:R-:W-:Y:S04]  /*70c0*/  STS.U8 [R197+UR9+0x3880], R228 ;  /* 0x003880e4c5007988 */ /* 0x000fe80008000009 */
[----:B------:R1:W-:Y:S04]  /*70d0*/  STL [R1+0xf0], R221 ;  /* 0x0000f0dd01007387 */ /* 0x0003e80000100800 */
[----:B------:R-:W-:Y:S01]  /*70e0*/  STS.U8 [R197+UR9+0x1c80], R236 ;  /* 0x001c80ecc5007988 */ /* 0x000fe20008000009 */
[----:B------:R-:W-:-:S03]  /*70f0*/  PRMT R117, RZ, 0x7610, R117 ;  /* 0x00007610ff757816 */ /* 0x000fc60000000075 */
[----:B------:R0:W-:Y:S01]  /*7100*/  STS.U8 [R197+UR9+0x3c80], R220 ;  /* 0x003c80dcc5007988 */ /* 0x0001e20008000009 */
[----:B-1----:R-:W-:Y:S01]  /*7110*/  IADD3.X R221, PT, PT, R4, UR5, RZ, P3, !PT ;  /* 0x0000000504dd7c10 */ /* 0x002fe20009ffe4ff */
[----:B------:R-:W-:Y:S02]  /*7120*/  @P2 IMAD.MOV.U32 R102, RZ, RZ, R103 ;  /* 0x000000ffff662224 */ /* 0x000fe400078e0067 */
[----:B------:R-:W-:Y:S04]  /*7130*/  STL [R1+0xec], R232 ;  /* 0x0000ece801007387 */ /* 0x000fe80000100800 */
[----:B------:R1:W-:Y:S01]  /*7140*/  STL [R1+0x168], R103 ;  /* 0x0001686701007387 */ /* 0x0003e20000100800 */
[----:B0-----:R-:W-:-:S03]  /*7150*/  IADD3 R220, P3, PT, R3, UR4, RZ ;  /* 0x0000000403dc7c10 */ /* 0x001fc6000ff7e0ff */
[----:B------:R0:W-:Y:S01]  /*7160*/  STL [R1+0x164], R221 ;  /* 0x000164dd01007387 */ /* 0x0001e20000100800 */
[----:B------:R-:W-:Y:S01]  /*7170*/  LOP3.LUT R233, R233, 0x7f, RZ, 0xc0, !PT ;  /* 0x0000007fe9e97812 */ /* 0x000fe200078ec0ff */
[----:B-1----:R-:W-:Y:S01]  /*7180*/  @P2 IMAD.MOV.U32 R103, RZ, RZ, R221 ;  /* 0x000000ffff672224 */ /* 0x002fe200078e00dd */
[----:B0-----:R-:W-:-:S04]  /*7190*/  IADD3.X R221, PT, PT, R5, UR5, RZ, P3, !PT ;  /* 0x0000000505dd7c10 */ /* 0x001fc80009ffe4ff */
[----:B------:R0:W3:Y:S01]  /*71a0*/  @P2 LDG.E.U8 R117, desc[UR24][R102.64] ;  /* 0x0000001866752981 */ /* 0x0000e2000c1e1100 */
[----:B------:R-:W-:Y:S01]  /*71b0*/  PRMT R116, RZ, 0x7610, R116 ;  /* 0x00007610ff747816 */ /* 0x000fe20000000074 */
[----:B------:R-:W-:Y:S02]  /*71c0*/  IMAD.MOV.U32 R232, RZ, RZ, R183 ;  /* 0x000000ffffe87224 */ /* 0x000fe400078e00b7 */
[----:B------:R-:W-:Y:S02]  /*71d0*/  IMAD.MOV.U32 R183, RZ, RZ, R189 ;  /* 0x000000ffffb77224 */ /* 0x000fe400078e00bd */
[----:B------:R-:W-:Y:S01]  /*71e0*/  IMAD.MOV.U32 R189, RZ, RZ, R170 ;  /* 0x000000ffffbd7224 */ /* 0x000fe200078e00aa */
[----:B------:R-:W-:Y:S01]  /*71f0*/  LOP3.LUT R170, R233, 0x20, RZ, 0x3c, !PT ;  /* 0x00000020e9aa7812 */ /* 0x000fe200078e3cff */
[----:B0-----:R-:W-:Y:S02]  /*7200*/  @P2 IMAD.MOV.U32 R102, RZ, RZ, R220 ;  /* 0x000000ffff662224 */ /* 0x001fe400078e00dc */
[----:B------:R-:W-:-:S02]  /*7210*/  @P2 IMAD.MOV.U32 R103, RZ, RZ, R221 ;  /* 0x000000ffff672224 */ /* 0x000fc400078e00dd */
[----:B------:R-:W-:Y:S04]  /*7220*/  STS.U8 [R170+UR9+0x100], R227 ;  /* 0x000100e3aa007988 */ /* 0x000fe80008000009 */
[----:B------:R0:W3:Y:S01]  /*7230*/  @P2 LDG.E.U8 R116, desc[UR24][R102.64] ;  /* 0x0000001866742981 */ /* 0x0000e2000c1e1100 */
[----:B------:R-:W-:-:S03]  /*7240*/  UIMAD UR4, UR12, 0x3e, URZ ;  /* 0x0000003e0c0478a4 */ /* 0x000fc6000f8e02ff */
[----:B------:R-:W-:Y:S01]  /*7250*/  STS.U8 [R170+UR9+0x2100], R226 ;  /* 0x002100e2aa007988 */ /* 0x000fe20008000009 */
[----:B0-----:R-:W-:-:S03]  /*7260*/  SHF.R.U64 R102, R110, 0x1, RZ ;  /* 0x000000016e667819 */ /* 0x001fc600000012ff */
[----:B------:R-:W-:Y:S01]  /*7270*/  STS.U8 [R170+UR9+0x500], R235 ;  /* 0x000500ebaa007988 */ /* 0x000fe20008000009 */
[----:B------:R-:W-:-:S03]  /*7280*/  LOP3.LUT P2, RZ, R102, 0x1, RZ, 0xc0, !PT ;  /* 0x0000000166ff7812 */ /* 0x000fc6000784c0ff */
[----:B------:R-:W-:Y:S04]  /*7290*/  STS.U8 [R170+UR9+0x2500], R234 ;  /* 0x002500eaaa007988 */ /* 0x000fe80008000009 */
[----:B------:R0:W-:Y:S01]  /*72a0*/  STS.U8 [R170+UR9+0x900], R208 ;  /* 0x000900d0aa007988 */ /* 0x0001e20008000009 */
[----:B------:R-:W-:-:S03]  /*72b0*/  USHF.R.S32.HI UR5, URZ, 0x1f, UR4 ;  /* 0x0000001fff057899 */ /* 0x000fc60008011404 */
[----:B------:R1:W-:Y:S01]  /*72c0*/  STS.U8 [R170+UR9+0x2900], R225 ;  /* 0x002900e1aa007988 */ /* 0x0003e20008000009 */
[----:B0-----:R-:W-:Y:S01]  /*72d0*/  IADD3 R208, P3, PT, R2, UR4, RZ ;  /* 0x0000000402d07c10 */ /* 0x001fe2000ff7e0ff */
[----:B-1----:R-:W-:Y:S02]  /*72e0*/  IMAD.MOV.U32 R225, RZ, RZ, R232 ;  /* 0x000000ffffe17224 */ /* 0x002fe400078e00e8 */
[----:B------:R-:W0:Y:S01]  /*72f0*/  LDC R232, c[0x0][0x3a0] ;  /* 0x0000e800ffe87b82 */ /* 0x000e220000000800 */
[----:B------:R1:W-:Y:S01]  /*7300*/  STL [R1+0x170], R220 ;  /* 0x000170dc01007387 */ /* 0x0003e20000100800 */
[----:B------:R-:W-:-:S03]  /*7310*/  @P2 IMAD.MOV.U32 R102, RZ, RZ, R208 ;  /* 0x000000ffff662224 */ /* 0x000fc600078e00d0 */
[----:B------:R-:W-:Y:S01]  /*7320*/  STL [R1+0x16c], R221 ;  /* 0x00016cdd01007387 */ /* 0x000fe20000100800 */
[----:B------:R-:W-:-:S03]  /*7330*/  PRMT R115, RZ, 0x7610, R115 ;  /* 0x00007610ff737816 */ /* 0x000fc60000000073 */
[----:B------:R4:W-:Y:S01]  /*7340*/  STL [R1+0x204], R208 ;  /* 0x000204d001007387 */ /* 0x0009e20000100800 */
[----:B-1----:R-:W-:-:S03]  /*7350*/  IADD3.X R220, PT, PT, R4, UR5, RZ, P3, !PT ;  /* 0x0000000504dc7c10 */ /* 0x002fc60009ffe4ff */
[----:B------:R1:W-:Y:S02]  /*7360*/  STS.U8 [R170+UR9+0xd00], R217 ;  /* 0x000d00d9aa007988 */ /* 0x0003e40008000009 */
[----:B------:R-:W-:Y:S01]  /*7370*/  @P2 IMAD.MOV.U32 R103, RZ, RZ, R220 ;  /* 0x000000ffff672224 */ /* 0x000fe200078e00dc */
[----:B----4-:R-:W-:-:S04]  /*7380*/  IADD3 R208, P3, PT, R3, UR4, RZ ;  /* 0x0000000403d07c10 */ /* 0x010fc8000ff7e0ff */
[----:B------:R4:W3:Y:S01]  /*7390*/  @P2 LDG.E.U8 R115, desc[UR24][R102.64] ;  /* 0x0000001866732981 */ /* 0x0008e2000c1e1100 */
[----:B-1----:R-:W-:Y:S02]  /*73a0*/  IADD3.X R217, PT, PT, R5, UR5, RZ, P3, !PT ;  /* 0x0000000505d97c10 */ /* 0x002fe40009ffe4ff */
[----:B------:R-:W-:Y:S01]  /*73b0*/  PRMT R114, RZ, 0x7610, R114 ;  /* 0x00007610ff727816 */ /* 0x000fe20000000072 */
[----:B----4-:R-:W-:Y:S02]  /*73c0*/  @P2 IMAD.MOV.U32 R102, RZ, RZ, R208 ;  /* 0x000000ffff662224 */ /* 0x010fe400078e00d0 */
[----:B------:R-:W-:Y:S01]  /*73d0*/  @P2 IMAD.MOV.U32 R103, RZ, RZ, R217 ;  /* 0x000000ffff672224 */ /* 0x000fe200078e00d9 */
[----:B------:R-:W-:-:S04]  /*73e0*/  UIMAD UR4, UR12, 0x7, URZ ;  /* 0x000000070c0478a4 */ /* 0x000fc8000f8e02ff */
[----:B------:R0:W4:Y:S01]  /*73f0*/  @P2 LDG.E.U8 R114, desc[UR24][R102.64] ;  /* 0x0000001866722981 */ /* 0x000122000c1e1100 */
[----:B------:R-:W-:Y:S01]  /*7400*/  USHF.R.S32.HI UR5, URZ, 0x1f, UR4 ;  /* 0x0000001fff057899 */ /* 0x000fe20008011404 */
[----:B0-----:R-:W-:-:S05]  /*7410*/  VIADD R102, R232, 0xfffffff8 ;  /* 0xfffffff8e8667836 */ /* 0x001fca0000000000 */
[----:B------:R-:W-:Y:S02]  /*7420*/  ISETP.GE.U32.AND P2, PT, R102, 0x7fffffb9, PT ;  /* 0x7fffffb96600780c */ /* 0x000fe40003f46070 */
[----:B------:R-:W-:Y:S01]  /*7430*/  IADD3 R102, P3, PT, R2, UR4, RZ ;  /* 0x0000000402667c10 */ /* 0x000fe2000ff7e0ff */
[----:B------:R-:W-:Y:S01]  /*7440*/  IMAD.MOV.U32 R235, RZ, RZ, R104 ;  /* 0x000000ffffeb7224 */ /* 0x000fe200078e0068 */
[----:B------:R0:W-:Y:S02]  /*7450*/  STS.U8 [R170+UR9+0x2d00], R219 ;  /* 0x002d00dbaa007988 */ /* 0x0001e40008000009 */
[----:B------:R-:W-:Y:S02]  /*7460*/  IADD3.X R103, PT, PT, R4, UR5, RZ, P3, !PT ;  /* 0x0000000504677c10 */ /* 0x000fe40009ffe4ff */
[----:B------:R-:W-:Y:S01]  /*7470*/  IADD3 R104, P3, PT, R3, UR4, RZ ;  /* 0x0000000403687c10 */ /* 0x000fe2000ff7e0ff */
[----:B------:R1:W-:Y:S01]  /*7480*/  STL [R1+0x200], R220 ;  /* 0x000200dc01007387 */ /* 0x0003e20000100800 */
[----:B------:R-:W-:-:S02]  /*7490*/  PRMT R130, RZ, 0x7610, R130 ;  /* 0x00007610ff827816 */ /* 0x000fc40000000082 */
[----:B------:R-:W-:Y:S01]  /*74a0*/  PRMT R129, RZ, 0x7610, R129 ;  /* 0x00007610ff817816 */ /* 0x000fe20000000081 */
[----:B0-----:R-:W-:Y:S02]  /*74b0*/  IMAD.MOV.U32 R219, RZ, RZ, R171 ;  /* 0x000000ffffdb7224 */ /* 0x001fe400078e00ab */
[----:B------:R-:W-:Y:S01]  /*74c0*/  IMAD.MOV.U32 R171, RZ, RZ, R105 ;  /* 0x000000ffffab7224 */ /* 0x000fe200078e0069 */
[----:B------:R-:W-:Y:S01]  /*74d0*/  IADD3.X R105, PT, PT, R5, UR5, RZ, P3, !PT ;  /* 0x0000000505697c10 */ /* 0x000fe20009ffe4ff */
[----:B------:R-:W-:Y:S01]  /*74e0*/  UIMAD UR4, UR12, 0xf, URZ ;  /* 0x0000000f0c0478a4 */ /* 0x000fe2000f8e02ff */
[----:B-1----:R-:W-:Y:S01]  /*74f0*/  IMAD.MOV.U32 R220, RZ, RZ, R106 ;  /* 0x000000ffffdc7224 */ /* 0x002fe200078e006a */
[----:B------:R-:W4:Y:S01]  /*7500*/  @!P2 LDG.E.U8 R130, desc[UR24][R102.64] ;  /* 0x000000186682a981 */ /* 0x000f22000c1e1100 */
[----:B------:R-:W-:Y:S01]  /*7510*/  VIADD R106, R232, 0xfffffff0 ;  /* 0xfffffff0e86a7836 */ /* 0x000fe20000000000 */
[----:B------:R-:W-:Y:S01]  /*7520*/  USHF.R.S32.HI UR5, URZ, 0x1f, UR4 ;  /* 0x0000001fff057899 */ /* 0x000fe20008011404 */
[----:B------:R-:W-:Y:S01]  /*7530*/  IMAD.MOV.U32 R226, RZ, RZ, R108 ;  /* 0x000000ffffe27224 */ /* 0x000fe200078e006c */
[----:B------:R-:W4:Y:S01]  /*7540*/  @!P2 LDG.E.U8 R129, desc[UR24][R104.64] ;  /* 0x000000186881a981 */ /* 0x000f22000c1e1100 */
[----:B------:R-:W-:-:S02]  /*7550*/  SHF.R.U64 R108, R110, 0x18, RZ ;  /* 0x000000186e6c7819 */ /* 0x000fc400000012ff */
[----:B------:R-:W-:Y:S02]  /*7560*/  ISETP.GE.U32.AND P2, PT, R106, 0x7fffffb1, PT ;  /* 0x7fffffb16a00780c */ /* 0x000fe40003f46070 */
[----:B------:R-:W-:Y:S01]  /*7570*/  IADD3 R106, P3, PT, R2, UR4, RZ ;  /* 0x00000004026a7c10 */ /* 0x000fe2000ff7e0ff */
[----:B------:R-:W-:Y:S01]  /*7580*/  IMAD.MOV.U32 R237, RZ, RZ, R107 ;  /* 0x000000ffffed7224 */ /* 0x000fe200078e006b */
[----:B------:R-:W-:Y:S02]  /*7590*/  LOP3.LUT P4, RZ, R108, 0x1, RZ, 0xc0, !PT ;  /* 0x000000016cff7812 */ /* 0x000fe4000788c0ff */
[----:B------:R-:W-:Y:S02]  /*75a0*/  IADD3.X R107, PT, PT, R4, UR5, RZ, P3, !PT ;  /* 0x00000005046b7c10 */ /* 0x000fe40009ffe4ff */
[----:B------:R-:W-:Y:S01]  /*75b0*/  IADD3 R108, P3, PT, R3, UR4, RZ ;  /* 0x00000004036c7c10 */ /* 0x000fe2000ff7e0ff */
[----:B------:R-:W-:Y:S01]  /*75c0*/  IMAD.MOV.U32 R227, RZ, RZ, R109 ;  /* 0x000000ffffe37224 */ /* 0x000fe200078e006d */
[----:B------:R-:W-:Y:S01]  /*75d0*/  PRMT R128, RZ, 0x7610, R128 ;  /* 0x00007610ff807816 */ /* 0x000fe20000000080 */
[----:B------:R-:W-:Y:S01]  /*75e0*/  IMAD.MOV.U32 R221, RZ, RZ, R111 ;  /* 0x000000ffffdd7224 */ /* 0x000fe200078e006f */
[----:B------:R-:W-:Y:S01]  /*75f0*/  PRMT R133, RZ, 0x7610, R133 ;  /* 0x00007610ff857816 */ /* 0x000fe20000000085 */
[----:B------:R-:W-:Y:S01]  /*7600*/  UIMAD UR4, UR12, 0x17, URZ ;  /* 0x000000170c0478a4 */ /* 0x000fe2000f8e02ff */
[----:B------:R-:W-:-:S02]  /*7610*/  IADD3.X R109, PT, PT, R5, UR5, RZ, P3, !PT ;  /* 0x00000005056d7c10 */ /* 0x000fc40009ffe4ff */
[C---:B------:R-:W-:Y:S01]  /*7620*/  SHF.R.U64 R111, R110.reuse, 0x10, RZ ;  /* 0x000000106e6f7819 */ /* 0x040fe200000012ff */
[----:B------:R-:W4:Y:S01]  /*7630*/  @!P2 LDG.E.U8 R128, desc[UR24][R106.64] ;  /* 0x000000186a80a981 */ /* 0x000f22000c1e1100 */
[----:B------:R-:W-:Y:S01]  /*7640*/  SHF.R.U64 R110, R110, 0x8, RZ ;  /* 0x000000086e6e7819 */ /* 0x000fe200000012ff */
[----:B------:R-:W-:Y:S02]  /*7650*/  USHF.R.S32.HI UR5, URZ, 0x1f, UR4 ;  /* 0x0000001fff057899 */ /* 0x000fe40008011404 */
[----:B------:R-:W4:Y:S01]  /*7660*/  @!P2 LDG.E.U8 R133, desc[UR24][R108.64] ;  /* 0x000000186c85a981 */ /* 0x000f22000c1e1100 */
[----:B------:R-:W-:Y:S02]  /*7670*/  LOP3.LUT P2, RZ, R110, 0x1, RZ, 0xc0, !PT ;  /* 0x000000016eff7812 */ /* 0x000fe4000784c0ff */
[----:B------:R-:W-:Y:S01]  /*7680*/  IADD3 R110, P1, PT, R2, UR4, RZ ;  /* 0x00000004026e7c10 */ /* 0x000fe2000ff3e0ff */
[----:B------:R-:W-:Y:S01]  /*7690*/  IMAD.MOV.U32 R229, RZ, RZ, R112 ;  /* 0x000000ffffe57224 */ /* 0x000fe200078e0070 */
[----:B------:R-:W-:-:S02]  /*76a0*/  LOP3.LUT P3, RZ, R111, 0x1, RZ, 0xc0, !PT ;  /* 0x000000016fff7812 */ /* 0x000fc4000786c0ff */
[----:B------:R-:W-:Y:S02]  /*76b0*/  IADD3.X R111, PT, PT, R4, UR5, RZ, P1, !PT ;  /* 0x00000005046f7c10 */ /* 0x000fe40008ffe4ff */
[----:B------:R-:W-:Y:S01]  /*76c0*/  IADD3 R112, P1, PT, R3, UR4, RZ ;  /* 0x0000000403707c10 */ /* 0x000fe2000ff3e0ff */
[----:B------:R-:W-:Y:S01]  /*76d0*/  STS.U8 [R170+UR9+0x1100], R223 ;  /* 0x001100dfaa007988 */ /* 0x000fe20008000009 */
[----:B------:R-:W-:Y:S01]  /*76e0*/  IMAD.MOV.U32 R234, RZ, RZ, R113 ;  /* 0x000000ffffea7224 */ /* 0x000fe200078e0071 */
[----:B------:R-:W-:Y:S01]  /*76f0*/  PRMT R132, RZ, 0x7610, R132 ;  /* 0x00007610ff847816 */ /* 0x000fe20000000084 */
[----:B------:R-:W-:Y:S01]  /*7700*/  UIMAD UR4, UR12, 0x1f, URZ ;  /* 0x0000001f0c0478a4 */ /* 0x000fe2000f8e02ff */
[----:B------:R0:W-:Y:S01]  /*7710*/  STL [R1+0x20c], R208 ;  /* 0x00020cd001007387 */ /* 0x0001e20000100800 */
[----:B------:R-:W-:Y:S02]  /*7720*/  PRMT R142, RZ, 0x7610, R142 ;  /* 0x00007610ff8e7816 */ /* 0x000fe4000000008e */
[----:B------:R-:W-:Y:S01]  /*7730*/  IADD3.X R113, PT, PT, R5, UR5, RZ, P1, !PT ;  /* 0x0000000505717c10 */ /* 0x000fe20008ffe4ff */
[----:B------:R1:W-:Y:S01]  /*7740*/  STS.U8 [R170+UR9+0x3100], R222 ;  /* 0x003100deaa007988 */ /* 0x0003e20008000009 */
[----:B------:R-:W-:-:S03]  /*7750*/  IMAD.MOV.U32 R228, RZ, RZ, R152 ;  /* 0x000000ffffe47224 */ /* 0x000fc600078e0098 */
[----:B------:R-:W-:Y:S01]  /*7760*/  STS.U8 [R170+UR9+0x1500], R202 ;  /* 0x001500caaa007988 */ /* 0x000fe20008000009 */
[----:B0-----:R-:W-:Y:S02]  /*7770*/  IMAD.MOV.U32 R208, RZ, RZ, R183 ;  /* 0x000000ffffd07224 */ /* 0x001fe400078e00b7 */
[----:B------:R-:W-:Y:S01]  /*7780*/  IMAD.MOV.U32 R183, RZ, RZ, R154 ;  /* 0x000000ffffb77224 */ /* 0x000fe200078e009a */
[----:B------:R-:W-:Y:S01]  /*7790*/  STS.U8 [R170+UR9+0x3500], R218 ;  /* 0x003500daaa007988 */ /* 0x000fe20008000009 */
[----:B------:R-:W-:Y:S01]  /*77a0*/  LOP3.LUT R154, R233, 0x30, RZ, 0x3c, !PT ;  /* 0x00000030e99a7812 */ /* 0x000fe200078e3cff */
[----:B------:R-:W-:Y:S02]  /*77b0*/  USHF.R.S32.HI UR5, URZ, 0x1f, UR4 ;  /* 0x0000001fff057899 */ /* 0x000fe40008011404 */
[----:B------:R-:W-:Y:S01]  /*77c0*/  STS.U8 [R170+UR9+0x1900], R206 ;  /* 0x001900ceaa007988 */ /* 0x000fe20008000009 */
[----:B------:R-:W-:-:S03]  /*77d0*/  IMAD.MOV.U32 R152, RZ, RZ, R251 ;  /* 0x000000ffff987224 */ /* 0x000fc600078e00fb */
[----:B------:R-:W-:Y:S04]  /*77e0*/  STS.U8 [R170+UR9+0x3900], R205 ;  /* 0x003900cdaa007988 */ /* 0x000fe80008000009 */
[----:B------:R-:W-:Y:S04]  /*77f0*/  STS.U8 [R170+UR9+0x1d00], R210 ;  /* 0x001d00d2aa007988 */ /* 0x000fe80008000009 */
[----:B------:R-:W4:Y:S04]  /*7800*/  @P6 LDG.E.U8 R132, desc[UR24][R110.64] ;  /* 0x000000186e846981 */ /* 0x000f28000c1e1100 */
[----:B------:R-:W4:Y:S01]  /*7810*/  @P6 LDG.E.U8 R142, desc[UR24][R112.64] ;  /* 0x00000018708e6981 */ /* 0x000f22000c1e1100 */
[----:B------:R-:W-:-:S03]  /*7820*/  IADD3 R251, P6, PT, R2, UR4, RZ ;  /* 0x0000000402fb7c10 */ /* 0x000fc6000ffde0ff */
[----:B------:R-:W-:Y:S01]  /*7830*/  STS.U8 [R170+UR9+0x3d00], R209 ;  /* 0x003d00d1aa007988 */ /* 0x000fe20008000009 */
[----:B--2---:R-:W-:-:S03]  /*7840*/  ISETP.NE.AND P1, PT, R250, RZ, PT ;  /* 0x000000fffa00720c */ /* 0x004fc60003f25270 */
[----:B------:R-:W-:Y:S01]  /*7850*/  STS.U8 [R154+UR9+0x180], R201 ;  /* 0x000180c99a007988 */ /* 0x000fe20008000009 */
[----:B------:R-:W-:-:S03]  /*7860*/  IADD3.X R250, PT, PT, R4, UR5, RZ, P6, !PT ;  /* 0x0000000504fa7c10 */ /* 0x000fc6000b7fe4ff */
[----:B------:R-:W-:Y:S01]  /*7870*/  STS.U8 [R154+UR9+0x2180], R194 ;  /* 0x002180c29a007988 */ /* 0x000fe20008000009 */
[----:B-1----:R-:W-:-:S03]  /*7880*/  IADD3 R222, P6, PT, R3, UR4, RZ ;  /* 0x0000000403de7c10 */ /* 0x002fc6000ffde0ff */
[----:B------:R-:W-:Y:S01]  /*7890*/  STS.U8 [R154+UR9+0x580], R204 ;  /* 0x000580cc9a007988 */ /* 0x000fe20008000009 */
[----:B------:R-:W-:-:S03]  /*78a0*/  IMAD.MOV.U32 R236, RZ, RZ, R160 ;  /* 0x000000ffffec7224 */ /* 0x000fc600078e00a0 */
[----:B------:R-:W-:Y:S01]  /*78b0*/  STS.U8 [R154+UR9+0x2580], R203 ;  /* 0x002580cb9a007988 */ /* 0x000fe20008000009 */
[----:B------:R-:W-:-:S03]  /*78c0*/  IMAD.MOV.U32 R223, RZ, RZ, R189 ;  /* 0x000000ffffdf7224 */ /* 0x000fc600078e00bd */
[----:B------:R-:W-:Y:S01]  /*78d0*/  STS.U8 [R154+UR9+0x980], R190 ;  /* 0x000980be9a007988 */ /* 0x000fe20008000009 */
[----:B------:R-:W-:Y:S01]  /*78e0*/  IMAD.MOV.U32 R160, RZ, RZ, R135 ;  /* 0x000000ffffa07224 */ /* 0x000fe200078e0087 */
[----:B------:R-:W-:Y:S02]  /*78f0*/  PRMT R141, RZ, 0x7610, R141 ;  /* 0x00007610ff8d7816 */ /* 0x000fe4000000008d */
[----:B------:R0:W-:Y:S01]  /*7900*/  STL [R1+0x208], R217 ;  /* 0x000208d901007387 */ /* 0x0001e20000100800 */
[----:B------:R-:W-:-:S03]  /*7910*/  IMAD.MOV.U32 R189, RZ, RZ, R252 ;  /* 0x000000ffffbd7224 */ /* 0x000fc600078e00fc */
[----:B------:R-:W-:Y:S01]  /*7920*/  STS.U8 [R154+UR9+0x2980], R207 ;  /* 0x002980cf9a007988 */ /* 0x000fe20008000009 */
[----:B------:R-:W-:-:S03]  /*7930*/  @!P5 IMAD.MOV.U32 R135, RZ, RZ, R250 ;  /* 0x000000ffff87d224 */ /* 0x000fc600078e00fa */
[----:B------:R-:W-:Y:S01]  /*7940*/  STS.U8 [R154+UR9+0xd80], R193 ;  /* 0x000d80c19a007988 */ /* 0x000fe20008000009 */
[----:B0-----:R-:W-:Y:S02]  /*7950*/  IMAD.MOV.U32 R217, RZ, RZ, R177 ;  /* 0x000000ffffd97224 */ /* 0x001fe400078e00b1 */
[----:B------:R-:W-:Y:S01]  /*7960*/  IMAD.MOV.U32 R177, RZ, RZ, R134 ;  /* 0x000000ffffb17224 */ /* 0x000fe200078e0086 */
[----:B------:R-:W-:Y:S01]  /*7970*/  STS.U8 [R154+UR9+0x2d80], R224 ;  /* 0x002d80e09a007988 */ /* 0x000fe20008000009 */
[----:B------:R-:W-:Y:S01]  /*7980*/  @!P5 IMAD.MOV.U32 R134, RZ, RZ, R251 ;  /* 0x000000ffff86d224 */ /* 0x000fe200078e00fb */
[----:B------:R-:W-:Y:S02]  /*7990*/  IADD3.X R252, PT, PT, R5, UR5, RZ, P6, !PT ;  /* 0x0000000505fc7c10 */ /* 0x000fe4000b7fe4ff */
[----:B------:R-:W-:Y:S01]  /*79a0*/  STS.U8 [R154+UR9+0x1180], R215 ;  /* 0x001180d79a007988 */ /* 0x000fe20008000009 */
[----:B------:R-:W-:-:S03]  /*79b0*/  LOP3.LUT R202, R233, 0x40, RZ, 0x3c, !PT ;  /* 0x00000040e9ca7812 */ /* 0x000fc600078e3cff */
[----:B------:R-:W-:Y:S01]  /*79c0*/  STS.U8 [R154+UR9+0x3180], R213 ;  /* 0x003180d59a007988 */ /* 0x000fe20008000009 */
[----:B------:R-:W-:-:S03]  /*79d0*/  PRMT R140, RZ, 0x7610, R140 ;  /* 0x00007610ff8c7816 */ /* 0x000fc6000000008c */
[----:B------:R-:W-:Y:S01]  /*79e0*/  STS.U8 [R154+UR9+0x1580], R212 ;  /* 0x001580d49a007988 */ /* 0x000fe20008000009 */
[----:B------:R-:W-:-:S03]  /*79f0*/  UIMAD UR4, UR12, 0x27, URZ ;  /* 0x000000270c0478a4 */ /* 0x000fc6000f8e02ff */
[----:B------:R-:W-:Y:S04]  /*7a00*/  STS.U8 [R154+UR9+0x3580], R211 ;  /* 0x003580d39a007988 */ /* 0x000fe80008000009 */
[----:B------:R-:W-:Y:S04]  /*7a10*/  STS.U8 [R154+UR9+0x1980], R196 ;  /* 0x001980c49a007988 */ /* 0x000fe80008000009 */
[----:B------:R-:W-:Y:S04]  /*7a20*/  STS.U8 [R154+UR9+0x3980], R200 ;  /* 0x003980c89a007988 */ /* 0x000fe80008000009 */
[----:B------:R0:W2:Y:S04]  /*7a30*/  @!P5 LDG.E.U8 R141, desc[UR24][R134.64] ;  /* 0x00000018868dd981 */ /* 0x0000a8000c1e1100 */
[----:B------:R-:W-:Y:S01]  /*7a40*/  STS.U8 [R154+UR9+0x1d80], R192 ;  /* 0x001d80c09a007988 */ /* 0x000fe20008000009 */
[----:B------:R-:W-:-:S03]  /*7a50*/  USHF.R.S32.HI UR5, URZ, 0x1f, UR4 ;  /* 0x0000001fff057899 */ /* 0x000fc60008011404 */
[----:B------:R-:W-:Y:S01]  /*7a60*/  STS.U8 [R154+UR9+0x3d80], R191 ;  /* 0x003d80bf9a007988 */ /* 0x000fe20008000009 */
[----:B0-----:R-:W-:Y:S02]  /*7a70*/  @!P5 IMAD.MOV.U32 R134, RZ, RZ, R222 ;  /* 0x000000ffff86d224 */ /* 0x001fe400078e00de */
[----:B------:R-:W-:Y:S01]  /*7a80*/  @!P5 IMAD.MOV.U32 R135, RZ, RZ, R252 ;  /* 0x000000ffff87d224 */ /* 0x000fe200078e00fc */
[----:B------:R-:W-:Y:S04]  /*7a90*/  STS.U8 [R202+UR9+0x200], R185 ;  /* 0x000200b9ca007988 */ /* 0x000fe80008000009 */
[----:B------:R-:W-:Y:S04]  /*7aa0*/  STS.U8 [R202+UR9+0x2200], R198 ;  /* 0x002200c6ca007988 */ /* 0x000fe80008000009 */
[----:B------:R-:W-:Y:S04]  /*7ab0*/  STS.U8 [R202+UR9+0x600], R184 ;  /* 0x000600b8ca007988 */ /* 0x000fe80008000009 */
[----:B------:R0:W-:Y:S04]  /*7ac0*/  STS.U8 [R202+UR9+0x2600], R182 ;  /* 0x002600b6ca007988 */ /* 0x0001e80008000009 */
[----:B------:R1:W2:Y:S01]  /*7ad0*/  @!P5 LDG.E.U8 R140, desc[UR24][R134.64] ;  /* 0x00000018868cd981 */ /* 0x0002a2000c1e1100 */
[----:B0-----:R-:W-:-:S03]  /*7ae0*/  IADD3 R182, P5, PT, R2, UR4, RZ ;  /* 0x0000000402b67c10 */ /* 0x001fc6000ffbe0ff */
[----:B------:R-:W-:Y:S01]  /*7af0*/  STS.U8 [R202+UR9+0xa00], R188 ;  /* 0x000a00bcca007988 */ /* 0x000fe20008000009 */
[----:B------:R-:W-:-:S03]  /*7b00*/  IADD3.X R184, PT, PT, R4, UR5, RZ, P5, !PT ;  /* 0x0000000504b87c10 */ /* 0x000fc6000affe4ff */
[----:B------:R-:W-:Y:S01]  /*7b10*/  STS.U8 [R202+UR9+0x2a00], R187 ;  /* 0x002a00bbca007988 */ /* 0x000fe20008000009 */
[----:B------:R-:W-:-:S03]  /*7b20*/  PRMT R139, RZ, 0x7610, R139 ;  /* 0x00007610ff8b7816 */ /* 0x000fc6000000008b */
[----:B------:R0:W-:Y:S01]  /*7b30*/  STS.U8 [R202+UR9+0xe00], R176 ;  /* 0x000e00b0ca007988 */ /* 0x0001e20008000009 */
[----:B-1----:R-:W-:Y:S02]  /*7b40*/  @P4 IMAD.MOV.U32 R134, RZ, RZ, R182 ;  /* 0x000000ffff864224 */ /* 0x002fe400078e00b6 */
[----:B------:R-:W-:Y:S01]  /*7b50*/  @P4 IMAD.MOV.U32 R135, RZ, RZ, R184 ;  /* 0x000000ffff874224 */ /* 0x000fe200078e00b8 */
[----:B------:R-:W-:Y:S01]  /*7b60*/  STL [R1], R222 ;  /* 0x000000de01007387 */ /* 0x000fe20000100800 */
[----:B0-----:R-:W-:-:S03]  /*7b70*/  IADD3 R176, P5, PT, R3, UR4, RZ ;  /* 0x0000000403b07c10 */ /* 0x001fc6000ffbe0ff */
[----:B------:R0:W-:Y:S01]  /*7b80*/  STL [R1+0x78], R182 ;  /* 0x000078b601007387 */ /* 0x0001e20000100800 */
[----:B------:R-:W-:Y:S01]  /*7b90*/  PRMT R138, RZ, 0x7610, R138 ;  /* 0x00007610ff8a7816 */ /* 0x000fe2000000008a */
[----:B------:R-:W-:Y:S02]  /*7ba0*/  UIMAD UR4, UR12, 0x2f, URZ ;  /* 0x0000002f0c0478a4 */ /* 0x000fe4000f8e02ff */
[----:B------:R1:W2:Y:S01]  /*7bb0*/  @P4 LDG.E.U8 R139, desc[UR24][R134.64] ;  /* 0x00000018868b4981 */ /* 0x0002a2000c1e1100 */
[----:B0-----:R-:W-:-:S03]  /*7bc0*/  IADD3.X R182, PT, PT, R5, UR5, RZ, P5, !PT ;  /* 0x0000000505b67c10 */ /* 0x001fc6000affe4ff */
[----:B------:R-:W-:Y:S01]  /*7bd0*/  STS.U8 [R202+UR9+0x2e00], R186 ;  /* 0x002e00baca007988 */ /* 0x000fe20008000009 */
[----:B-1----:R-:W-:Y:S02]  /*7be0*/  @P4 IMAD.MOV.U32 R134, RZ, RZ, R176 ;  /* 0x000000ffff864224 */ /* 0x002fe400078e00b0 */
[----:B------:R-:W-:Y:S01]  /*7bf0*/  @P4 IMAD.MOV.U32 R135, RZ, RZ, R182 ;  /* 0x000000ffff874224 */ /* 0x000fe200078e00b6 */
[----:B------:R-:W-:Y:S01]  /*7c00*/  STS.U8 [R202+UR9+0x1200], R175 ;  /* 0x001200afca007988 */ /* 0x000fe20008000009 */
[----:B------:R-:W-:-:S03]  /*7c10*/  USHF.R.S32.HI UR5, URZ, 0x1f, UR4 ;  /* 0x0000001fff057899 */ /* 0x000fc60008011404 */
[----:B------:R0:W-:Y:S04]  /*7c20*/  STS.U8 [R202+UR9+0x3200], R173 ;  /* 0x003200adca007988 */ /* 0x0001e80008000009 */
[----:B------:R1:W2:Y:S01]  /*7c30*/  @P4 LDG.E.U8 R138, desc[UR24][R134.64] ;  /* 0x00000018868a4981 */ /* 0x0002a2000c1e1100 */
[----:B0-----:R-:W-:-:S04]  /*7c40*/  IADD3 R173, P4, PT, R2, UR4, RZ ;  /* 0x0000000402ad7c10 */ /* 0x001fc8000ff9e0ff */
[----:B------:R-:W-:Y:S01]  /*7c50*/  IADD3.X R175, PT, PT, R4, UR5, RZ, P4, !PT ;  /* 0x0000000504af7c10 */ /* 0x000fe2000a7fe4ff */
[----:B-1----:R-:W-:Y:S01]  /*7c60*/  @P3 IMAD.MOV.U32 R134, RZ, RZ, R173 ;  /* 0x000000ffff863224 */ /* 0x002fe200078e00ad */
[----:B------:R-:W-:-:S03]  /*7c70*/  PRMT R137, RZ, 0x7610, R137 ;  /* 0x00007610ff897816 */ /* 0x000fc60000000089 */
[----:B------:R-:W-:Y:S01]  /*7c80*/  @P3 IMAD.MOV.U32 R135, RZ, RZ, R175 ;  /* 0x000000ffff873224 */ /* 0x000fe200078e00af */
[----:B------:R-:W-:Y:S04]  /*7c90*/  STS.U8 [R202+UR9+0x1600], R181 ;  /* 0x001600b5ca007988 */ /* 0x000fe80008000009 */
[----:B------:R0:W2:Y:S01]  /*7ca0*/  @P3 LDG.E.U8 R137, desc[UR24][R134.64] ;  /* 0x0000001886893981 */ /* 0x0000a2000c1e1100 */
[----:B------:R-:W-:-:S03]  /*7cb0*/  PRMT R136, RZ, 0x7610, R136 ;  /* 0x00007610ff887816 */ /* 0x000fc60000000088 */
[----:B------:R-:W-:Y:S01]  /*7cc0*/  STS.U8 [R202+UR9+0x3600], R180 ;  /* 0x003600b4ca007988 */ /* 0x000fe20008000009 */
[----:B0-----:R-:W-:-:S03]  /*7cd0*/  IADD3 R134, P4, PT, R3, UR4, RZ ;  /* 0x0000000403867c10 */ /* 0x001fc6000ff9e0ff */
[----:B---3--:R-:W-:Y:S01]  /*7ce0*/  STS.U8 [R202+UR9+0x1a00], R172 ;  /* 0x001a00acca007988 */ /* 0x008fe20008000009 */
[----:B------:R-:W-:Y:S01]  /*7cf0*/  UIMAD UR4, UR12, 0x37, URZ ;  /* 0x000000370c0478a4 */ /* 0x000fe2000f8e02ff */
[----:B------:R-:W-:Y:S02]  /*7d00*/  IADD3.X R135, PT, PT, R5, UR5, RZ, P4, !PT ;  /* 0x0000000505877c10 */ /* 0x000fe4000a7fe4ff */
[----:B------:R-:W-:Y:S01]  /*7d10*/  STS.U8 [R202+UR9+0x3a00], R178 ;  /* 0x003a00b2ca007988 */ /* 0x000fe20008000009 */
[----:B------:R-:W-:-:S03]  /*7d20*/  USHF.R.S32.HI UR5, URZ, 0x1f, UR4 ;  /* 0x0000001fff057899 */ /* 0x000fc60008011404 */
[----:B------:R0:W-:Y:S04]  /*7d30*/  STS.U8 [R202+UR9+0x1e00], R168 ;  /* 0x001e00a8ca007988 */ /* 0x0001e80008000009 */
[----:B------:R1:W-:Y:S01]  /*7d40*/  STS.U8 [R202+UR9+0x3e00], R167 ;  /* 0x003e00a7ca007988 */ /* 0x0003e20008000009 */
[----:B------:R-:W-:-:S03]  /*7d50*/  IMAD.MOV.U32 R222, RZ, RZ, R223 ;  /* 0x000000ffffde7224 */ /* 0x000fc600078e00df */
[----:B------:R3:W2:Y:S01]  /*7d60*/  @P3 LDG.E.U8 R136, desc[UR24][R134.64] ;  /* 0x0000001886883981 */ /* 0x0006a2000c1e1100 */
[----:B0-----:R-:W-:Y:S01]  /*7d70*/  LOP3.LUT R168, R233, 0x50, RZ, 0x3c, !PT ;  /* 0x00000050e9a87812 */ /* 0x001fe200078e3cff */
[----:B-1----:R-:W-:Y:S02]  /*7d80*/  IMAD.MOV.U32 R202, RZ, RZ, R236 ;  /* 0x000000ffffca7224 */ /* 0x002fe400078e00ec */
[----:B------:R-:W-:Y:S01]  /*7d90*/  IMAD.MOV.U32 R236, RZ, RZ, R183 ;  /* 0x000000ffffec7224 */ /* 0x000fe200078e00b7 */
[----:B------:R-:W-:Y:S01]  /*7da0*/  STL [R1+0x74], R184 ;  /* 0x000074b801007387 */ /* 0x000fe20000100800 */
[----:B------:R-:W-:Y:S01]  /*7db0*/  IMAD.MOV.U32 R183, RZ, RZ, R152 ;  /* 0x000000ffffb77224 */ /* 0x000fe200078e0098 */
[----:B------:R-:W-:Y:S02]  /*7dc0*/  IADD3 R152, P3, PT, R2, UR4, RZ ;  /* 0x0000000402987c10 */ /* 0x000fe4000ff7e0ff */
[----:B------:R-:W-:Y:S01]  /*7dd0*/  STL [R1+0x80], R176 ;  /* 0x000080b001007387 */ /* 0x000fe20000100800 */
[----:B------:R-:W-:-:S03]  /*7de0*/  IMAD.MOV.U32 R223, RZ, RZ, R153 ;  /* 0x000000ffffdf7224 */ /* 0x000fc600078e0099 */
[----:B------:R-:W-:Y:S01]  /*7df0*/  STS.U8 [R168+UR9+0x280], R166 ;  /* 0x000280a6a8007988 */ /* 0x000fe20008000009 */
[----:B------:R-:W-:-:S03]  /*7e00*/  IADD3.X R153, PT, PT, R4, UR5, RZ, P3, !PT ;  /* 0x0000000504997c10 */ /* 0x000fc60009ffe4ff */
[----:B------:R-:W-:Y:S04]  /*7e10*/  STL [R1+0x7c], R182 ;  /* 0x00007cb601007387 */ /* 0x000fe80000100800 */
[----:B------:R-:W-:Y:S04]  /*7e20*/  STS.U8 [R168+UR9+0x2280], R174 ;  /* 0x002280aea8007988 */ /* 0x000fe80008000009 */
[----:B------:R-:W-:Y:S04]  /*7e30*/  STL [R1+0xf8], R173 ;  /* 0x0000f8ad01007387 */ /* 0x000fe80000100800 */
[----:B------:R-:W-:Y:S04]  /*7e40*/  STS.U8 [R168+UR9+0x680], R165 ;  /* 0x000680a5a8007988 */ /* 0x000fe80008000009 */
[----:B------:R-:W-:Y:S04]  /*7e50*/  STL [R1+0xf4], R175 ;  /* 0x0000f4af01007387 */ /* 0x000fe80000100800 */
[----:B------:R0:W-:Y:S04]  /*7e60*/  STS.U8 [R168+UR9+0x2680], R164 ;  /* 0x002680a4a8007988 */ /* 0x0001e80008000009 */
[----:B------:R-:W-:Y:S04]  /*7e70*/  STL [R1+0x100], R134 ;  /* 0x0001008601007387 */ /* 0x000fe80000100800 */
[----:B------:R3:W-:Y:S01]  /*7e80*/  STL [R1+0xfc], R135 ;  /* 0x0000fc8701007387 */ /* 0x0007e20000100800 */
[----:B0-----:R-:W-:-:S04]  /*7e90*/  IADD3 R164, P3, PT, R3, UR4, RZ ;  /* 0x0000000403a47c10 */ /* 0x001fc8000ff7e0ff */
[----:B------:R-:W-:Y:S02]  /*7ea0*/  IADD3.X R165, PT, PT, R5, UR5, RZ, P3, !PT ;  /* 0x0000000505a57c10 */ /* 0x000fe40009ffe4ff */
[----:B---3--:R-:W-:Y:S01]  /*7eb0*/  PRMT R135, RZ, 0x7610, R135 ;  /* 0x00007610ff877816 */ /* 0x008fe20000000087 */
[----:B------:R0:W-:Y:S01]  /*7ec0*/  STL [R1+0x178], R152 ;  /* 0x0001789801007387 */ /* 0x0001e20000100800 */
[----:B------:R-:W-:-:S03]  /*7ed0*/  PRMT R134, RZ, 0x7610, R134 ;  /* 0x00007610ff867816 */ /* 0x000fc60000000086 */
[----:B------:R1:W-:Y:S04]  /*7ee0*/  STL [R1+0x174], R153 ;  /* 0x0001749901007387 */ /* 0x0003e80000100800 */
[----:B------:R0:W3:Y:S02]  /*7ef0*/  @P2 LDG.E.U8 R135, desc[UR24][R152.64] ;  /* 0x0000001898872981 */ /* 0x0000e4000c1e1100 */
[----:B0-----:R-:W-:Y:S02]  /*7f00*/  @P2 IMAD.MOV.U32 R152, RZ, RZ, R164 ;  /* 0x000000ffff982224 */ /* 0x001fe400078e00a4 */
[----:B-1----:R-:W-:-:S05]  /*7f10*/  @P2 IMAD.MOV.U32 R153, RZ, RZ, R165 ;  /* 0x000000ffff992224 */ /* 0x002fca00078e00a5 */
[----:B------:R0:W3:Y:S01]  /*7f20*/  @P2 LDG.E.U8 R134, desc[UR24][R152.64] ;  /* 0x0000001898862981 */ /* 0x0000e2000c1e1100 */
[----:B------:R-:W1:Y:S03]  /*7f30*/  S2R R205, SR_TID.X ;  /* 0x0000000000cd7919 */ /* 0x000e660000002100 */
[----:B------:R-:W-:Y:S04]  /*7f40*/  STS.U8 [R168+UR9+0xa80], R163 ;  /* 0x000a80a3a8007988 */ /* 0x000fe80008000009 */
[----:B------:R-:W-:Y:S04]  /*7f50*/  STS.U8 [R168+UR9+0x2a80], R162 ;  /* 0x002a80a2a8007988 */ /* 0x000fe80008000009 */
[----:B------:R-:W-:Y:S04]  /*7f60*/  STS.U8 [R168+UR9+0xe80], R155 ;  /* 0x000e809ba8007988 */ /* 0x000fe80008000009 */
[----:B------:R-:W-:Y:S01]  /*7f70*/  STS.U8 [R168+UR9+0x2e80], R151 ;  /* 0x002e8097a8007988 */ /* 0x000fe20008000009 */
[----:B------:R-:W-:-:S03]  /*7f80*/  IMAD.MOV.U32 R218, RZ, RZ, R202 ;  /* 0x000000ffffda7224 */ /* 0x000fc600078e00ca */
[----:B------:R-:W-:Y:S01]  /*7f90*/  STS.U8 [R168+UR9+0x1280], R159 ;  /* 0x0012809fa8007988 */ /* 0x000fe20008000009 */
[----:B------:R-:W-:-:S03]  /*7fa0*/  IMAD.MOV.U32 R202, RZ, RZ, R222 ;  /* 0x000000ffffca7224 */ /* 0x000fc600078e00de */
[----:B------:R-:W-:Y:S01]  /*7fb0*/  STS.U8 [R168+UR9+0x3280], R147 ;  /* 0x00328093a8007988 */ /* 0x000fe20008000009 */
[----:B------:R-:W-:-:S03]  /*7fc0*/  UIMAD UR4, UR12, 0x3f, URZ ;  /* 0x0000003f0c0478a4 */ /* 0x000fc6000f8e02ff */
[----:B------:R-:W-:Y:S01]  /*7fd0*/  STS.U8 [R168+UR9+0x1680], R156 ;  /* 0x0016809ca8007988 */ /* 0x000fe20008000009 */
[----:B------:R-:W-:-:S03]  /*7fe0*/  IMAD.MOV.U32 R222, RZ, RZ, R219 ;  /* 0x000000ffffde7224 */ /* 0x000fc600078e00db */
[----:B------:R-:W-:Y:S01]  /*7ff0*/  STS.U8 [R168+UR9+0x3680], R146 ;  /* 0x00368092a8007988 */ /* 0x000fe20008000009 */
[----:B------:R-:W-:-:S03]  /*8000*/  IMAD.MOV.U32 R219, RZ, RZ, R217 ;  /* 0x000000ffffdb7224 */ /* 0x000fc600078e00d9 */
[----:B------:R-:W-:Y:S01]  /*8010*/  STS.U8 [R168+UR9+0x1a80], R149 ;  /* 0x001a8095a8007988 */ /* 0x000fe20008000009 */
[----:B------:R-:W-:-:S03]  /*8020*/  IMAD.MOV.U32 R217, RZ, RZ, R225 ;  /* 0x000000ffffd97224 */ /* 0x000fc600078e00e1 */
[----:B------:R-:W-:Y:S01]  /*8030*/  STS.U8 [R168+UR9+0x3a80], R144 ;  /* 0x003a8090a8007988 */ /* 0x000fe20008000009 */
[----:B------:R-:W-:Y:S01]  /*8040*/  IMAD.MOV.U32 R225, RZ, RZ, R208 ;  /* 0x000000ffffe17224 */ /* 0x000fe200078e00d0 */
[----:B------:R-:W-:Y:S02]  /*8050*/  USHF.R.S32.HI UR5, URZ, 0x1f, UR4 ;  /* 0x0000001fff057899 */ /* 0x000fe40008011404 */
[----:B------:R-:W-:Y:S01]  /*8060*/  STS.U8 [R168+UR9+0x1e80], R148 ;  /* 0x001e8094a8007988 */ /* 0x000fe20008000009 */
[----:B------:R-:W-:-:S03]  /*8070*/  IMAD.MOV.U32 R208, RZ, RZ, R150 ;  /* 0x000000ffffd07224 */ /* 0x000fc600078e0096 */
[----:B------:R0:W-:Y:S01]  /*8080*/  STS.U8 [R168+UR9+0x3e80], R143 ;  /* 0x003e808fa8007988 */ /* 0x0001e20008000009 */
[----:B------:R-:W-:Y:S02]  /*8090*/  IADD3 R150, P2, PT, R2, UR4, RZ ;  /* 0x0000000402967c10 */ /* 0x000fe4000ff5e0ff */
[----:B0-----:R-:W-:Y:S02]  /*80a0*/  LOP3.LUT R143, R233, 0x60, RZ, 0x3c, !PT ;  /* 0x00000060e98f7812 */ /* 0x001fe400078e3cff */
[----:B------:R-:W-:-:S03]  /*80b0*/  IADD3.X R155, PT, PT, R4, UR5, RZ, P2, !PT ;  /* 0x00000005049b7c10 */ /* 0x000fc600097fe4ff */
[----:B------:R-:W-:Y:S01]  /*80c0*/  STS.U8 [R143+UR9+0x300], R145 ;  /* 0x000300918f007988 */ /* 0x000fe20008000009 */
[----:B------:R-:W-:Y:S01]  /*80d0*/  IADD3 R152, P2, PT, R3, UR4, RZ ;  /* 0x0000000403987c10 */ /* 0x000fe2000ff5e0ff */
[----:B------:R-:W0:Y:S02]  /*80e0*/  LDCU UR4, c[0x0][0x3b0] ;  /* 0x00007600ff0477ac */ /* 0x000e240008000800 */
[----:B------:R-:W-:Y:S04]  /*80f0*/  STS.U8 [R143+UR9+0x2300], R131 ;  /* 0x002300838f007988 */ /* 0x000fe80008000009 */
[----:B------:R-:W-:Y:S04]  /*8100*/  STS.U8 [R143+UR9+0x700], R127 ;  /* 0x0007007f8f007988 */ /* 0x000fe80008000009 */
[----:B------:R-:W-:Y:S04]  /*8110*/  STS.U8 [R143+UR9+0x2700], R126 ;  /* 0x0027007e8f007988 */ /* 0x000fe80008000009 */
[----:B------:R-:W-:Y:S01]  /*8120*/  STS.U8 [R143+UR9+0xb00], R125 ;  /* 0x000b007d8f007988 */ /* 0x000fe20008000009 */
[----:B------:R-:W-:-:S03]  /*8130*/  PRMT R147, RZ, 0x7610, R147 ;  /* 0x00007610ff937816 */ /* 0x000fc60000000093 */
[----:B------:R-:W-:Y:S01]  /*8140*/  STS.U8 [R143+UR9+0x2b00], R124 ;  /* 0x002b007c8f007988 */ /* 0x000fe20008000009 */
[----:B------:R-:W-:-:S03]  /*8150*/  @!P1 IMAD.MOV.U32 R151, RZ, RZ, R155 ;  /* 0x000000ffff979224 */ /* 0x000fc600078e009b */
[----:B------:R-:W-:Y:S01]  /*8160*/  STS.U8 [R143+UR9+0xf00], R123 ;  /* 0x000f007b8f007988 */ /* 0x000fe20008000009 */
[----:B------:R-:W-:Y:S02]  /*8170*/  IADD3.X R153, PT, PT, R5, UR5, RZ, P2, !PT ;  /* 0x0000000505997c10 */ /* 0x000fe400097fe4ff */
[----:B-1----:R-:W-:Y:S01]  /*8180*/  LOP3.LUT R224, R205, 0x3f, RZ, 0xc0, !PT ;  /* 0x0000003fcde07812 */ /* 0x002fe200078ec0ff */
[----:B------:R-:W-:Y:S01]  /*8190*/  STS.U8 [R143+UR9+0x2f00], R122 ;  /* 0x002f007a8f007988 */ /* 0x000fe20008000009 */
[----:B------:R-:W-:-:S03]  /*81a0*/  PRMT R146, RZ, 0x7610, R146 ;  /* 0x00007610ff927816 */ /* 0x000fc60000000092 */
[----:B------:R-:W-:Y:S01]  /*81b0*/  STL [R1+0x180], R164 ;  /* 0x000180a401007387 */ /* 0x000fe20000100800 */
[----:B------:R-:W-:Y:S01]  /*81c0*/  IMAD.MOV.U32 R206, RZ, RZ, R223 ;  /* 0x000000ffffce7224 */ /* 0x000fe200078e00df */
[----:B------:R-:W1:Y:S02]  /*81d0*/  LDCU UR5, c[0x0][0x3b0] ;  /* 0x00007600ff0577ac */ /* 0x000e640008000800 */
[----:B------:R-:W-:Y:S04]  /*81e0*/  STS.U8 [R143+UR9+0x1300], R121 ;  /* 0x001300798f007988 */ /* 0x000fe80008000009 */
[----:B------:R-:W-:Y:S04]  /*81f0*/  STS.U8 [R143+UR9+0x3300], R120 ;  /* 0x003300788f007988 */ /* 0x000fe80008000009 */
[----:B------:R-:W-:Y:S04]  /*8200*/  STS.U8 [R143+UR9+0x1700], R119 ;  /* 0x001700778f007988 */ /* 0x000fe80008000009 */
[----:B------:R-:W-:Y:S04]  /*8210*/  STS.U8 [R143+UR9+0x3700], R118 ;  /* 0x003700768f007988 */ /* 0x000fe80008000009 */
[----:B------:R-:W-:Y:S04]  /*8220*/  STS.U8 [R143+UR9+0x1b00], R117 ;  /* 0x001b00758f007988 */ /* 0x000fe80008000009 */
[----:B------:R-:W-:Y:S04]  /*8230*/  STL [R1+0x17c], R165 ;  /* 0x00017ca501007387 */ /* 0x000fe80000100800 */
[----:B------:R-:W-:Y:S04]  /*8240*/  STS.U8 [R143+UR9+0x3b00], R116 ;  /* 0x003b00748f007988 */ /* 0x000fe80008000009 */
[----:B------:R0:W-:Y:S04]  /*8250*/  STL [R1+0x214], R150 ;  /* 0x0002149601007387 */ /* 0x0001e80000100800 */
[----:B------:R0:W3:Y:S04]  /*8260*/  @!P1 LDG.E.U8 R147, desc[UR24][R150.64] ;  /* 0x0000001896939981 */ /* 0x0000e8000c1e1100 */
[----:B------:R-:W-:Y:S04]  /*8270*/  STS.U8 [R143+UR9+0x1f00], R115 ;  /* 0x001f00738f007988 */ /* 0x000fe80008000009 */
[----:B----4-:R4:W-:Y:S01]  /*8280*/  STS.U8 [R143+UR9+0x3f00], R114 ;  /* 0x003f00728f007988 */ /* 0x0109e20008000009 */
[----:B0-----:R-:W-:-:S02]  /*8290*/  @!P1 IMAD.MOV.U32 R150, RZ, RZ, R152 ;  /* 0x000000ffff969224 */ /* 0x001fc400078e0098 */
[----:B------:R-:W-:Y:S02]  /*82a0*/  @!P1 IMAD.MOV.U32 R151, RZ, RZ, R153 ;  /* 0x000000ffff979224 */ /* 0x000fe400078e0099 */
[----:B------:R-:W-:-:S03]  /*82b0*/  IMAD R116, R206, UR4, RZ ;  /* 0x00000004ce747c24 */ /* 0x000fc6000f8e02ff */
[----:B------:R0:W3:Y:S01]  /*82c0*/  @!P1 LDG.E.U8 R146, desc[UR24][R150.64] ;  /* 0x0000001896929981 */ /* 0x0000e2000c1e1100 */
[----:B----4-:R-:W-:-:S05]  /*82d0*/  IMAD R114, R224, UR13, RZ ;  /* 0x0000000de0727c24 */ /* 0x010fca000f8e02ff */
[----:B------:R-:W-:Y:S01]  /*82e0*/  IADD3 R115, P1, PT, R114, UR14, RZ ;  /* 0x0000000e72737c10 */ /* 0x000fe2000ff3e0ff */
[----:B------:R-:W-:Y:S02]  /*82f0*/  IMAD R119, R222, UR4, RZ ;  /* 0x00000004de777c24 */ /* 0x000fe4000f8e02ff */
[----:B------:R-:W-:Y:S01]  /*8300*/  IMAD R123, R208, UR4, RZ ;  /* 0x00000004d07b7c24 */ /* 0x000fe2000f8e02ff */
[----:B------:R-:W-:Y:S01]  /*8310*/  LEA.HI.X.SX32 R114, R114, UR15, 0x1, P1 ;  /* 0x0000000f72727c11 */ /* 0x000fe200088f0eff */
[----:B------:R-:W-:Y:S01]  /*8320*/  IMAD R117, R218, UR4, RZ ;  /* 0x00000004da757c24 */ /* 0x000fe2000f8e02ff */
[CC--:B------:R-:W-:Y:S01]  /*8330*/  IADD3 R222, P1, PT, R116.reuse, R115.reuse, RZ ;  /* 0x0000007374de7210 */ /* 0x0c0fe20007f3e0ff */
[----:B------:R-:W-:Y:S01]  /*8340*/  IMAD R125, R235, UR4, RZ ;  /* 0x00000004eb7d7c24 */ /* 0x000fe2000f8e02ff */
[----:B------:R-:W-:Y:S01]  /*8350*/  LOP3.LUT R223, R233, 0x70, RZ, 0x3c, !PT ;  /* 0x00000070e9df7812 */ /* 0x000fe200078e3cff */
[----:B------:R-:W-:Y:S01]  /*8360*/  IMAD R127, R227, UR4, RZ ;  /* 0x00000004e37f7c24 */ /* 0x000fe2000f8e02ff */
[-C--:B------:R-:W-:Y:S01]  /*8370*/  LEA.HI.X.SX32 R116, R116, R114.reuse, 0x1, P1 ;  /* 0x0000007274747211 */ /* 0x080fe200008f0eff */
[----:B------:R-:W-:Y:S01]  /*8380*/  IMAD R122, R225, UR4, RZ ;  /* 0x00000004e17a7c24 */ /* 0x000fe2000f8e02ff */
[CC--:B------:R-:W-:Y:S01]  /*8390*/  IADD3 R204, P1, PT, R117.reuse, R115.reuse, RZ ;  /* 0x0000007375cc7210 */ /* 0x0c0fe20007f3e0ff */
[----:B------:R-:W4:Y:S03]  /*83a0*/  LDCU UR15, c[0x0][0x3b0] ;  /* 0x00007600ff0f77ac */ /* 0x000f260008000800 */
[-C--:B------:R-:W-:Y:S01]  /*83b0*/  LEA.HI.X.SX32 R205, R117, R114.reuse, 0x1, P1 ;  /* 0x0000007275cd7211 */ /* 0x080fe200008f0eff */
[----:B------:R-:W-:Y:S01]  /*83c0*/  IMAD R121, R217, UR4, RZ ;  /* 0x00000004d9797c24 */ /* 0x000fe2000f8e02ff */
[C---:B------:R-:W-:Y:S01]  /*83d0*/  IADD3 R164, P1, PT, R123.reuse, R115, RZ ;  /* 0x000000737ba47210 */ /* 0x040fe20007f3e0ff */
[----:B------:R-:W-:Y:S01]  /*83e0*/  IMAD R126, R226, UR4, RZ ;  /* 0x00000004e27e7c24 */ /* 0x000fe2000f8e02ff */
[----:B------:R-:W0:Y:S02]  /*83f0*/  LDCU UR14, c[0x0][0x3b0] ;  /* 0x00007600ff0e77ac */ /* 0x000e240008000800 */
[----:B------:R-:W-:-:S02]  /*8400*/  LEA.HI.X.SX32 R165, R123, R114, 0x1, P1 ;  /* 0x000000727ba57211 */ /* 0x000fc400008f0eff */
[CC--:B------:R-:W-:Y:S01]  /*8410*/  IADD3 R200, P1, PT, R125.reuse, R115.reuse, RZ ;  /* 0x000000737dc87210 */ /* 0x0c0fe20007f3e0ff */
[----:B------:R1:W-:Y:S03]  /*8420*/  STS.U8 [R223+UR9+0x380], R130 ;  /* 0x00038082df007988 */ /* 0x0003e60008000009 */
[----:B------:R-:W-:Y:S01]  /*8430*/  LEA.HI.X.SX32 R201, R125, R114, 0x1, P1 ;  /* 0x000000727dc97211 */ /* 0x000fe200008f0eff */
[----:B------:R-:W-:Y:S01]  /*8440*/  STS.U8 [R223+UR9+0x2380], R129 ;  /* 0x00238081df007988 */ /* 0x000fe20008000009 */
[----:B------:R-:W-:-:S03]  /*8450*/  IADD3 R162, P1, PT, R127, R115, RZ ;  /* 0x000000737fa27210 */ /* 0x000fc60007f3e0ff */
[----:B------:R-:W-:Y:S01]  /*8460*/  STS.U8 [R223+UR9+0x780], R128 ;  /* 0x00078080df007988 */ /* 0x000fe20008000009 */
[----:B-1----:R-:W-:-:S03]  /*8470*/  IMAD R130, R228, UR6, RZ ;  /* 0x00000006e4827c24 */ /* 0x002fc6000f8e02ff */
[----:B------:R1:W-:Y:S01]  /*8480*/  STS.U8 [R223+UR9+0x2780], R133 ;  /* 0x00278085df007988 */ /* 0x0003e20008000009 */
[----:B------:R-:W-:-:S03]  /*8490*/  LEA.HI.X.SX32 R163, R127, R114, 0x1, P1 ;  /* 0x000000727fa37211 */ /* 0x000fc600008f0eff */
[----:B------:R-:W-:Y:S01]  /*84a0*/  STS.U8 [R223+UR9+0xb80], R132 ;  /* 0x000b8084df007988 */ /* 0x000fe20008000009 */
[----:B------:R-:W-:-:S03]  /*84b0*/  IADD3 R178, P1, PT, R130, R115, RZ ;  /* 0x0000007382b27210 */ /* 0x000fc60007f3e0ff */
[----:B------:R-:W-:Y:S01]  /*84c0*/  STS.U8 [R223+UR9+0x2b80], R142 ;  /* 0x002b808edf007988 */ /* 0x000fe20008000009 */
[----:B-1----:R-:W-:-:S03]  /*84d0*/  IMAD R133, R221, UR18, RZ ;  /* 0x00000012dd857c24 */ /* 0x002fc6000f8e02ff */
[----:B--2---:R-:W-:Y:S04]  /*84e0*/  STS.U8 [R223+UR9+0xf80], R141 ;  /* 0x000f808ddf007988 */ /* 0x004fe80008000009 */
[----:B------:R1:W-:Y:S01]  /*84f0*/  STS.U8 [R223+UR9+0x2f80], R140 ;  /* 0x002f808cdf007988 */ /* 0x0003e20008000009 */
[----:B------:R-:W-:-:S03]  /*8500*/  LEA.HI.X.SX32 R180, R130, R114, 0x1, P1 ;  /* 0x0000007282b47211 */ /* 0x000fc600008f0eff */
[----:B------:R-:W-:Y:S01]  /*8510*/  STS.U8 [R223+UR9+0x1380], R139 ;  /* 0x0013808bdf007988 */ /* 0x000fe20008000009 */
[----:B------:R-:W-:-:S03]  /*8520*/  IADD3 R193, P1, PT, R133, R115, RZ ;  /* 0x0000007385c17210 */ /* 0x000fc60007f3e0ff */
[----:B------:R-:W-:Y:S01]  /*8530*/  STS.U8 [R223+UR9+0x3380], R138 ;  /* 0x0033808adf007988 */ /* 0x000fe20008000009 */
[----:B-1----:R-:W-:Y:S01]  /*8540*/  IMAD R140, R183, UR27, RZ ;  /* 0x0000001bb78c7c24 */ /* 0x002fe2000f8e02ff */
[----:B------:R-:W-:Y:S02]  /*8550*/  IADD3 R183, P2, PT, R122, R115, RZ ;  /* 0x000000737ab77210 */ /* 0x000fe40007f5e0ff */
[----:B------:R-:W-:Y:S01]  /*8560*/  STS.U8 [R223+UR9+0x1780], R137 ;  /* 0x00178089df007988 */ /* 0x000fe20008000009 */
[----:B------:R-:W-:-:S03]  /*8570*/  IMAD R118, R202, UR4, RZ ;  /* 0x00000004ca767c24 */ /* 0x000fc6000f8e02ff */
[----:B------:R1:W-:Y:S01]  /*8580*/  STS.U8 [R223+UR9+0x3780], R136 ;  /* 0x00378088df007988 */ /* 0x0003e20008000009 */
[-C--:B------:R-:W-:Y:S01]  /*8590*/  LEA.HI.X.SX32 R184, R122, R114.reuse, 0x1, P2 ;  /* 0x000000727ab87211 */ /* 0x080fe200010f0eff */
[----:B------:R-:W-:Y:S01]  /*85a0*/  IMAD R128, R220, UR4, RZ ;  /* 0x00000004dc807c24 */ /* 0x000fe2000f8e02ff */
[-C--:B------:R-:W-:Y:S01]  /*85b0*/  IADD3 R202, P3, PT, R121, R115.reuse, RZ ;  /* 0x0000007379ca7210 */ /* 0x080fe20007f7e0ff */
[----:B------:R-:W-:Y:S01]  /*85c0*/  IMAD R129, R236, UR5, RZ ;  /* 0x00000005ec817c24 */ /* 0x000fe2000f8e02ff */
[-C--:B------:R-:W-:Y:S01]  /*85d0*/  IADD3 R181, P2, PT, R126, R115.reuse, RZ ;  /* 0x000000737eb57210 */ /* 0x080fe20007f5e0ff */
[----:B-1----:R-:W-:Y:S01]  /*85e0*/  IMAD R136, R241, UR21, RZ ;  /* 0x00000015f1887c24 */ /* 0x002fe2000f8e02ff */
[-C--:B------:R-:W-:Y:S01]  /*85f0*/  LEA.HI.X.SX32 R194, R133, R114.reuse, 0x1, P1 ;  /* 0x0000007285c27211 */ /* 0x080fe200008f0eff */
[----:B------:R-:W-:Y:S01]  /*8600*/  IMAD R139, R238, UR26, RZ ;  /* 0x0000001aee8b7c24 */ /* 0x000fe2000f8e02ff */
[-C--:B------:R-:W-:Y:S02]  /*8610*/  LEA.HI.X.SX32 R203, R121, R114.reuse, 0x1, P3 ;  /* 0x0000007279cb7211 */ /* 0x080fe400018f0eff */
[-C--:B------:R-:W-:Y:S01]  /*8620*/  IADD3 R210, P1, PT, R136, R115.reuse, RZ ;  /* 0x0000007388d27210 */ /* 0x080fe20007f3e0ff */
[----:B------:R-:W-:Y:S01]  /*8630*/  IMAD R131, R229, UR16, RZ ;  /* 0x00000010e5837c24 */ /* 0x000fe2000f8e02ff */
[----:B------:R-:W-:Y:S01]  /*8640*/  LEA.HI.X.SX32 R182, R126, R114, 0x1, P2 ;  /* 0x000000727eb67211 */ /* 0x000fe200010f0eff */
[----:B------:R-:W-:Y:S01]  /*8650*/  IMAD R132, R237, UR17, RZ ;  /* 0x00000011ed847c24 */ /* 0x000fe2000f8e02ff */
[----:B------:R-:W-:-:S02]  /*8660*/  IADD3 R215, P2, PT, R128, R115, RZ ;  /* 0x0000007380d77210 */ /* 0x000fc40007f5e0ff */
[-C--:B------:R-:W-:Y:S01]  /*8670*/  IADD3 R196, P3, PT, R129, R115.reuse, RZ ;  /* 0x0000007381c47210 */ /* 0x080fe20007f7e0ff */
[----:B------:R-:W-:Y:S01]  /*8680*/  IMAD R142, R171, UR29, RZ ;  /* 0x0000001dab8e7c24 */ /* 0x000fe2000f8e02ff */
[-C--:B------:R-:W-:Y:S01]  /*8690*/  LEA.HI.X.SX32 R211, R136, R114.reuse, 0x1, P1 ;  /* 0x0000007288d37211 */ /* 0x080fe200008f0eff */
[----:B----4-:R-:W-:Y:S01]  /*86a0*/  IMAD R144, R160, UR15, RZ ;  /* 0x0000000fa0907c24 */ /* 0x010fe2000f8e02ff */
[-C--:B------:R-:W-:Y:S02]  /*86b0*/  IADD3 R156, P1, PT, R139, R115.reuse, RZ ;  /* 0x000000738b9c7210 */ /* 0x080fe40007f3e0ff */
[-C--:B------:R-:W-:Y:S02]  /*86c0*/  LEA.HI.X.SX32 R217, R128, R114.reuse, 0x1, P2 ;  /* 0x0000007280d97211 */ /* 0x080fe400010f0eff */
[----:B------:R-:W-:Y:S01]  /*86d0*/  LEA.HI.X.SX32 R198, R129, R114, 0x1, P3 ;  /* 0x0000007281c67211 */ /* 0x000fe200018f0eff */
[----:B------:R-:W-:Y:S01]  /*86e0*/  IMAD R148, R157, UR31, RZ ;  /* 0x0000001f9d947c24 */ /* 0x000fe2000f8e02ff */
[----:B------:R-:W-:-:S02]  /*86f0*/  IADD3 R160, P2, PT, R131, R115, RZ ;  /* 0x0000007383a07210 */ /* 0x000fc40007f5e0ff */
[-C--:B------:R-:W-:Y:S01]  /*8700*/  IADD3 R212, P3, PT, R132, R115.reuse, RZ ;  /* 0x0000007384d47210 */ /* 0x080fe20007f7e0ff */
[----:B------:R-:W-:Y:S01]  /*8710*/  IMAD R145, R161, UR30, RZ ;  /* 0x0000001ea1917c24 */ /* 0x000fe2000f8e02ff */
[-C--:B------:R-:W-:Y:S01]  /*8720*/  LEA.HI.X.SX32 R157, R139, R114.reuse, 0x1, P1 ;  /* 0x000000728b9d7211 */ /* 0x080fe200008f0eff */
[----:B0-----:R-:W-:Y:S01]  /*8730*/  VIADD R150, R232, 0x3f ;  /* 0x0000003fe8967836 */ /* 0x001fe20000000000 */
[----:B------:R-:W-:Y:S01]  /*8740*/  IADD3 R172, P1, PT, R142, R115, RZ ;  /* 0x000000738eac7210 */ /* 0x000fe20007f3e0ff */
[----:B------:R-:W-:Y:S01]  /*8750*/  IMAD R149, R158, UR32, RZ ;  /* 0x000000209e957c24 */ /* 0x000fe2000f8e02ff */
[-C--:B------:R-:W-:Y:S01]  /*8760*/  LEA.HI.X.SX32 R161, R131, R114.reuse, 0x1, P2 ;  /* 0x0000007283a17211 */ /* 0x080fe200010f0eff */
[----:B------:R-:W-:Y:S01]  /*8770*/  IMAD R137, R240, UR22, RZ ;  /* 0x00000016f0897c24 */ /* 0x000fe2000f8e02ff */
[-C--:B------:R-:W-:Y:S01]  /*8780*/  LEA.HI.X.SX32 R213, R132, R114.reuse, 0x1, P3 ;  /* 0x0000007284d57211 */ /* 0x080fe200018f0eff */
[----:B------:R-:W-:Y:S01]  /*8790*/  IMAD R138, R239, UR23, RZ ;  /* 0x00000017ef8a7c24 */ /* 0x000fe2000f8e02ff */
[----:B------:R-:W-:Y:S01]  /*87a0*/  LEA.HI.X.SX32 R173, R142, R114, 0x1, P1 ;  /* 0x000000728ead7211 */ /* 0x000fe200008f0eff */
[----:B------:R-:W-:Y:S01]  /*87b0*/  IMAD R143, R177, UR14, RZ ;  /* 0x0000000eb18f7c24 */ /* 0x000fe2000f8e02ff */
[----:B------:R-:W-:Y:S01]  /*87c0*/  ISETP.GT.AND P1, PT, R150, 0x3f, PT ;  /* 0x0000003f9600780c */ /* 0x000fe20003f24270 */
[----:B---3--:R0:W-:Y:S02]  /*87d0*/  STS.U8 [R223+UR9+0x1b80], R135 ;  /* 0x001b8087df007988 */ /* 0x0081e40008000009 */
[----:B0-----:R-:W-:-:S02]  /*87e0*/  IMAD R135, R242, UR20, RZ ;  /* 0x00000014f2877c24 */ /* 0x001fc4000f8e02ff */
[----:B------:R0:W-:Y:S03]  /*87f0*/  STS.U8 [R223+UR9+0x3b80], R134 ;  /* 0x003b8086df007988 */ /* 0x0001e60008000009 */
[----:B------:R-:W-:Y:S01]  /*8800*/  IADD3 R158, P3, PT, R135, R115, RZ ;  /* 0x00000073879e7210 */ /* 0x000fe20007f7e0ff */
[----:B0-----:R-:W-:-:S03]  /*8810*/  IMAD R134, R243, UR19, RZ ;  /* 0x00000013f3867c24 */ /* 0x001fc6000f8e02ff */
[-C--:B------:R-:W-:Y:S02]  /*8820*/  LEA.HI.X.SX32 R159, R135, R114.reuse, 0x1, P3 ;  /* 0x00000072879f7211 */ /* 0x080fe400018f0eff */
[-C--:B------:R-:W-:Y:S01]  /*8830*/  IADD3 R176, P2, PT, R134, R115.reuse, RZ ;  /* 0x0000007386b07210 */ /* 0x080fe20007f5e0ff */
[----:B------:R-:W-:Y:S01]  /*8840*/  IMAD R120, R219, UR4, RZ ;  /* 0x00000004db787c24 */ /* 0x000fe2000f8e02ff */
[-C--:B------:R-:W-:Y:S01]  /*8850*/  IADD3 R185, P6, PT, R118, R115.reuse, RZ ;  /* 0x0000007376b97210 */ /* 0x080fe20007fde0ff */
[----:B------:R-:W-:Y:S01]  /*8860*/  IMAD R124, R234, UR4, RZ ;  /* 0x00000004ea7c7c24 */ /* 0x000fe2000f8e02ff */
[----:B------:R-:W-:Y:S01]  /*8870*/  LEA.HI.X.SX32 R177, R134, R114, 0x1, P2 ;  /* 0x0000007286b17211 */ /* 0x000fe200010f0eff */
[----:B------:R-:W-:Y:S01]  /*8880*/  IMAD R141, R189, UR28, RZ ;  /* 0x0000001cbd8d7c24 */ /* 0x000fe2000f8e02ff */
[-C--:B------:R-:W-:Y:S02]  /*8890*/  IADD3 R191, P2, PT, R137, R115.reuse, RZ ;  /* 0x0000007389bf7210 */ /* 0x080fe40007f5e0ff */
[----:B------:R-:W-:-:S02]  /*88a0*/  IADD3 R174, P3, PT, R138, R115, RZ ;  /* 0x000000738aae7210 */ /* 0x000fc40007f7e0ff */
[----:B------:R-:W-:Y:S02]  /*88b0*/  ISETP.LT.AND P1, PT, R224, R232, P1 ;  /* 0x000000e8e000720c */ /* 0x000fe40000f21270 */
[-C--:B------:R-:W-:Y:S02]  /*88c0*/  LEA.HI.X.SX32 R186, R118, R114.reuse, 0x1, P6 ;  /* 0x0000007276ba7211 */ /* 0x080fe400030f0eff */
[-C--:B------:R-:W-:Y:S02]  /*88d0*/  LEA.HI.X.SX32 R192, R137, R114.reuse, 0x1, P2 ;  /* 0x0000007289c07211 */ /* 0x080fe400010f0eff */
[----:B------:R-:W-:Y:S02]  /*88e0*/  LEA.HI.X.SX32 R175, R138, R114, 0x1, P3 ;  /* 0x000000728aaf7211 */ /* 0x000fe400018f0eff */
[-C--:B------:R-:W-:Y:S02]  /*88f0*/  IADD3 R166, P5, PT, R119, R115.reuse, RZ ;  /* 0x0000007377a67210 */ /* 0x080fe40007fbe0ff */
[----:B------:R-:W-:-:S02]  /*8900*/  IADD3 R220, P4, PT, R120, R115, RZ ;  /* 0x0000007378dc7210 */ /* 0x000fc40007f9e0ff */
[-C--:B------:R-:W-:Y:S02]  /*8910*/  IADD3 R218, P6, PT, R124, R115.reuse, RZ ;  /* 0x000000737cda7210 */ /* 0x080fe40007fde0ff */
[-C--:B------:R-:W-:Y:S02]  /*8920*/  IADD3 R208, P2, PT, R140, R115.reuse, RZ ;  /* 0x000000738cd07210 */ /* 0x080fe40007f5e0ff */
[----:B------:R-:W-:Y:S01]  /*8930*/  IADD3 R189, P3, PT, R141, R115, RZ ;  /* 0x000000738dbd7210 */ /* 0x000fe20007f7e0ff */
[----:B------:R-:W-:Y:S01]  /*8940*/  STL [R1+0x210], R155 ;  /* 0x0002109b01007387 */ /* 0x000fe20000100800 */
[-C--:B------:R-:W-:Y:S02]  /*8950*/  LEA.HI.X.SX32 R167, R119, R114.reuse, 0x1, P5 ;  /* 0x0000007277a77211 */ /* 0x080fe400028f0eff */
[-C--:B------:R-:W-:Y:S01]  /*8960*/  LEA.HI.X.SX32 R221, R120, R114.reuse, 0x1, P4 ;  /* 0x0000007278dd7211 */ /* 0x080fe200020f0eff */
[----:B------:R-:W-:Y:S01]  /*8970*/  STL [R1+0x21c], R152 ;  /* 0x00021c9801007387 */ /* 0x000fe20000100800 */
[----:B------:R-:W-:-:S02]  /*8980*/  LEA.HI.X.SX32 R219, R124, R114, 0x1, P6 ;  /* 0x000000727cdb7211 */ /* 0x000fc400030f0eff */
[-C--:B------:R-:W-:Y:S01]  /*8990*/  LEA.HI.X.SX32 R209, R140, R114.reuse, 0x1, P2 ;  /* 0x000000728cd17211 */ /* 0x080fe200010f0eff */
[----:B------:R0:W-:Y:S01]  /*89a0*/  STL [R1+0x218], R153 ;  /* 0x0002189901007387 */ /* 0x0001e20000100800 */
[----:B------:R-:W-:Y:S02]  /*89b0*/  LEA.HI.X.SX32 R190, R141, R114, 0x1, P3 ;  /* 0x000000728dbe7211 */ /* 0x000fe400018f0eff */
[-C--:B------:R-:W-:Y:S02]  /*89c0*/  IADD3 R206, P3, PT, R144, R115.reuse, RZ ;  /* 0x0000007390ce7210 */ /* 0x080fe40007f7e0ff */
[-C--:B------:R-:W-:Y:S02]  /*89d0*/  IADD3 R187, P4, PT, R145, R115.reuse, RZ ;  /* 0x0000007391bb7210 */ /* 0x080fe40007f9e0ff */
[-C--:B------:R-:W-:Y:S02]  /*89e0*/  IADD3 R168, P5, PT, R148, R115.reuse, RZ ;  /* 0x0000007394a87210 */ /* 0x080fe40007fbe0ff */
[----:B------:R-:W-:-:S02]  /*89f0*/  IADD3 R151, P6, PT, R149, R115, RZ ;  /* 0x0000007395977210 */ /* 0x000fc40007fde0ff */
[C---:B0-----:R-:W-:Y:S01]  /*8a00*/  IADD3 R153, P2, PT, R143.reuse, R115, RZ ;  /* 0x000000738f997210 */ /* 0x041fe20007f5e0ff */
[----:B------:R-:W-:Y:S01]  /*8a10*/  STL [R1+0x224], R222 ;  /* 0x000224de01007387 */ /* 0x000fe20000100800 */
[-C--:B------:R-:W-:Y:S01]  /*8a20*/  LEA.HI.X.SX32 R207, R144, R114.reuse, 0x1, P3 ;  /* 0x0000007290cf7211 */ /* 0x080fe200018f0eff */
[----:B------:R-:W-:Y:S01]  /*8a30*/  @P1 IMAD.MOV.U32 R117, RZ, RZ, R116 ;  /* 0x000000ffff751224 */ /* 0x000fe200078e0074 */
[-C--:B------:R-:W-:Y:S01]  /*8a40*/  LEA.HI.X.SX32 R155, R143, R114.reuse, 0x1, P2 ;  /* 0x000000728f9b7211 */ /* 0x080fe200010f0eff */
[----:B------:R0:W-:Y:S01]  /*8a50*/  STL [R1+0x220], R116 ;  /* 0x0002207401007387 */ /* 0x0001e20000100800 */
[-C--:B------:R-:W-:Y:S02]  /*8a60*/  LEA.HI.X.SX32 R188, R145, R114.reuse, 0x1, P4 ;  /* 0x0000007291bc7211 */ /* 0x080fe400020f0eff */
[-C--:B------:R-:W-:Y:S02]  /*8a70*/  LEA.HI.X.SX32 R171, R148, R114.reuse, 0x1, P5 ;  /* 0x0000007294ab7211 */ /* 0x080fe400028f0eff */
[----:B------:R-:W-:-:S02]  /*8a80*/  LEA.HI.X.SX32 R152, R149, R114, 0x1, P6 ;  /* 0x0000007295987211 */ /* 0x000fc400030f0eff */
[----:B------:R-:W-:Y:S01]  /*8a90*/  PRMT R114, RZ, 0x7610, R114 ;  /* 0x00007610ff727816 */ /* 0x000fe20000000072 */
[----:B0-----:R-:W-:-:S05]  /*8aa0*/  @P1 IMAD.MOV.U32 R116, RZ, RZ, R222 ;  /* 0x000000ffff741224 */ /* 0x001fca00078e00de */
[----:B------:R0:W2:Y:S02]  /*8ab0*/  @P1 LDG.E.U8 R114, desc[UR24][R116.64] ;  /* 0x0000001874721981 */ /* 0x0000a4000c1e1100 */
[----:B0-----:R-:W-:Y:S02]  /*8ac0*/  @P1 IMAD.MOV.U32 R116, RZ, RZ, R220 ;  /* 0x000000ffff741224 */ /* 0x001fe400078e00dc */
[----:B------:R-:W-:Y:S01]  /*8ad0*/  @P1 IMAD.MOV.U32 R117, RZ, RZ, R221 ;  /* 0x000000ffff751224 */ /* 0x000fe200078e00dd */
[----:B------:R-:W-:Y:S04]  /*8ae0*/  STS.U8 [R223+UR9+0x1f80], R147 ;  /* 0x001f8093df007988 */ /* 0x000fe80008000009 */
[----:B------:R-:W-:Y:S04]  /*8af0*/  STS.U8 [R223+UR9+0x3f80], R146 ;  /* 0x003f8092df007988 */ /* 0x000fe80008000009 */
[----:B--2---:R0:W-:Y:S02]  /*8b00*/  STS.U8 [R233+UR9+0x8000], R114 ;  /* 0x00800072e9007988 */ /* 0x0041e40008000009 */
[----:B0-----:R-:W-:-:S06]  /*8b10*/  PRMT R114, RZ, 0x7610, R114 ;  /* 0x00007610ff727816 */ /* 0x001fcc0000000072 */
[----:B------:R0:W2:Y:S02]  /*8b20*/  @P1 LDG.E.U8 R114, desc[UR24][R116.64] ;  /* 0x0000001874721981 */ /* 0x0000a4000c1e1100 */
[----:B0-----:R-:W-:Y:S02]  /*8b30*/  @P1 IMAD.MOV.U32 R116, RZ, RZ, R218 ;  /* 0x000000ffff741224 */ /* 0x001fe400078e00da */
[----:B------:R-:W-:Y:S01]  /*8b40*/  @P1 IMAD.MOV.U32 R117, RZ, RZ, R219 ;  /* 0x000000ffff751224 */ /* 0x000fe200078e00db */
        /* <DEDUP_REMOVED lines=27> */
[----:B------:R0:W2:Y:S01]  /*8d00*/  @P1 LDG.E.U8 R114, desc[UR24][R116.64] ;  /* 0x0000001874721981 */ /* 0x0000a2000c1e1100 */
[----:B------:R-:W-:Y:S01]  /*8d10*/  PRMT R115, RZ, 0x7610, R115 ;  /* 0x00007610ff737816 */ /* 0x000fe20000000073 */
[----:B0-----:R-:W-:Y:S02]  /*8d20*/  @P1 IMAD.MOV.U32 R116, RZ, RZ, R204 ;  /* 0x000000ffff741224 */ /* 0x001fe400078e00cc */
[----:B------:R-:W-:-:S05]  /*8d30*/  @P1 IMAD.MOV.U32 R117, RZ, RZ, R205 ;  /* 0x000000ffff751224 */ /* 0x000fca00078e00cd */
[----:B------:R0:W3:Y:S02]  /*8d40*/  @P1 LDG.E.U8 R115, desc[UR24][R116.64] ;  /* 0x0000001874731981 */ /* 0x0000e4000c1e1100 */
[----:B0-----:R-:W-:Y:S02]  /*8d50*/  @P1 IMAD.MOV.U32 R116, RZ, RZ, R202 ;  /* 0x000000ffff741224 */ /* 0x001fe400078e00ca */
[----:B------:R-:W-:Y:S01]  /*8d60*/  @P1 IMAD.MOV.U32 R117, RZ, RZ, R203 ;  /* 0x000000ffff751224 */ /* 0x000fe200078e00cb */
[----:B--2---:R0:W-:Y:S02]  /*8d70*/  STS.U8 [R233+UR9+0x8e00], R114 ;  /* 0x008e0072e9007988 */ /* 0x0041e40008000009 */
[----:B0-----:R-:W-:-:S06]  /*8d80*/  PRMT R114, RZ, 0x7610, R114 ;  /* 0x00007610ff727816 */ /* 0x001fcc0000000072 */
[----:B------:R0:W2:Y:S04]  /*8d90*/  @P1 LDG.E.U8 R114, desc[UR24][R116.64] ;  /* 0x0000001874721981 */ /* 0x0000a8000c1e1100 */
[----:B---3--:R-:W-:Y:S01]  /*8da0*/  STS.U8 [R197+UR9+0x8080], R115 ;  /* 0x00808073c5007988 */ /* 0x008fe20008000009 */
        /* <DEDUP_REMOVED lines=95> */
[----:B------:R-:W-:Y:S01]  /*93a0*/  @P1 IMAD.MOV.U32 R115, RZ, RZ, R157 ;  /* 0x000000ffff731224 */ /* 0x000fe200078e009d */
[----:B0-----:R-:W-:Y:S01]  /*93b0*/  PRMT R116, RZ, 0x7610, R116 ;  /* 0x00007610ff747816 */ /* 0x001fe20000000074 */
[----:B------:R-:W-:Y:S02]  /*93c0*/  @P1 IMAD.MOV.U32 R118, RZ, RZ, R153 ;  /* 0x000000ffff761224 */ /* 0x000fe400078e0099 */
[----:B------:R-:W-:Y:S01]  /*93d0*/  @P1 IMAD.MOV.U32 R119, RZ, RZ, R155 ;  /* 0x000000ffff771224 */ /* 0x000fe200078e009b */
[----:B------:R-:W-:Y:S04]  /*93e0*/  STL [R1+0x22c], R204 ;  /* 0x00022ccc01007387 */ /* 0x000fe80000100800 */
[----:B------:R-:W-:Y:S04]  /*93f0*/  STL [R1+0x234], R185 ;  /* 0x000234b901007387 */ /* 0x000fe80000100800 */
[----:B------:R-:W-:Y:S04]  /*9400*/  STL [R1+0x244], R220 ;  /* 0x000244dc01007387 */ /* 0x000fe80000100800 */
[----:B------:R-:W-:Y:S04]  /*9410*/  STL [R1+0x23c], R166 ;  /* 0x00023ca601007387 */ /* 0x000fe80000100800 */
[----:B------:R-:W-:Y:S04]  /*9420*/  STL [R1+0x24c], R202 ;  /* 0x00024cca01007387 */ /* 0x000fe80000100800 */
[----:B--2---:R0:W-:Y:S02]  /*9430*/  STS.U8 [R154+UR9+0x8980], R114 ;  /* 0x008980729a007988 */ /* 0x0041e40008000009 */
[----:B0-----:R-:W-:-:S05]  /*9440*/  @P1 IMAD.MOV.U32 R114, RZ, RZ, R156 ;  /* 0x000000ffff721224 */ /* 0x001fca00078e009c */
[----:B------:R0:W2:Y:S02]  /*9450*/  @P1 LDG.E.U8 R116, desc[UR24][R114.64] ;  /* 0x0000001872741981 */ /* 0x0000a4000c1e1100 */
[----:B0-----:R-:W-:Y:S02]  /*9460*/  PRMT R115, RZ, 0x7610, R115 ;  /* 0x00007610ff737816 */ /* 0x001fe40000000073 */
[----:B------:R-:W-:-:S04]  /*9470*/  PRMT R114, RZ, 0x7610, R114 ;  /* 0x00007610ff727816 */ /* 0x000fc80000000072 */
[----:B------:R0:W3:Y:S02]  /*9480*/  @P1 LDG.E.U8 R115, desc[UR24][R118.64] ;  /* 0x0000001876731981 */ /* 0x0000e4000c1e1100 */
[----:B0-----:R-:W-:Y:S02]  /*9490*/  @P1 IMAD.MOV.U32 R118, RZ, RZ, R151 ;  /* 0x000000ffff761224 */ /* 0x001fe400078e0097 */
[----:B------:R-:W-:-:S05]  /*94a0*/  @P1 IMAD.MOV.U32 R119, RZ, RZ, R152 ;  /* 0x000000ffff771224 */ /* 0x000fca00078e0098 */
[----:B------:R-:W4:Y:S04]  /*94b0*/  @P1 LDG.E.U8 R114, desc[UR24][R118.64] ;  /* 0x0000001876721981 */ /* 0x000f28000c1e1100 */
[----:B------:R0:W-:Y:S04]  /*94c0*/  STL [R1+0x254], R183 ;  /* 0x000254b701007387 */ /* 0x0001e80000100800 */
        /* <DEDUP_REMOVED lines=52> */
[----:B------:R0:W-:Y:S01]  /*9810*/  STL [R1+0x1e8], R155 ;  /* 0x0001e89b01007387 */ /* 0x0001e20000100800 */
[----:B------:R-:W-:-:S03]  /*9820*/  ISETP.NE.U32.AND P1, PT, RZ, UR7, PT ;  /* 0x00000007ff007c0c */ /* 0x000fc6000bf25070 */
[----:B------:R0:W-:Y:S04]  /*9830*/  STL [R1+0x1f0], R188 ;  /* 0x0001f0bc01007387 */ /* 0x0001e80000100800 */
[----:B------:R0:W-:Y:S04]  /*9840*/  STL [R1+0x1f4], R171 ;  /* 0x0001f4ab01007387 */ /* 0x0001e80000100800 */
[----:B------:R0:W-:Y:S01]  /*9850*/  STL [R1+0x1e4], R152 ;  /* 0x0001e49801007387 */ /* 0x0001e20000100800 */
[C---:B------:R-:W-:Y:S02]  /*9860*/  ISETP.LT.OR P2, PT, R150.reuse, 0x40, P1 ;  /* 0x000000409600780c */ /* 0x040fe40000f41670 */
[----:B------:R-:W-:Y:S01]  /*9870*/  ISETP.GE.AND P3, PT, R150, 0x80, PT ;  /* 0x000000809600780c */ /* 0x000fe20003f66270 */
[----:B--2---:R0:W-:Y:S04]  /*9880*/  STS.U8 [R154+UR9+0x8b80], R116 ;  /* 0x008b80749a007988 */ /* 0x0041e80008000009 */
[----:B---3--:R0:W-:Y:S04]  /*9890*/  STS.U8 [R154+UR9+0x8d80], R115 ;  /* 0x008d80739a007988 */ /* 0x0081e80008000009 */
[----:B----4-:R0:W-:Y:S01]  /*98a0*/  STS.U8 [R154+UR9+0x8f80], R114 ;  /* 0x008f80729a007988 */ /* 0x0101e20008000009 */
[----:B------:R1:W-:Y:S06]  /*98b0*/  MEMBAR.ALL.CTA ;  /* 0x0000000000007992 */ /* 0x0003ec0000008000 */
[----:B-1----:R-:W1:Y:S02]  /*98c0*/  FENCE.VIEW.ASYNC.S ;  /* 0x00000000000073c6 */ /* 0x002e640000000000 */
[----:B-1----:R-:W-:Y:S06]  /*98d0*/  BAR.SYNC.DEFER_BLOCKING 0x0 ;  /* 0x0000000000007b1d */ /* 0x002fec0000010000 */
[----:B------:R-:W-:Y:S05]  /*98e0*/  @P2 BRA `(.L_x_6) ;  /* 0x00000000008c2947 */ /* 0x000fea0003800000 */
[----:B------:R-:W-:Y:S02]  /*98f0*/  USHF.R.U32.HI UR16, URZ, 0x4, UR9 ;  /* 0x00000004ff107899 */ /* 0x000fe40008011609 */
[----:B------:R-:W-:Y:S02]  /*9900*/  UIADD3 UR5, UPT, UPT, UR9, 0x8000, URZ ;  /* 0x0000800009057890 */ /* 0x000fe4000fffe0ff */
[----:B------:R-:W-:Y:S02]  /*9910*/  USGXT.U32 UR16, UR16, 0xe ;  /* 0x0000000e1010789a */ /* 0x000fe40008000000 */
[----:B------:R-:W-:Y:S02]  /*9920*/  USHF.R.U32.HI UR5, URZ, 0x4, UR5 ;  /* 0x00000004ff057899 */ /* 0x000fe40008011605 */
[----:B------:R-:W-:Y:S01]  /*9930*/  UIADD3 UR26, UP1, UPT, UR16, 0x100, URZ ;  /* 0x00000100101a7890 */ /* 0x000fe2000ff3e0ff */
[----:B------:R-:W-:Y:S01]  /*9940*/  UMOV UR4, URZ ;  /* 0x000000ff00047c82 */ /* 0x000fe20008000000 */
[----:B------:R-:W-:-:S02]  /*9950*/  USGXT.U32 UR6, UR5, 0xe ;  /* 0x0000000e0506789a */ /* 0x000fc40008000000 */
[----:B------:R-:W-:Y:S01]  /*9960*/  UIADD3.X UR27, UPT, UPT, UR4, 0x40004040, URZ, UP1, !UPT ;  /* 0x40004040041b7890 */ /* 0x000fe20008ffe4ff */
[----:B------:R-:W-:Y:S01]  /*9970*/  UMOV UR14, 0xfffffffe ;  /* 0xfffffffe000e7882 */ /* 0x000fe20000000000 */
[----:B------:R-:W-:Y:S01]  /*9980*/  UMOV UR15, 0x7fffbfdf ;  /* 0x7fffbfdf000f7882 */ /* 0x000fe20000000000 */
[----:B------:R-:W-:Y:S01]  /*9990*/  UMOV UR7, URZ ;  /* 0x000000ff00077c82 */ /* 0x000fe20008000000 */
[----:B------:R-:W-:Y:S02]  /*99a0*/  UIADD3 UR20, UPT, UPT, UR8, 0x40, URZ ;  /* 0x0000004008147890 */ /* 0x000fe4000fffe0ff */
[----:B------:R-:W-:Y:S02]  /*99b0*/  UIADD3.64 UR14, UPT, UPT, UR6, -UR14, URZ ;  /* 0x8000000e060e7297 */ /* 0x000fe4000fffe0ff */
[----:B------:R-:W-:Y:S02]  /*99c0*/  UIADD3.64 UR18, UPT, UPT, UR26, 0x100, URZ ;  /* 0x000001001a127897 */ /* 0x000fe4000fffe0ff */
[----:B------:R-:W-:-:S02]  /*99d0*/  UIADD3 UR21, UPT, UPT, UR8, 0x40, URZ ;  /* 0x0000004008157890 */ /* 0x000fc4000fffe0ff */
[----:B------:R-:W-:Y:S01]  /*99e0*/  UIADD3.64 UR22, UPT, UPT, UR26, 0x200, URZ ;  /* 0x000002001a167897 */ /* 0x000fe2000fffe0ff */
[----:B------:R-:W-:Y:S01]  /*99f0*/  UMOV UR28, 0x0 ;  /* 0x00000000001c7882 */ /* 0x000fe20000000000 */
[----:B------:R-:W-:Y:S01]  /*9a00*/  UMOV UR29, 0x8108010 ;  /* 0x08108010001d7882 */ /* 0x000fe20000000000 */
[----:B------:R-:W-:Y:S01]  /*9a10*/  UMOV UR17, 0x40004040 ;  /* 0x4000404000117882 */ /* 0x000fe20000000000 */
[----:B------:R-:W-:Y:S01]  /*9a20*/  UMOV UR7, 0x80004020 ;  /* 0x8000402000077882 */ /* 0x000fe20000000000 */
[----:B------:R-:W-:Y:S01]  /*9a30*/  UMOV UR30, 0x0 ;  /* 0x00000000001e7882 */ /* 0x000fe20000000000 */
[----:B------:R-:W-:Y:S01]  /*9a40*/  UMOV UR31, 0x8108010 ;  /* 0x08108010001f7882 */ /* 0x000fe20000000000 */
[----:B------:R-:W-:Y:S01]  /*9a50*/  UMOV UR32, 0x0 ;  /* 0x0000000000207882 */ /* 0x000fe20000000000 */
[----:B------:R-:W-:Y:S01]  /*9a60*/  UMOV UR33, 0x8108010 ;  /* 0x0810801000217882 */ /* 0x000fe20000000000 */
[----:B------:R-:W-:Y:S01]  /*9a70*/  UMOV UR4, UR11 ;  /* 0x0000000b00047c82 */ /* 0x000fe20008000000 */
[----:B------:R-:W-:Y:S01]  /*9a80*/  UMOV UR5, URZ ;  /* 0x000000ff00057c82 */ /* 0x000fe20008000000 */
[----:B------:R1:W-:Y:S01]  /*9a90*/  UTCQMMA gdesc[UR16], gdesc[UR6], tmem[UR8], tmem[UR28], idesc[UR29], !UPT ;  /* 0x00ff1c06100075ea */ /* 0x0003e2000f800308 */
[----:B------:R-:W-:Y:S01]  /*9aa0*/  UMOV UR34, 0x0 ;  /* 0x0000000000227882 */ /* 0x000fe20000000000 */
[----:B------:R-:W-:Y:S01]  /*9ab0*/  UMOV UR35, 0x8108010 ;  /* 0x0810801000237882 */ /* 0x000fe20000000000 */
[----:B------:R1:W-:Y:S01]  /*9ac0*/  UTCQMMA gdesc[UR26], gdesc[UR14], tmem[UR8], tmem[UR30], idesc[UR31], UPT ;  /* 0x00ff1e0e1a0075ea */ /* 0x0003e2000b800308 */
[----:B------:R-:W-:Y:S01]  /*9ad0*/  UMOV UR4, UR4 ;  /* 0x0000000400047c82 */ /* 0x000fe20008000000 */
[----:B------:R1:W-:Y:S01]  /*9ae0*/  UTCQMMA gdesc[UR18], gdesc[UR6], tmem[UR20], tmem[UR32], idesc[UR33], !UPT ;  /* 0x00ff2006120075ea */ /* 0x0003e2000f800314 */
[----:B------:R1:W-:Y:S01]  /*9af0*/  UTCQMMA gdesc[UR22], gdesc[UR14], tmem[UR21], tmem[UR34], idesc[UR35], UPT ;  /* 0x00ff220e160075ea */ /* 0x0003e2000b800315 */
[----:B------:R1:W-:Y:S01]  /*9b00*/  UTCBAR [UR4], URZ ;  /* 0x000000ff040073e9 */ /* 0x0003e200080000ff */
[----:B------:R-:W-:Y:S01]  /*9b10*/  NOP ;  /* 0x0000000000007918 */ /* 0x000fe20000000000 */
.L_x_6:
[----:B-1----:R-:W-:Y:S01]  /*9b20*/  UMOV UR4, URZ ;  /* 0x000000ff00047c82 */ /* 0x002fe20008000000 */
[----:B------:R-:W-:Y:S05]  /*9b30*/  @!P3 BRA `(.L_x_7) ;  /* 0x000000740014b947 */ /* 0x000fea0003800000 */
[----:B0-----:R-:W-:Y:S01]  /*9b40*/  SHF.R.S32.HI R114, RZ, 0x1f, R150 ;  /* 0x0000001fff727819 */ /* 0x001fe20000011496 */
[----:B------:R-:W-:Y:S01]  /*9b50*/  UIADD3 UR4, UPT, UPT, UR9, 0x4000, URZ ;  /* 0x0000400009047890 */ /* 0x000fe2000fffe0ff */
[----:B------:R-:W-:Y:S02]  /*9b60*/  UMOV UR5, URZ ;  /* 0x000000ff00057c82 */ /* 0x000fe40008000000 */
[----:B------:R-:W-:Y:S01]  /*9b70*/  LEA.HI R114, R114, R150, RZ, 0x6 ;  /* 0x0000009672727211 */ /* 0x000fe200078f30ff */
[----:B------:R-:W-:Y:S02]  /*9b80*/  USHF.R.U32.HI UR16, URZ, 0x4, UR4 ;  /* 0x00000004ff107899 */ /* 0x000fe40008011604 */
[----:B------:R-:W-:Y:S01]  /*9b90*/  UIADD3 UR4, UPT, UPT, UR9, 0x9000, URZ ;  /* 0x0000900009047890 */ /* 0x000fe2000fffe0ff */
[----:B------:R-:W-:Y:S01]  /*9ba0*/  SHF.R.S32.HI R114, RZ, 0x6, R114 ;  /* 0x00000006ff727819 */ /* 0x000fe20000011472 */
[----:B------:R-:W-:Y:S02]  /*9bb0*/  USGXT.U32 UR16, UR16, 0xe ;  /* 0x0000000e1010789a */ /* 0x000fe40008000000 */
[----:B------:R-:W-:Y:S01]  /*9bc0*/  USHF.R.U32.HI UR4, URZ, 0x4, UR4 ;  /* 0x00000004ff047899 */ /* 0x000fe20008011604 */
[----:B------:R-:W-:Y:S01]  /*9bd0*/  VIMNMX R114, PT, PT, R114, 0x2, !PT ;  /* 0x0000000272727848 */ /* 0x000fe20007fe0100 */
[----:B------:R-:W-:-:S02]  /*9be0*/  UIADD3 UR32, UP1, UPT, UR16, 0x100, URZ ;  /* 0x0000010010207890 */ /* 0x000fc4000ff3e0ff */
[----:B------:R-:W-:Y:S02]  /*9bf0*/  USGXT.U32 UR4, UR4, 0xe ;  /* 0x0000000e0404789a */ /* 0x000fe40008000000 */
[----:B------:R-:W-:Y:S01]  /*9c00*/  VIADD R115, R114, 0xfffffffe ;  /* 0xfffffffe72737836 */ /* 0x000fe20000000000 */
[----:B------:R-:W-:Y:S01]  /*9c10*/  USHF.L.U32 UR20, UR12, 0x6, URZ ;  /* 0x000000060c147899 */ /* 0x000fe200080006ff */
[----:B------:R-:W-:Y:S01]  /*9c20*/  IMAD.MOV.U32 R114, RZ, RZ, RZ ;  /* 0x000000ffff727224 */ /* 0x000fe200078e00ff */
[----:B------:R-:W-:Y:S02]  /*9c30*/  USHF.L.U32 UR21, UR13, 0x6, URZ ;  /* 0x000000060d157899 */ /* 0x000fe400080006ff */
[----:B------:R0:W-:Y:S01]  /*9c40*/  STL [R1+0x314], R115 ;  /* 0x0003147301007387 */ /* 0x0001e20000100800 */
[----:B------:R-:W-:Y:S01]  /*9c50*/  UIADD3.X UR33, UPT, UPT, UR5, 0x40004040, URZ, UP1, !UPT ;  /* 0x4000404005217890 */ /* 0x000fe20008ffe4ff */
[----:B------:R-:W-:Y:S02]  /*9c60*/  UMOV UR14, 0xfffffffe ;  /* 0xfffffffe000e7882 */ /* 0x000fe40000000000 */
[----:B------:R0:W-:Y:S01]  /*9c70*/  STL [R1+0x304], RZ ;  /* 0x000304ff01007387 */ /* 0x0001e20000100800 */
[----:B------:R-:W-:Y:S01]  /*9c80*/  UMOV UR15, 0x7fffbfdf ;  /* 0x7fffbfdf000f7882 */ /* 0x000fe20000000000 */
[----:B------:R-:W-:-:S02]  /*9c90*/  USHF.R.S32.HI UR23, URZ, 0x1f, UR20 ;  /* 0x0000001fff177899 */ /* 0x000fc40008011414 */
[----:B------:R-:W-:Y:S02]  /*9ca0*/  USHF.R.S32.HI UR30, URZ, 0x1f, UR21 ;  /* 0x0000001fff1e7899 */ /* 0x000fe40008011415 */
[----:B------:R-:W-:Y:S02]  /*9cb0*/  UIADD3.64 UR14, UPT, UPT, UR4, -UR14, URZ ;  /* 0x8000000e040e7297 */ /* 0x000fe4000fffe0ff */
[----:B------:R-:W-:Y:S02]  /*9cc0*/  UIADD3.64 UR26, UPT, UPT, UR32, 0x100, URZ ;  /* 0x00000100201a7897 */ /* 0x000fe4000fffe0ff */
[----:B------:R-:W-:Y:S01]  /*9cd0*/  UIADD3.64 UR28, UPT, UPT, UR32, 0x200, URZ ;  /* 0x00000200201c7897 */ /* 0x000fe2000fffe0ff */
[----:B------:R-:W-:Y:S01]  /*9ce0*/  UMOV UR22, 0x1 ;  /* 0x0000000100167882 */ /* 0x000fe20000000000 */
[----:B------:R-:W-:Y:S01]  /*9cf0*/  UMOV UR12, UR4 ;  /* 0x00000004000c7c82 */ /* 0x000fe20008000000 */
[----:B0-----:R-:W-:-:S09]  /*9d00*/  UMOV UR13, 0x80004020 ;  /* 0x80004020000d7882 */ /* 0x001fd20000000000 */
.L_x_10:
[----:B------:R-:W2:Y:S01]  /*9d10*/  LDL.LU R121, [R1+0x1f8] ;  /* 0x0001f80001797983 */ /* 0x000ea20000300800 */
[----:B------:R-:W-:Y:S01]  /*9d20*/  IMAD.U32 R114, R114, -0x80000000, RZ ;  /* 0x8000000072727824 */ /* 0x000fe200078e00ff */
[----:B------:R-:W0:Y:S02]  /*9d30*/  LDC R157, c[0x0][0x3a0] ;  /* 0x0000e800ff9d7b82 */ /* 0x000e240000000800 */
[----:B------:R-:W3:Y:S04]  /*9d40*/  LDL.LU R120, [R1+0x300] ;  /* 0x0003000001787983 */ /* 0x000ee80000300800 */
[----:B------:R-:W4:Y:S04]  /*9d50*/  LDL.LU R119, [R1+0x2fc] ;  /* 0x0002fc0001777983 */ /* 0x000f280000300800 */
[----:B------:R-:W4:Y:S04]  /*9d60*/  LDL.LU R116, [R1+0x2f8] ;  /* 0x0002f80001747983 */ /* 0x000f280000300800 */
[----:B-1----:R-:W4:Y:S04]  /*9d70*/  LDL.LU R115, [R1+0x2f4] ;  /* 0x0002f40001737983 */ /* 0x002f280000300800 */
[----:B------:R-:W4:Y:S04]  /*9d80*/  LDL.LU R118, [R1+0x1e4] ;  /* 0x0001e40001767983 */ /* 0x000f280000300800 */
[----:B------:R-:W4:Y:S01]  /*9d90*/  LDL.LU R117, [R1+0x2f0] ;  /* 0x0002f00001757983 */ /* 0x000f220000300800 */
[----:B--2---:R-:W-:-:S02]  /*9da0*/  IADD3 R121, P3, PT, R121, UR21, RZ ;  /* 0x0000001579797c10 */ /* 0x004fc4000ff7e0ff */
[----:B---3--:R-:W-:-:S03]  /*9db0*/  IADD3 R120, P4, PT, R120, UR21, RZ ;  /* 0x0000001578787c10 */ /* 0x008fc6000ff9e0ff */
[----:B------:R-:W-:Y:S01]  /*9dc0*/  STL [R1+0x1f8], R121 ;  /* 0x0001f87901007387 */ /* 0x000fe20000100800 */
[----:B----4-:R-:W-:Y:S02]  /*9dd0*/  IADD3 R119, P5, PT, R119, UR21, RZ ;  /* 0x0000001577777c10 */ /* 0x010fe4000ffbe0ff */
[----:B------:R-:W-:Y:S02]  /*9de0*/  IADD3 R116, P6, PT, R116, UR21, RZ ;  /* 0x0000001574747c10 */ /* 0x000fe4000ffde0ff */
[----:B------:R-:W-:-:S03]  /*9df0*/  IADD3 R115, P2, PT, R115, UR21, RZ ;  /* 0x0000001573737c10 */ /* 0x000fc6000ff5e0ff */
[----:B------:R1:W-:Y:S04]  /*9e00*/  STL [R1+0x2f8], R116 ;  /* 0x0002f87401007387 */ /* 0x0003e80000100800 */
[----:B------:R-:W-:Y:S04]  /*9e10*/  STL [R1+0x300], R120 ;  /* 0x0003007801007387 */ /* 0x000fe80000100800 */
[----:B-1----:R-:W2:Y:S04]  /*9e20*/  LDL.LU R116, [R1+0x1f4] ;  /* 0x0001f40001747983 */ /* 0x002ea80000300800 */
[----:B------:R-:W-:Y:S04]  /*9e30*/  STL [R1+0x2fc], R119 ;  /* 0x0002fc7701007387 */ /* 0x000fe80000100800 */
[----:B------:R1:W-:Y:S04]  /*9e40*/  STL [R1+0x2f4], R115 ;  /* 0x0002f47301007387 */ /* 0x0003e80000100800 */
[----:B-1----:R-:W3:Y:S01]  /*9e50*/  LDL.LU R115, [R1+0x2ec] ;  /* 0x0002ec0001737983 */ /* 0x002ee20000300800 */
[----:B------:R-:W-:-:S02]  /*9e60*/  IADD3.X R118, PT, PT, R118, UR30, RZ, P3, !PT ;  /* 0x0000001e76767c10 */ /* 0x000fc40009ffe4ff */
[----:B------:R-:W-:-:S03]  /*9e70*/  IADD3 R117, P3, PT, R117, UR21, RZ ;  /* 0x0000001575757c10 */ /* 0x000fc6000ff7e0ff */
[----:B------:R1:W-:Y:S04]  /*9e80*/  STL [R1+0x1e4], R118 ;  /* 0x0001e47601007387 */ /* 0x0003e80000100800 */
[----:B-1----:R-:W4:Y:S04]  /*9e90*/  LDL.LU R118, [R1+0x1f0] ;  /* 0x0001f00001767983 */ /* 0x002f280000300800 */
[----:B------:R-:W4:Y:S04]  /*9ea0*/  LDL.LU R143, [R1+0x2e4] ;  /* 0x0002e400018f7983 */ /* 0x000f280000300800 */
[----:B------:R-:W4:Y:S04]  /*9eb0*/  LDL.LU R142, [R1+0x1ec] ;  /* 0x0001ec00018e7983 */ /* 0x000f280000300800 */
[----:B------:R-:W4:Y:S04]  /*9ec0*/  LDL.LU R140, [R1+0x2dc] ;  /* 0x0002dc00018c7983 */ /* 0x000f280000300800 */
[----:B------:R1:W-:Y:S04]  /*9ed0*/  STL [R1+0x2f0], R117 ;  /* 0x0002f07501007387 */ /* 0x0003e80000100800 */
[----:B------:R-:W4:Y:S04]  /*9ee0*/  LDL.LU R139, [R1+0x1e8] ;  /* 0x0001e800018b7983 */ /* 0x000f280000300800 */
        /* <DEDUP_REMOVED lines=20> */
[----:B-1----:R-:W4:Y:S01]  /*a030*/  LDL.LU R117, [R1+0x284] ;  /* 0x0002840001757983 */ /* 0x002f220000300800 */
[----:B--2---:R-:W-:-:S05]  /*a040*/  IADD3.X R116, PT, PT, R116, UR30, RZ, P4, !PT ;  /* 0x0000001e74747c10 */ /* 0x004fca000a7fe4ff */
[----:B------:R1:W-:Y:S04]  /*a050*/  STL [R1+0x1f4], R116 ;  /* 0x0001f47401007387 */ /* 0x0003e80000100800 */
[----:B-1----:R-:W2:Y:S01]  /*a060*/  LDL.LU R116, [R1+0x2a0] ;  /* 0x0002a00001747983 */ /* 0x002ea20000300800 */
[----:B---3--:R-:W-:-:S05]  /*a070*/  IADD3 R115, P4, PT, R115, UR21, RZ ;  /* 0x0000001573737c10 */ /* 0x008fca000ff9e0ff */
[----:B------:R1:W-:Y:S04]  /*a080*/  STL [R1+0x2ec], R115 ;  /* 0x0002ec7301007387 */ /* 0x0003e80000100800 */
[----:B-1----:R-:W3:Y:S01]  /*a090*/  LDL.LU R115, [R1+0x27c] ;  /* 0x00027c0001737983 */ /* 0x002ee20000300800 */
[----:B----4-:R-:W-:Y:S02]  /*a0a0*/  IADD3.X R118, PT, PT, R118, UR30, RZ, P5, !PT ;  /* 0x0000001e76767c10 */ /* 0x010fe4000affe4ff */
[----:B------:R-:W-:-:S03]  /*a0b0*/  IADD3 R143, P5, PT, R143, UR21, RZ ;  /* 0x000000158f8f7c10 */ /* 0x000fc6000ffbe0ff */
[----:B------:R1:W-:Y:S01]  /*a0c0*/  STL [R1+0x1f0], R118 ;  /* 0x0001f07601007387 */ /* 0x0003e20000100800 */
[----:B------:R-:W-:Y:S02]  /*a0d0*/  IADD3.X R142, PT, PT, R142, UR30, RZ, P6, !PT ;  /* 0x0000001e8e8e7c10 */ /* 0x000fe4000b7fe4ff */
[----:B------:R-:W-:Y:S01]  /*a0e0*/  IADD3 R140, P6, PT, R140, UR21, RZ ;  /* 0x000000158c8c7c10 */ /* 0x000fe2000ffde0ff */
[----:B-1----:R-:W4:Y:S04]  /*a0f0*/  LDL.LU R118, [R1+0x298] ;  /* 0x0002980001767983 */ /* 0x002f280000300800 */
[----:B------:R-:W-:Y:S01]  /*a100*/  STL [R1+0x2e4], R143 ;  /* 0x0002e48f01007387 */ /* 0x000fe20000100800 */
[----:B------:R-:W-:-:S03]  /*a110*/  IADD3.X R139, PT, PT, R139, UR30, RZ, P2, !PT ;  /* 0x0000001e8b8b7c10 */ /* 0x000fc600097fe4ff */
[----:B------:R-:W-:Y:S01]  /*a120*/  STL [R1+0x1ec], R142 ;  /* 0x0001ec8e01007387 */ /* 0x000fe20000100800 */
[----:B------:R-:W-:-:S03]  /*a130*/  IADD3 R138, P2, PT, R138, UR21, RZ ;  /* 0x000000158a8a7c10 */ /* 0x000fc6000ff5e0ff */
        /* <DEDUP_REMOVED lines=39> */
[----:B------:R-:W-:-:S05]  /*a3b0*/  IADD3 R117, P2, PT, R117, UR21, RZ ;  /* 0x0000001575757c10 */ /* 0x000fca000ff5e0ff */
[----:B------:R1:W-:Y:S04]  /*a3c0*/  STL [R1+0x284], R117 ;  /* 0x0002847501007387 */ /* 0x0003e80000100800 */
[----:B------:R-:W-:Y:S04]  /*a3d0*/  STL [R1+0x28c], R120 ;  /* 0x00028c7801007387 */ /* 0x000fe80000100800 */
[----:B-1----:R-:W4:Y:S04]  /*a3e0*/  LDL.LU R117, [R1+0x274] ;  /* 0x0002740001757983 */ /* 0x002f280000300800 */
[----:B------:R-:W-:Y:S01]  /*a3f0*/  STL [R1+0x2a8], R119 ;  /* 0x0002a87701007387 */ /* 0x000fe20000100800 */
[----:B--2---:R-:W-:-:S05]  /*a400*/  IADD3.X R116, PT, PT, R116, UR30, RZ, P3, !PT ;  /* 0x0000001e74747c10 */ /* 0x004fca0009ffe4ff */
[----:B------:R1:W-:Y:S04]  /*a410*/  STL [R1+0x2a0], R116 ;  /* 0x0002a07401007387 */ /* 0x0003e80000100800 */
[----:B-1----:R-:W2:Y:S01]  /*a420*/  LDL.LU R116, [R1+0x290] ;  /* 0x0002900001747983 */ /* 0x002ea20000300800 */
[----:B---3--:R-:W-:-:S05]  /*a430*/  IADD3 R115, P3, PT, R115, UR21, RZ ;  /* 0x0000001573737c10 */ /* 0x008fca000ff7e0ff */
[----:B------:R1:W-:Y:S04]  /*a440*/  STL [R1+0x27c], R115 ;  /* 0x00027c7301007387 */ /* 0x0003e80000100800 */
[----:B-1----:R-:W3:Y:S01]  /*a450*/  LDL.LU R115, [R1+0x26c] ;  /* 0x00026c0001737983 */ /* 0x002ee20000300800 */
[----:B----4-:R-:W-:-:S03]  /*a460*/  IADD3.X R118, PT, PT, R118, UR30, RZ, P4, !PT ;  /* 0x0000001e76767c10 */ /* 0x010fc6000a7fe4ff */
        /* <DEDUP_REMOVED lines=26> */
[----:B------:R-:W-:-:S05]  /*a610*/  IADD3 R117, P4, PT, R117, UR21, RZ ;  /* 0x0000001575757c10 */ /* 0x000fca000ff9e0ff */
[----:B------:R1:W-:Y:S04]  /*a620*/  STL [R1+0x274], R117 ;  /* 0x0002747501007387 */ /* 0x0003e80000100800 */
        /* <DEDUP_REMOVED lines=8> */
[----:B------:R-:W-:Y:S02]  /*a6b0*/  IADD3 R142, P6, PT, R142, UR21, RZ ;  /* 0x000000158e8e7c10 */ /* 0x000fe4000ffde0ff */
[----:B------:R-:W-:Y:S01]  /*a6c0*/  IADD3.X R140, PT, PT, R140, UR30, RZ, P2, !PT ;  /* 0x0000001e8c8c7c10 */ /* 0x000fe200097fe4ff */
[----:B------:R-:W-:Y:S01]  /*a6d0*/  STL [R1+0x288], R143 ;  /* 0x0002888f01007387 */ /* 0x000fe20000100800 */
[----:B------:R-:W-:-:S02]  /*a6e0*/  IADD3 R139, P2, PT, R139, UR21, RZ ;  /* 0x000000158b8b7c10 */ /* 0x000fc4000ff5e0ff */
[----:B------:R-:W-:Y:S01]  /*a6f0*/  IADD3.X R138, PT, PT, R138, UR30, RZ, P3, !PT ;  /* 0x0000001e8a8a7c10 */ /* 0x000fe20009ffe4ff */
        /* <DEDUP_REMOVED lines=40> */
[----:B------:R-:W-:Y:S04]  /*a980*/  STL [R1+0x214], R121 ;  /* 0x0002147901007387 */ /* 0x000fe80000100800 */
[----:B------:R1:W-:Y:S04]  /*a990*/  STL [R1+0x228], R118 ;  /* 0x0002287601007387 */ /* 0x0003e80000100800 */
[----:B------:R-:W-:Y:S04]  /*a9a0*/  STL [R1+0x230], R120 ;  /* 0x0002307801007387 */ /* 0x000fe80000100800 */
[----:B-1----:R-:W4:Y:S01]  /*a9b0*/  LDL.LU R118, [R1+0x218] ;  /* 0x0002180001767983 */ /* 0x002f220000300800 */
[----:B------:R-:W-:-:S03]  /*a9c0*/  IADD3 R117, P3, PT, R117, UR20, RZ ;  /* 0x0000001475757c10 */ /* 0x000fc6000ff7e0ff */
[----:B------:R-:W-:Y:S04]  /*a9d0*/  STL [R1+0x20c], R119 ;  /* 0x00020c7701007387 */ /* 0x000fe80000100800 */
[----:B------:R1:W-:Y:S04]  /*a9e0*/  STL [R1+0x204], R117 ;  /* 0x0002047501007387 */ /* 0x0003e80000100800 */
[----:B-1----:R-:W4:Y:S01]  /*a9f0*/  LDL.LU R117, [R1+0x1d8] ;  /* 0x0001d80001757983 */ /* 0x002f220000300800 */
[----:B--2---:R-:W-:-:S05]  /*aa00*/  IADD3.X R116, PT, PT, R116, UR30, RZ, P4, !PT ;  /* 0x0000001e74747c10 */ /* 0x004fca000a7fe4ff */
[----:B------:R1:W-:Y:S04]  /*aa10*/  STL [R1+0x220], R116 ;  /* 0x0002207401007387 */ /* 0x0003e80000100800 */
[----:B-1----:R-:W2:Y:S01]  /*aa20*/  LDL.LU R116, [R1+0x210] ;  /* 0x0002100001747983 */ /* 0x002ea20000300800 */
[----:B---3--:R-:W-:-:S03]  /*aa30*/  IADD3 R115, P4, PT, R115, UR20, RZ ;  /* 0x0000001473737c10 */ /* 0x008fc6000ff9e0ff */
[----:B------:R-:W3:Y:S04]  /*aa40*/  LDL.LU R143, [R1+0x1d0] ;  /* 0x0001d000018f7983 */ /* 0x000ee80000300800 */
[----:B------:R-:W3:Y:S04]  /*aa50*/  LDL.LU R142, [R1+0x208] ;  /* 0x00020800018e7983 */ /* 0x000ee80000300800 */
[----:B------:R-:W3:Y:S04]  /*aa60*/  LDL.LU R140, [R1+0x1c8] ;  /* 0x0001c800018c7983 */ /* 0x000ee80000300800 */
[----:B------:R1:W-:Y:S04]  /*aa70*/  STL [R1+0x1fc], R115 ;  /* 0x0001fc7301007387 */ /* 0x0003e80000100800 */
[----:B------:R-:W3:Y:S04]  /*aa80*/  LDL.LU R139, [R1+0x200] ;  /* 0x00020000018b7983 */ /* 0x000ee80000300800 */
        /* <DEDUP_REMOVED lines=20> */
[----:B-1----:R-:W3:Y:S01]  /*abd0*/  LDL.LU R115, [R1+0x170] ;  /* 0x0001700001737983 */ /* 0x002ee20000300800 */
[----:B----4-:R-:W-:-:S05]  /*abe0*/  IADD3.X R118, PT, PT, R118, UR23, RZ, P5, !PT ;  /* 0x0000001776767c10 */ /* 0x010fca000affe4ff */
[----:B------:R1:W-:Y:S04]  /*abf0*/  STL [R1+0x218], R118 ;  /* 0x0002187601007387 */ /* 0x0003e80000100800 */
[----:B-1----:R-:W4:Y:S01]  /*ac00*/  LDL.LU R118, [R1+0x18c] ;  /* 0x00018c0001767983 */ /* 0x002f220000300800 */
[----:B------:R-:W-:-:S05]  /*ac10*/  IADD3 R117, P5, PT, R117, UR20, RZ ;  /* 0x0000001475757c10 */ /* 0x000fca000ffbe0ff */
[----:B------:R1:W-:Y:S04]  /*ac20*/  STL [R1+0x1d8], R117 ;  /* 0x0001d87501007387 */ /* 0x0003e80000100800 */
[----:B-1----:R-:W4:Y:S01]  /*ac30*/  LDL.LU R117, [R1+0x168] ;  /* 0x0001680001757983 */ /* 0x002f220000300800 */
[----:B--2---:R-:W-:Y:S02]  /*ac40*/  IADD3.X R116, PT, PT, R116, UR23, RZ, P6, !PT ;  /* 0x0000001774747c10 */ /* 0x004fe4000b7fe4ff */
[----:B---3--:R-:W-:-:S03]  /*ac50*/  IADD3 R143, P6, PT, R143, UR20, RZ ;  /* 0x000000148f8f7c10 */ /* 0x008fc6000ffde0ff */
[----:B------:R1:W-:Y:S01]  /*ac60*/  STL [R1+0x210], R116 ;  /* 0x0002107401007387 */ /* 0x0003e20000100800 */
[----:B------:R-:W-:Y:S02]  /*ac70*/  IADD3.X R142, PT, PT, R142, UR23, RZ, P2, !PT ;  /* 0x000000178e8e7c10 */ /* 0x000fe400097fe4ff */
[----:B------:R-:W-:Y:S01]  /*ac80*/  IADD3 R140, P2, PT, R140, UR20, RZ ;  /* 0x000000148c8c7c10 */ /* 0x000fe2000ff5e0ff */
[----:B-1----:R-:W2:Y:S04]  /*ac90*/  LDL.LU R116, [R1+0x184] ;  /* 0x0001840001747983 */ /* 0x002ea80000300800 */
        /* <DEDUP_REMOVED lines=46> */
[----:B-1----:R-:W3:Y:S01]  /*af80*/  LDL.LU R115, [R1+0x160] ;  /* 0x0001600001737983 */ /* 0x002ee20000300800 */
[----:B----4-:R-:W-:-:S03]  /*af90*/  IADD3.X R118, PT, PT, R118, UR23, RZ, P4, !PT ;  /* 0x0000001776767c10 */ /* 0x010fc6000a7fe4ff */
[----:B------:R-:W-:Y:S04]  /*afa0*/  STL [R1+0x194], R119 ;  /* 0x0001947701007387 */ /* 0x000fe80000100800 */
[----:B------:R1:W-:Y:S04]  /*afb0*/  STL [R1+0x18c], R118 ;  /* 0x00018c7601007387 */ /* 0x0003e80000100800 */
[----:B-1----:R-:W4:Y:S01]  /*afc0*/  LDL.LU R118, [R1+0x17c] ;  /* 0x00017c0001767983 */ /* 0x002f220000300800 */
[----:B------:R-:W-:-:S05]  /*afd0*/  IADD3 R117, P4, PT, R117, UR20, RZ ;  /* 0x0000001475757c10 */ /* 0x000fca000ff9e0ff */
[----:B------:R1:W-:Y:S04]  /*afe0*/  STL [R1+0x168], R117 ;  /* 0x0001687501007387 */ /* 0x0003e80000100800 */
[----:B-1----:R-:W4:Y:S04]  /*aff0*/  LDL.LU R117, [R1+0x158] ;  /* 0x0001580001757983 */ /* 0x002f280000300800 */
[----:B------:R-:W4:Y:S04]  /*b000*/  LDL.LU R143, [R1+0x174] ;  /* 0x00017400018f7983 */ /* 0x000f280000300800 */
[----:B------:R-:W4:Y:S04]  /*b010*/  LDL.LU R142, [R1+0x150] ;  /* 0x00015000018e7983 */ /* 0x000f280000300800 */
[----:B------:R-:W4:Y:S01]  /*b020*/  LDL.LU R140, [R1+0x16c] ;  /* 0x00016c00018c7983 */ /* 0x000f220000300800 */
[----:B--2---:R-:W-:-:S05]  /*b030*/  IADD3.X R116, PT, PT, R116, UR23, RZ, P5, !PT ;  /* 0x0000001774747c10 */ /* 0x004fca000affe4ff */
[----:B------:R1:W-:Y:S04]  /*b040*/  STL [R1+0x184], R116 ;  /* 0x0001847401007387 */ /* 0x0003e80000100800 */
[----:B------:R-:W2:Y:S04]  /*b050*/  LDL.LU R139, [R1+0x148] ;  /* 0x00014800018b7983 */ /* 0x000ea80000300800 */
        /* <DEDUP_REMOVED lines=20> */
[----:B-1----:R-:W2:Y:S01]  /*b1a0*/  LDL.LU R116, [R1+0x114] ;  /* 0x0001140001747983 */ /* 0x002ea20000300800 */
[----:B---3--:R-:W-:-:S05]  /*b1b0*/  IADD3 R115, P5, PT, R115, UR20, RZ ;  /* 0x0000001473737c10 */ /* 0x008fca000ffbe0ff */
[----:B------:R1:W-:Y:S04]  /*b1c0*/  STL [R1+0x160], R115 ;  /* 0x0001607301007387 */ /* 0x0003e80000100800 */
[----:B-1----:R-:W3:Y:S01]  /*b1d0*/  LDL.LU R115, [R1+0xf0] ;  /* 0x0000f00001737983 */ /* 0x002ee20000300800 */
[----:B----4-:R-:W-:-:S05]  /*b1e0*/  IADD3.X R118, PT, PT, R118, UR23, RZ, P6, !PT ;  /* 0x0000001776767c10 */ /* 0x010fca000b7fe4ff */
[----:B------:R1:W-:Y:S04]  /*b1f0*/  STL [R1+0x17c], R118 ;  /* 0x00017c7601007387 */ /* 0x0003e80000100800 */
[----:B-1----:R-:W4:Y:S01]  /*b200*/  LDL.LU R118, [R1+0x10c] ;  /* 0x00010c0001767983 */ /* 0x002f220000300800 */
[----:B------:R-:W-:Y:S02]  /*b210*/  IADD3 R117, P6, PT, R117, UR20, RZ ;  /* 0x0000001475757c10 */ /* 0x000fe4000ffde0ff */
[----:B------:R-:W-:-:S03]  /*b220*/  IADD3.X R143, PT, PT, R143, UR23, RZ, P2, !PT ;  /* 0x000000178f8f7c10 */ /* 0x000fc600097fe4ff */
[----:B------:R1:W-:Y:S01]  /*b230*/  STL [R1+0x158], R117 ;  /* 0x0001587501007387 */ /* 0x0003e20000100800 */
[----:B------:R-:W-:Y:S02]  /*b240*/  IADD3 R142, P2, PT, R142, UR20, RZ ;  /* 0x000000148e8e7c10 */ /* 0x000fe4000ff5e0ff */
[----:B------:R-:W-:Y:S01]  /*b250*/  IADD3.X R140, PT, PT, R140, UR23, RZ, P3, !PT ;  /* 0x000000178c8c7c10 */ /* 0x000fe20009ffe4ff */
[----:B-1----:R-:W4:Y:S04]  /*b260*/  LDL.LU R117, [R1+0xe8] ;  /* 0x0000e80001757983 */ /* 0x002f280000300800 */
[----:B------:R-:W-:Y:S04]  /*b270*/  STL [R1+0x174], R143 ;  /* 0x0001748f01007387 */ /* 0x000fe80000100800 */
[----:B------:R-:W-:Y:S04]  /*b280*/  STL [R1+0x150], R142 ;  /* 0x0001508e01007387 */ /* 0x000fe80000100800 */
[----:B------:R-:W-:Y:S01]  /*b290*/  STL [R1+0x16c], R140 ;  /* 0x00016c8c01007387 */ /* 0x000fe20000100800 */
[----:B--2---:R-:W-:-:S02]  /*b2a0*/  IADD3 R139, P3, PT, R139, UR20, RZ ;  /* 0x000000148b8b7c10 */ /* 0x004fc4000ff7e0ff */
        /* <DEDUP_REMOVED lines=38> */
[----:B------:R-:W-:Y:S02]  /*b510*/  IADD3 R119, P3, PT, R119, UR20, RZ ;  /* 0x0000001477777c10 */ /* 0x000fe4000ff7e0ff */
[----:B------:R-:W-:-:S05]  /*b520*/  IADD3.X R116, PT, PT, R116, UR23, RZ, P4, !PT ;  /* 0x0000001774747c10 */ /* 0x000fca000a7fe4ff */
[----:B------:R1:W-:Y:S04]  /*b530*/  STL [R1+0x114], R116 ;  /* 0x0001147401007387 */ /* 0x0003e80000100800 */
[----:B------:R-:W-:Y:S04]  /*b540*/  STL [R1+0x11c], R120 ;  /* 0x00011c7801007387 */ /* 0x000fe80000100800 */
[----:B-1----:R-:W2:Y:S04]  /*b550*/  LDL.LU R116, [R1+0x104] ;  /* 0x0001040001747983 */ /* 0x002ea80000300800 */
[----:B------:R-:W-:Y:S01]  /*b560*/  STL [R1+0xf8], R119 ;  /* 0x0000f87701007387 */ /* 0x000fe20000100800 */
[----:B---3--:R-:W-:-:S05]  /*b570*/  IADD3 R115, P4, PT, R115, UR20, RZ ;  /* 0x0000001473737c10 */ /* 0x008fca000ff9e0ff */
[----:B------:R1:W-:Y:S04]  /*b580*/  STL [R1+0xf0], R115 ;  /* 0x0000f07301007387 */ /* 0x0003e80000100800 */
[----:B-1----:R-:W3:Y:S01]  /*b590*/  LDL.LU R115, [R1+0xe0] ;  /* 0x0000e00001737983 */ /* 0x002ee20000300800 */
[----:B----4-:R-:W-:-:S05]  /*b5a0*/  IADD3.X R118, PT, PT, R118, UR23, RZ, P5, !PT ;  /* 0x0000001776767c10 */ /* 0x010fca000affe4ff */
[----:B------:R1:W-:Y:S04]  /*b5b0*/  STL [R1+0x10c], R118 ;  /* 0x00010c7601007387 */ /* 0x0003e80000100800 */
[----:B-1----:R-:W4:Y:S01]  /*b5c0*/  LDL.LU R118, [R1+0xfc] ;  /* 0x0000fc0001767983 */ /* 0x002f220000300800 */
[----:B------:R-:W-:-:S03]  /*b5d0*/  IADD3 R117, P5, PT, R117, UR20, RZ ;  /* 0x0000001475757c10 */ /* 0x000fc6000ffbe0ff */
        /* <DEDUP_REMOVED lines=37> */
[----:B-1----:R-:W4:Y:S01]  /*b830*/  LDL.LU R118, [R1+0x8c] ;  /* 0x00008c0001767983 */ /* 0x002f220000300800 */
        /* <DEDUP_REMOVED lines=43> */
[----:B------:R-:W-:Y:S04]  /*baf0*/  STL [R1+0xa4], R121 ;  /* 0x0000a47901007387 */ /* 0x000fe80000100800 */
        /* <DEDUP_REMOVED lines=35> */
[----:B------:R-:W4:Y:S04]  /*bd30*/  LDL.LU R119, [R1] ;  /* 0x0000000001777983 */ /* 0x000f280000300800 */
        /* <DEDUP_REMOVED lines=12> */
[----:B------:R-:W-:Y:S02]  /*be00*/  IADD3.X R140, PT, PT, R140, UR23, RZ, P4, !PT ;  /* 0x000000178c8c7c10 */ /* 0x000fe4000a7fe4ff */
[----:B------:R-:W-:Y:S01]  /*be10*/  IADD3 R139, P4, PT, R139, UR20, RZ ;  /* 0x000000148b8b7c10 */ /* 0x000fe2000ff9e0ff */
        /* <DEDUP_REMOVED lines=43> */
[----:B------:R-:W-:Y:S04]  /*c0d0*/  STL [R1+0x24], R120 ;  /* 0x0000247801007387 */ /* 0x000fe80000100800 */
[----:B------:R-:W-:Y:S01]  /*c0e0*/  STL [R1], R119 ;  /* 0x0000007701007387 */ /* 0x000fe20000100800 */
[----:B------:R-:W-:-:S03]  /*c0f0*/  IADD3.X R117, PT, PT, R117, UR23, RZ, P6, !PT ;  /* 0x0000001775757c10 */ /* 0x000fc6000b7fe4ff */
[----:B------:R-:W-:Y:S04]  /*c100*/  STL [R1+0x1c], R118 ;  /* 0x00001c7601007387 */ /* 0x000fe80000100800 */
[----:B------:R-:W-:Y:S01]  /*c110*/  STL [R1+0x14], R117 ;  /* 0x0000147501007387 */ /* 0x000fe20000100800 */
[----:B--2---:R-:W-:Y:S02]  /*c120*/  IADD3.X R116, PT, PT, R116, UR23, RZ, P2, !PT ;  /* 0x0000001774747c10 */ /* 0x004fe400097fe4ff */
[----:B---3--:R-:W-:-:S05]  /*c130*/  IADD3.X R115, PT, PT, R115, UR23, RZ, P3, !PT ;  /* 0x0000001773737c10 */ /* 0x008fca0009ffe4ff */
[----:B------:R1:W-:Y:S04]  /*c140*/  STL [R1+0x4], R115 ;  /* 0x0000047301007387 */ /* 0x0003e80000100800 */
[----:B------:R2:W-:Y:S04]  /*c150*/  STL [R1+0xc], R116 ;  /* 0x00000c7401007387 */ /* 0x0005e80000100800 */
[----:B-1----:R-:W3:Y:S01]  /*c160*/  LDL R115, [R1+0x304] ;  /* 0x0003040001737983 */ /* 0x002ee20000100800 */
[----:B------:R-:W-:-:S04]  /*c170*/  IADD3 R249, P6, PT, R249, UR20, RZ ;  /* 0x00000014f9f97c10 */ /* 0x000fc8000ffde0ff */
[----:B------:R-:W-:Y:S02]  /*c180*/  IADD3.X R248, PT, PT, R248, UR23, RZ, P6, !PT ;  /* 0x00000017f8f87c10 */ /* 0x000fe4000b7fe4ff */
        /* <DEDUP_REMOVED lines=8> */
[----:B------:R-:W-:Y:S02]  /*c210*/  IADD3 R42, P6, PT, R42, UR20, RZ ;  /* 0x000000142a2a7c10 */ /* 0x000fe4000ffde0ff */
[----:B------:R-:W-:Y:S02]  /*c220*/  IADD3 R245, P3, PT, R245, UR20, RZ ;  /* 0x00000014f5f57c10 */ /* 0x000fe4000ff7e0ff */
[----:B------:R-:W-:Y:S02]  /*c230*/  IADD3.X R43, PT, PT, R43, UR23, RZ, P6, !PT ;  /* 0x000000172b2b7c10 */ /* 0x000fe4000b7fe4ff */
[----:B------:R-:W-:Y:S02]  /*c240*/  IADD3 R108, P6, PT, R108, UR20, RZ ;  /* 0x000000146c6c7c10 */ /* 0x000fe4000ffde0ff */
[----:B------:R-:W-:-:S02]  /*c250*/  IADD3.X R252, PT, PT, R252, UR23, RZ, P4, !PT ;  /* 0x00000017fcfc7c10 */ /* 0x000fc4000a7fe4ff */
[----:B------:R-:W-:Y:S02]  /*c260*/  IADD3.X R244, PT, PT, R244, UR23, RZ, P3, !PT ;  /* 0x00000017f4f47c10 */ /* 0x000fe40009ffe4ff */
[----:B------:R-:W-:Y:S02]  /*c270*/  IADD3 R251, P5, PT, R251, UR20, RZ ;  /* 0x00000014fbfb7c10 */ /* 0x000fe4000ffbe0ff */
[----:B------:R-:W-:Y:S02]  /*c280*/  IADD3 R247, P2, PT, R247, UR20, RZ ;  /* 0x00000014f7f77c10 */ /* 0x000fe4000ff5e0ff */
[----:B------:R-:W-:Y:S02]  /*c290*/  IADD3 R231, P4, PT, R231, UR20, RZ ;  /* 0x00000014e7e77c10 */ /* 0x000fe4000ff9e0ff */
[----:B------:R-:W-:Y:S02]  /*c2a0*/  IADD3 R62, P3, PT, R62, UR20, RZ ;  /* 0x000000143e3e7c10 */ /* 0x000fe4000ff7e0ff */
[----:B------:R-:W-:-:S02]  /*c2b0*/  IADD3.X R109, PT, PT, R109, UR23, RZ, P6, !PT ;  /* 0x000000176d6d7c10 */ /* 0x000fc4000b7fe4ff */
[----:B------:R-:W-:Y:S02]  /*c2c0*/  IADD3 R82, P6, PT, R82, UR20, RZ ;  /* 0x0000001452527c10 */ /* 0x000fe4000ffde0ff */
[----:B------:R-:W-:Y:S02]  /*c2d0*/  IADD3.X R250, PT, PT, R250, UR23, RZ, P5, !PT ;  /* 0x00000017fafa7c10 */ /* 0x000fe4000affe4ff */
[----:B------:R-:W-:Y:S02]  /*c2e0*/  IADD3.X R246, PT, PT, R246, UR23, RZ, P2, !PT ;  /* 0x00000017f6f67c10 */ /* 0x000fe400097fe4ff */
[----:B------:R-:W-:Y:S02]  /*c2f0*/  IADD3.X R230, PT, PT, R230, UR23, RZ, P4, !PT ;  /* 0x00000017e6e67c10 */ /* 0x000fe4000a7fe4ff */
[----:B------:R-:W-:Y:S02]  /*c300*/  IADD3.X R63, PT, PT, R63, UR23, RZ, P3, !PT ;  /* 0x000000173f3f7c10 */ /* 0x000fe40009ffe4ff */
[----:B------:R-:W-:-:S02]  /*c310*/  IADD3 R216, P5, PT, R216, UR20, RZ ;  /* 0x00000014d8d87c10 */ /* 0x000fc4000ffbe0ff */
[----:B------:R-:W-:Y:S02]  /*c320*/  IADD3 R64, P2, PT, R64, UR20, RZ ;  /* 0x0000001440407c10 */ /* 0x000fe4000ff5e0ff */
[----:B------:R-:W-:Y:S02]  /*c330*/  IADD3 R48, P4, PT, R48, UR20, RZ ;  /* 0x0000001430307c10 */ /* 0x000fe4000ff9e0ff */
[----:B------:R-:W-:Y:S02]  /*c340*/  IADD3 R16, P3, PT, R16, UR20, RZ ;  /* 0x0000001410107c10 */ /* 0x000fe4000ff7e0ff */
[----:B------:R-:W-:Y:S02]  /*c350*/  IADD3.X R84, PT, PT, R84, UR23, RZ, P6, !PT ;  /* 0x0000001754547c10 */ /* 0x000fe4000b7fe4ff */
[----:B------:R-:W-:Y:S02]  /*c360*/  IADD3 R39, P6, PT, R39, UR20, RZ ;  /* 0x0000001427277c10 */ /* 0x000fe4000ffde0ff */
[----:B------:R-:W-:-:S02]  /*c370*/  IADD3.X R214, PT, PT, R214, UR23, RZ, P5, !PT ;  /* 0x00000017d6d67c10 */ /* 0x000fc4000affe4ff */
[----:B------:R-:W-:Y:S02]  /*c380*/  IADD3.X R65, PT, PT, R65, UR23, RZ, P2, !PT ;  /* 0x0000001741417c10 */ /* 0x000fe400097fe4ff */
[----:B------:R-:W-:Y:S02]  /*c390*/  IADD3.X R49, PT, PT, R49, UR23, RZ, P4, !PT ;  /* 0x0000001731317c10 */ /* 0x000fe4000a7fe4ff */
[----:B------:R-:W-:Y:S02]  /*c3a0*/  IADD3.X R17, PT, PT, R17, UR23, RZ, P3, !PT ;  /* 0x0000001711117c10 */ /* 0x000fe40009ffe4ff */
[----:B------:R-:W-:Y:S02]  /*c3b0*/  IADD3 R46, P5, PT, R46, UR20, RZ ;  /* 0x000000142e2e7c10 */ /* 0x000fe4000ffbe0ff */
[----:B------:R-:W-:Y:S02]  /*c3c0*/  IADD3 R30, P2, PT, R30, UR20, RZ ;  /* 0x000000141e1e7c10 */ /* 0x000fe4000ff5e0ff */
[----:B------:R-:W-:-:S02]  /*c3d0*/  IADD3 R14, P4, PT, R14, UR20, RZ ;  /* 0x000000140e0e7c10 */ /* 0x000fc4000ff9e0ff */
[----:B------:R-:W-:Y:S02]  /*c3e0*/  IADD3 R98, P3, PT, R98, UR20, RZ ;  /* 0x0000001462627c10 */ /* 0x000fe4000ff7e0ff */
[----:B------:R-:W-:Y:S02]  /*c3f0*/  IADD3.X R41, PT, PT, R41, UR23, RZ, P6, !PT ;  /* 0x0000001729297c10 */ /* 0x000fe4000b7fe4ff */
[----:B-----5:R-:W-:Y:S02]  /*c400*/  IADD3 R6, P6, PT, R6, UR20, RZ ;  /* 0x0000001406067c10 */ /* 0x020fe4000ffde0ff */
[----:B------:R-:W-:Y:S02]  /*c410*/  IADD3.X R47, PT, PT, R47, UR23, RZ, P5, !PT ;  /* 0x000000172f2f7c10 */ /* 0x000fe4000affe4ff */
[----:B------:R-:W-:Y:S02]  /*c420*/  IADD3.X R32, PT, PT, R32, UR23, RZ, P2, !PT ;  /* 0x0000001720207c10 */ /* 0x000fe400097fe4ff */
[----:B------:R-:W-:-:S02]  /*c430*/  IADD3.X R15, PT, PT, R15, UR23, RZ, P4, !PT ;  /* 0x000000170f0f7c10 */ /* 0x000fc4000a7fe4ff */
[----:B------:R-:W-:Y:S02]  /*c440*/  IADD3.X R99, PT, PT, R99, UR23, RZ, P3, !PT ;  /* 0x0000001763637c10 */ /* 0x000fe40009ffe4ff */
[----:B------:R-:W-:Y:S02]  /*c450*/  IADD3 R112, P5, PT, R112, UR20, RZ ;  /* 0x0000001470707c10 */ /* 0x000fe4000ffbe0ff */
[----:B------:R-:W-:Y:S02]  /*c460*/  IADD3 R100, P2, PT, R100, UR20, RZ ;  /* 0x0000001464647c10 */ /* 0x000fe4000ff5e0ff */
[----:B------:R-:W-:Y:S02]  /*c470*/  IADD3 R87, P4, PT, R87, UR20, RZ ;  /* 0x0000001457577c10 */ /* 0x000fe4000ff9e0ff */
        /* <DEDUP_REMOVED lines=10> */
[----:B------:R-:W-:Y:S02]  /*c520*/  IADD3.X R75, PT, PT, R75, UR23, RZ, P2, !PT ;  /* 0x000000174b4b7c10 */ /* 0x000fe400097fe4ff */
[----:B------:R-:W-:Y:S02]  /*c530*/  IADD3.X R60, PT, PT, R60, UR23, RZ, P4, !PT ;  /* 0x000000173c3c7c10 */ /* 0x000fe4000a7fe4ff */
[----:B------:R-:W-:Y:S02]  /*c540*/  IADD3.X R27, PT, PT, R27, UR23, RZ, P3, !PT ;  /* 0x000000171b1b7c10 */ /* 0x000fe40009ffe4ff */
[----:B------:R-:W-:Y:S01]  /*c550*/  IADD3.X R7, PT, PT, R7, UR23, RZ, P6, !PT ;  /* 0x0000001707077c10 */ /* 0x000fe2000b7fe4ff */
[----:B------:R-:W1:Y:S01]  /*c560*/  SYNCS.PHASECHK.TRANS64.TRYWAIT P6, [UR11], R114 ;  /* 0x00000072ff0075a7 */ /* 0x000e6200080c110b */
[----:B------:R-:W-:-:S02]  /*c570*/  IADD3 R44, P5, PT, R44, UR20, RZ ;  /* 0x000000142c2c7c10 */ /* 0x000fc4000ffbe0ff */
[----:B------:R-:W-:Y:S02]  /*c580*/  IADD3 R28, P2, PT, R28, UR20, RZ ;  /* 0x000000141c1c7c10 */ /* 0x000fe4000ff5e0ff */
[----:B------:R-:W-:Y:S02]  /*c590*/  IADD3 R12, P4, PT, R12, UR20, RZ ;  /* 0x000000140c0c7c10 */ /* 0x000fe4000ff9e0ff */
[----:B------:R-:W-:Y:S02]  /*c5a0*/  IADD3 R96, P3, PT, R96, UR20, RZ ;  /* 0x0000001460607c10 */ /* 0x000fe4000ff7e0ff */
        /* <DEDUP_REMOVED lines=60> */
[----:B------:R-:W-:Y:S01]  /*c970*/  PRMT R141, RZ, 0x7610, R141 ;  /* 0x00007610ff8d7816 */ /* 0x000fe2000000008d */
[----:B---3--:R-:W-:-:S05]  /*c980*/  VIADD R115, R115, 0x1 ;  /* 0x0000000173737836 */ /* 0x008fca0000000000 */
[----:B------:R2:W-:Y:S01]  /*c990*/  STL [R1+0x310], R115 ;  /* 0x0003107301007387 */ /* 0x0005e20000100800 */
[----:B0-----:R-:W-:-:S05]  /*c9a0*/  IMAD R157, R115, -0x40, R157 ;  /* 0xffffffc0739d7824 */ /* 0x001fca00078e029d */
[C---:B------:R-:W-:Y:S02]  /*c9b0*/  ISETP.GT.AND P2, PT, R157.reuse, RZ, PT ;  /* 0x000000ff9d00720c */ /* 0x040fe40003f44270 */
[----:B------:R-:W-:Y:S01]  /*c9c0*/  ISETP.GT.AND P5, PT, R157, 0x1, PT ;  /* 0x000000019d00780c */ /* 0x000fe20003fa4270 */
[----:B-1----:R-:W-:-:S12]  /*c9d0*/  @!P6 BRA `(.L_x_8) ;  /* 0x000000900020e947 */ /* 0x002fd80003800000 */
.L_x_16:
[----:B------:R-:W-:Y:S01]  /*c9e0*/  ISETP.GT.AND P3, PT, R157, 0x2, PT ;  /* 0x000000029d00780c */ /* 0x000fe20003f64270 */
[----:B------:R-:W-:Y:S01]  /*c9f0*/  STL [R1+0x354], R204 ;  /* 0x000354cc01007387 */ /* 0x000fe20000100800 */
[----:B------:R-:W-:Y:S01]  /*ca00*/  PRMT R125, RZ, 0x7610, R125 ;  /* 0x00007610ff7d7816 */ /* 0x000fe2000000007d */
[----:B------:R-:W-:Y:S01]  /*ca10*/  @P2 IMAD.MOV.U32 R114, RZ, RZ, R2 ;  /* 0x000000ffff722224 */ /* 0x000fe200078e0002 */
[----:B------:R-:W-:Y:S01]  /*ca20*/  PRMT R124, RZ, 0x7610, R124 ;  /* 0x00007610ff7c7816 */ /* 0x000fe2000000007c */
[----:B------:R-:W-:Y:S01]  /*ca30*/  STL [R1+0x320], R179 ;  /* 0x000320b301007387 */ /* 0x000fe20000100800 */
[----:B--2---:R-:W-:Y:S01]  /*ca40*/  @P2 IMAD.MOV.U32 R115, RZ, RZ, R4 ;  /* 0x000000ffff732224 */ /* 0x004fe200078e0004 */
[----:B------:R-:W-:Y:S02]  /*ca50*/  PRMT R140, RZ, 0x7610, R140 ;  /* 0x00007610ff8c7816 */ /* 0x000fe4000000008c */
[----:B------:R-:W-:Y:S04]  /*ca60*/  STL [R1+0x31c], R169 ;  /* 0x00031ca901007387 */ /* 0x000fe80000100800 */
[----:B------:R-:W2:Y:S04]  /*ca70*/  @P3 LDG.E.U8 R125, desc[UR24][R34.64] ;  /* 0x00000018227d3981 */ /* 0x000ea8000c1e1100 */
[----:B------:R-:W3:Y:S04]  /*ca80*/  @P3 LDG.E.U8 R124, desc[UR24][R36.64] ;  /* 0x00000018247c3981 */ /* 0x000ee8000c1e1100 */
[----:B------:R-:W-:Y:S04]  /*ca90*/  STL [R1+0x318], R0 ;  /* 0x0003180001007387 */ /* 0x000fe80000100800 */
[----:B------:R-:W-:Y:S04]  /*caa0*/  STL [R1+0x328], R2 ;  /* 0x0003280201007387 */ /* 0x000fe80000100800 */
[----:B------:R-:W-:Y:S04]  /*cab0*/  STL [R1+0x324], R4 ;  /* 0x0003240401007387 */ /* 0x000fe80000100800 */
[----:B------:R-:W-:Y:S04]  /*cac0*/  STL [R1+0x330], R3 ;  /* 0x0003300301007387 */ /* 0x000fe80000100800 */
[----:B------:R-:W-:Y:S04]  /*cad0*/  STL [R1+0x32c], R5 ;  /* 0x00032c0501007387 */ /* 0x000fe80000100800 */
[----:B------:R-:W-:Y:S04]  /*cae0*/  STL [R1+0x338], R18 ;  /* 0x0003381201007387 */ /* 0x000fe80000100800 */
[----:B------:R0:W-:Y:S04]  /*caf0*/  STL [R1+0x334], R20 ;  /* 0x0003341401007387 */ /* 0x0001e80000100800 */
[----:B------:R-:W-:Y:S04]  /*cb00*/  STL [R1+0x340], R19 ;  /* 0x0003401301007387 */ /* 0x000fe80000100800 */
[----:B------:R-:W-:Y:S04]  /*cb10*/  STL [R1+0x33c], R21 ;  /* 0x00033c1501007387 */ /* 0x000fe80000100800 */
[----:B------:R-:W-:Y:S04]  /*cb20*/  STL [R1+0x348], R34 ;  /* 0x0003482201007387 */ /* 0x000fe80000100800 */
[----:B------:R1:W-:Y:S04]  /*cb30*/  STL [R1+0x344], R35 ;  /* 0x0003442301007387 */ /* 0x0003e80000100800 */
[----:B------:R-:W4:Y:S04]  /*cb40*/  LDL R127, [R1] ;  /* 0x00000000017f7983 */ /* 0x000f280000100800 */
[----:B------:R-:W4:Y:S04]  /*cb50*/  LDL R126, [R1+0x4] ;  /* 0x00000400017e7983 */ /* 0x000f280000100800 */
[----:B------:R0:W4:Y:S01]  /*cb60*/  @P2 LDG.E.U8 R141, desc[UR24][R114.64] ;  /* 0x00000018728d2981 */ /* 0x000122000c1e1100 */
[----:B------:R-:W-:-:S02]  /*cb70*/  PRMT R238, RZ, 0x7610, R238 ;  /* 0x00007610ffee7816 */ /* 0x000fc400000000ee */
[----:B------:R-:W-:Y:S01]  /*cb80*/  ISETP.GT.AND P4, PT, R157, 0x4, PT ;  /* 0x000000049d00780c */ /* 0x000fe20003f84270 */
[----:B0-----:R-:W-:Y:S02]  /*cb90*/  @P2 IMAD.MOV.U32 R114, RZ, RZ, R3 ;  /* 0x000000ffff722224 */ /* 0x001fe400078e0003 */
[----:B------:R-:W-:-:S05]  /*cba0*/  @P2 IMAD.MOV.U32 R115, RZ, RZ, R5 ;  /* 0x000000ffff732224 */ /* 0x000fca00078e0005 */
[----:B------:R0:W4:Y:S01]  /*cbb0*/  @P2 LDG.E.U8 R140, desc[UR24][R114.64] ;  /* 0x00000018728c2981 */ /* 0x000122000c1e1100 */
[----:B------:R-:W-:Y:S01]  /*cbc0*/  PRMT R240, RZ, 0x7610, R240 ;  /* 0x00007610fff07816 */ /* 0x000fe200000000f0 */
[----:B0-----:R-:W-:Y:S02]  /*cbd0*/  @P5 IMAD.MOV.U32 R114, RZ, RZ, R18 ;  /* 0x000000ffff725224 */ /* 0x001fe400078e0012 */
[----:B------:R-:W-:-:S05]  /*cbe0*/  @P5 IMAD.MOV.U32 R115, RZ, RZ, R20 ;  /* 0x000000ffff735224 */ /* 0x000fca00078e0014 */
[----:B------:R0:W4:Y:S01]  /*cbf0*/  @P5 LDG.E.U8 R238, desc[UR24][R114.64] ;  /* 0x0000001872ee5981 */ /* 0x000122000c1e1100 */
[----:B------:R-:W-:Y:S02]  /*cc00*/  PRMT R20, RZ, 0x7610, R20 ;  /* 0x00007610ff147816 */ /* 0x000fe40000000014 */
[----:B------:R-:W-:Y:S02]  /*cc10*/  PRMT R3, RZ, 0x7610, R3 ;  /* 0x00007610ff037816 */ /* 0x000fe40000000003 */
[----:B------:R-:W-:Y:S02]  /*cc20*/  PRMT R169, RZ, 0x7610, R169 ;  /* 0x00007610ffa97816 */ /* 0x000fe400000000a9 */
[----:B------:R-:W-:Y:S02]  /*cc30*/  PRMT R0, RZ, 0x7610, R0 ;  /* 0x00007610ff007816 */ /* 0x000fe40000000000 */
[----:B------:R-:W-:Y:S01]  /*cc40*/  ISETP.GT.AND P2, PT, R157, 0x3, PT ;  /* 0x000000039d00780c */ /* 0x000fe20003f44270 */
[----:B0-----:R-:W-:-:S02]  /*cc50*/  @P5 IMAD.MOV.U32 R114, RZ, RZ, R19 ;  /* 0x000000ffff725224 */ /* 0x001fc400078e0013 */
[----:B------:R-:W-:-:S05]  /*cc60*/  @P5 IMAD.MOV.U32 R115, RZ, RZ, R21 ;  /* 0x000000ffff735224 */ /* 0x000fca00078e0015 */
[----:B------:R0:W4:Y:S02]  /*cc70*/  @P5 LDG.E.U8 R240, desc[UR24][R114.64] ;  /* 0x0000001872f05981 */ /* 0x000124000c1e1100 */
[----:B0-----:R-:W-:Y:S02]  /*cc80*/  @P4 IMAD.MOV.U32 R114, RZ, RZ, R66 ;  /* 0x000000ffff724224 */ /* 0x001fe400078e0042 */
[----:B------:R-:W-:-:S05]  /*cc90*/  @P4 IMAD.MOV.U32 R115, RZ, RZ, R68 ;  /* 0x000000ffff734224 */ /* 0x000fca00078e0044 */
[----:B------:R0:W4:Y:S02]  /*cca0*/  @P4 LDG.E.U8 R20, desc[UR24][R114.64] ;  /* 0x0000001872144981 */ /* 0x000124000c1e1100 */
[----:B0-----:R-:W-:Y:S02]  /*ccb0*/  @P4 IMAD.MOV.U32 R114, RZ, RZ, R67 ;  /* 0x000000ffff724224 */ /* 0x001fe400078e0043 */
[----:B------:R-:W-:-:S05]  /*ccc0*/  @P4 IMAD.MOV.U32 R115, RZ, RZ, R69 ;  /* 0x000000ffff734224 */ /* 0x000fca00078e0045 */
[----:B------:R0:W4:Y:S01]  /*ccd0*/  @P4 LDG.E.U8 R3, desc[UR24][R114.64] ;  /* 0x0000001872034981 */ /* 0x000122000c1e1100 */
[----:B------:R-:W-:-:S13]  /*cce0*/  ISETP.GT.AND P4, PT, R157, 0x7, PT ;  /* 0x000000079d00780c */ /* 0x000fda0003f84270 */
[----:B------:R-:W4:Y:S04]  /*ccf0*/  @P4 LDG.E.U8 R169, desc[UR24][R102.64] ;  /* 0x0000001866a94981 */ /* 0x000f28000c1e1100 */
[----:B------:R-:W4:Y:S01]  /*cd00*/  @P4 LDG.E.U8 R0, desc[UR24][R104.64] ;  /* 0x0000001868004981 */ /* 0x000f22000c1e1100 */
[----:B------:R-:W-:Y:S02]  /*cd10*/  ISETP.GT.AND P4, PT, R157, 0xa, PT ;  /* 0x0000000a9d00780c */ /* 0x000fe40003f84270 */
[----:B-1----:R-:W-:Y:S02]  /*cd20*/  PRMT R35, RZ, 0x7610, R35 ;  /* 0x00007610ff237816 */ /* 0x002fe40000000023 */
[----:B------:R-:W-:Y:S02]  /*cd30*/  PRMT R19, RZ, 0x7610, R19 ;  /* 0x00007610ff137816 */ /* 0x000fe40000000013 */
[----:B------:R-:W-:-:S02]  /*cd40*/  PRMT R34, RZ, 0x7610, R34 ;  /* 0x00007610ff227816 */ /* 0x000fc40000000022 */
[----:B------:R-:W4:Y:S04]  /*cd50*/  @P2 LDG.E.U8 R35, desc[UR24][R50.64] ;  /* 0x0000001832232981 */ /* 0x000f28000c1e1100 */
[----:B------:R-:W4:Y:S04]  /*cd60*/  @P2 LDG.E.U8 R19, desc[UR24][R52.64] ;  /* 0x0000001834132981 */ /* 0x000f28000c1e1100 */
[----:B--2---:R1:W-:Y:S04]  /*cd70*/  STL [R1+0x30c], R125 ;  /* 0x00030c7d01007387 */ /* 0x0043e80000100800 */
[----:B-1----:R-:W2:Y:S04]  /*cd80*/  LDL R125, [R1+0x8] ;  /* 0x00000800017d7983 */ /* 0x002ea80000100800 */
[----:B---3--:R1:W-:Y:S01]  /*cd90*/  STL [R1+0x308], R124 ;  /* 0x0003087c01007387 */ /* 0x0083e20000100800 */
[----:B0-----:R-:W-:-:S02]  /*cda0*/  @P4 IMAD.MOV.U32 R114, RZ, RZ, R38 ;  /* 0x000000ffff724224 */ /* 0x001fc400078e0026 */
[----:B------:R-:W-:Y:S01]  /*cdb0*/  @P4 IMAD.MOV.U32 R115, RZ, RZ, R40 ;  /* 0x000000ffff734224 */ /* 0x000fe200078e0028 */
[----:B-1----:R-:W3:Y:S04]  /*cdc0*/  LDL R124, [R1+0x18] ;  /* 0x00001800017c7983 */ /* 0x002ee80000100800 */
[----:B------:R0:W-:Y:S04]  /*cdd0*/  STL [R1+0x350], R36 ;  /* 0x0003502401007387 */ /* 0x0001e80000100800 */
[----:B0-----:R-:W2:Y:S04]  /*cde0*/  LDL R36, [R1+0x14] ;  /* 0x0000140001247983 */ /* 0x001ea80000100800 */
[----:B------:R0:W-:Y:S01]  /*cdf0*/  STL [R1+0x34c], R37 ;  /* 0x00034c2501007387 */ /* 0x0001e20000100800 */
[----:B------:R-:W-:-:S02]  /*ce00*/  ISETP.GT.AND P2, PT, R157, 0x6, PT ;  /* 0x000000069d00780c */ /* 0x000fc40003f44270 */
[----:B------:R-:W-:Y:S01]  /*ce10*/  ISETP.GT.AND P3, PT, R157, 0x5, PT ;  /* 0x000000059d00780c */ /* 0x000fe20003f64270 */
[----:B------:R-:W2:Y:S01]  /*ce20*/  LDL R204, [R1+0x24] ;  /* 0x0000240001cc7983 */ /* 0x000ea20000100800 */
[----:B0-----:R-:W-:-:S06]  /*ce30*/  PRMT R37, RZ, 0x7610, R37 ;  /* 0x00007610ff257816 */ /* 0x001fcc0000000025 */
[----:B------:R0:W2:Y:S01]  /*ce40*/  @P4 LDG.E.U8 R37, desc[UR24][R114.64] ;  /* 0x0000001872254981 */ /* 0x0000a2000c1e1100 */
[----:B------:R-:W-:Y:S02]  /*ce50*/  PRMT R4, RZ, 0x7610, R4 ;  /* 0x00007610ff047816 */ /* 0x000fe40000000004 */
[----:B------:R-:W-:Y:S02]  /*ce60*/  PRMT R179, RZ, 0x7610, R179 ;  /* 0x00007610ffb37816 */ /* 0x000fe400000000b3 */
[----:B------:R-:W-:Y:S02]  /*ce70*/  PRMT R5, RZ, 0x7610, R5 ;  /* 0x00007610ff057816 */ /* 0x000fe40000000005 */
[----:B------:R-:W2:Y:S01]  /*ce80*/  @P2 LDG.E.U8 R4, desc[UR24][R90.64] ;  /* 0x000000185a042981 */ /* 0x000ea2000c1e1100 */
[----:B0-----:R-:W-:-:S03]  /*ce90*/  @P4 IMAD.MOV.U32 R114, RZ, RZ, R39 ;  /* 0x000000ffff724224 */ /* 0x001fc600078e0027 */
[----:B------:R-:W2:Y:S01]  /*cea0*/  @P2 LDG.E.U8 R179, desc[UR24][R92.64] ;  /* 0x000000185cb32981 */ /* 0x000ea2000c1e1100 */
[----:B------:R-:W-:Y:S01]  /*ceb0*/  @P4 IMAD.MOV.U32 R115, RZ, RZ, R41 ;  /* 0x000000ffff734224 */ /* 0x000fe200078e0029 */
[----:B------:R-:W-:Y:S02]  /*cec0*/  PRMT R2, RZ, 0x7610, R2 ;  /* 0x00007610ff027816 */ /* 0x000fe40000000002 */
[----:B------:R-:W-:Y:S01]  /*ced0*/  PRMT R237, RZ, 0x7610, R237 ;  /* 0x00007610ffed7816 */ /* 0x000fe200000000ed */
[----:B------:R-:W2:Y:S04]  /*cee0*/  @P3 LDG.E.U8 R5, desc[UR24][R78.64] ;  /* 0x000000184e053981 */ /* 0x000ea8000c1e1100 */
[----:B------:R0:W2:Y:S01]  /*cef0*/  @P4 LDG.E.U8 R34, desc[UR24][R114.64] ;  /* 0x0000001872224981 */ /* 0x0000a2000c1e1100 */
[----:B------:R-:W-:-:S02]  /*cf00*/  ISETP.GT.AND P4, PT, R157, 0xd, PT ;  /* 0x0000000d9d00780c */ /* 0x000fc40003f84270 */
[C---:B------:R-:W-:Y:S01]  /*cf10*/  ISETP.GT.AND P2, PT, R157.reuse, 0x9, PT ;  /* 0x000000099d00780c */ /* 0x040fe20003f44270 */
[----:B------:R-:W2:Y:S01]  /*cf20*/  @P3 LDG.E.U8 R2, desc[UR24][R80.64] ;  /* 0x0000001850023981 */ /* 0x000ea2000c1e1100 */
[----:B------:R-:W-:Y:S02]  /*cf30*/  ISETP.GT.AND P3, PT, R157, 0x8, PT ;  /* 0x000000089d00780c */ /* 0x000fe40003f64270 */
[----:B------:R-:W-:Y:S02]  /*cf40*/  PRMT R242, RZ, 0x7610, R242 ;  /* 0x00007610fff27816 */ /* 0x000fe400000000f2 */
[----:B------:R-:W-:-:S05]  /*cf50*/  PRMT R243, RZ, 0x7610, R243 ;  /* 0x00007610fff37816 */ /* 0x000fca00000000f3 */
[----:B0-----:R-:W-:Y:S02]  /*cf60*/  @P4 IMAD.MOV.U32 R114, RZ, RZ, R82 ;  /* 0x000000ffff724224 */ /* 0x001fe400078e0052 */
[----:B------:R-:W-:Y:S01]  /*cf70*/  @P4 IMAD.MOV.U32 R115, RZ, RZ, R84 ;  /* 0x000000ffff734224 */ /* 0x000fe200078e0054 */
[----:B------:R-:W-:Y:S01]  /*cf80*/  PRMT R236, RZ, 0x7610, R236 ;  /* 0x00007610ffec7816 */ /* 0x000fe200000000ec */
[----:B------:R-:W2:Y:S04]  /*cf90*/  @P2 LDG.E.U8 R242, desc[UR24][R22.64] ;  /* 0x0000001816f22981 */ /* 0x000ea8000c1e1100 */
[----:B------:R0:W2:Y:S01]  /*cfa0*/  @P4 LDG.E.U8 R237, desc[UR24][R114.64] ;  /* 0x0000001872ed4981 */ /* 0x0000a2000c1e1100 */
[----:B------:R-:W-:Y:S02]  /*cfb0*/  PRMT R139, RZ, 0x7610, R139 ;  /* 0x00007610ff8b7816 */ /* 0x000fe4000000008b */
[----:B------:R-:W-:Y:S01]  /*cfc0*/  PRMT R138, RZ, 0x7610, R138 ;  /* 0x00007610ff8a7816 */ /* 0x000fe2000000008a */
[----:B------:R-:W2:Y:S01]  /*cfd0*/  @P2 LDG.E.U8 R243, desc[UR24][R24.64] ;  /* 0x0000001818f32981 */ /* 0x000ea2000c1e1100 */
[----:B------:R-:W-:-:S02]  /*cfe0*/  ISETP.GT.AND P2, PT, R157, 0xc, PT ;  /* 0x0000000c9d00780c */ /* 0x000fc40003f44270 */
[----:B------:R-:W-:Y:S01]  /*cff0*/  PRMT R241, RZ, 0x7610, R241 ;  /* 0x00007610fff17816 */ /* 0x000fe200000000f1 */
[----:B------:R-:W2:Y:S01]  /*d000*/  @P3 LDG.E.U8 R139, desc[UR24][R6.64] ;  /* 0x00000018068b3981 */ /* 0x000ea2000c1e1100 */
[----:B0-----:R-:W-:Y:S02]  /*d010*/  @P4 IMAD.MOV.U32 R114, RZ, RZ, R83 ;  /* 0x000000ffff724224 */ /* 0x001fe400078e0053 */
[----:B------:R-:W-:Y:S01]  /*d020*/  @P4 IMAD.MOV.U32 R115, RZ, RZ, R85 ;  /* 0x000000ffff734224 */ /* 0x000fe200078e0055 */
[----:B------:R-:W3:Y:S04]  /*d030*/  @P3 LDG.E.U8 R138, desc[UR24][R8.64] ;  /* 0x00000018088a3981 */ /* 0x000ee8000c1e1100 */
[----:B------:R0:W3:Y:S01]  /*d040*/  @P4 LDG.E.U8 R236, desc[UR24][R114.64] ;  /* 0x0000001872ec4981 */ /* 0x0000e2000c1e1100 */
[----:B------:R-:W-:-:S02]  /*d050*/  ISETP.GT.AND P4, PT, R157, 0x10, PT ;  /* 0x000000109d00780c */ /* 0x000fc40003f84270 */
[C---:B------:R-:W-:Y:S01]  /*d060*/  ISETP.GT.AND P3, PT, R157.reuse, 0xb, PT ;  /* 0x0000000b9d00780c */ /* 0x040fe20003f64270 */
[----:B------:R-:W3:Y:S01]  /*d070*/  @P2 LDG.E.U8 R241, desc[UR24][R70.64] ;  /* 0x0000001846f12981 */ /* 0x000ee2000c1e1100 */
[----:B------:R-:W-:Y:S02]  /*d080*/  PRMT R239, RZ, 0x7610, R239 ;  /* 0x00007610ffef7816 */ /* 0x000fe400000000ef */
[----:B------:R-:W-:Y:S02]  /*d090*/  PRMT R137, RZ, 0x7610, R137 ;  /* 0x00007610ff897816 */ /* 0x000fe40000000089 */
[----:B------:R-:W-:Y:S02]  /*d0a0*/  PRMT R136, RZ, 0x7610, R136 ;  /* 0x00007610ff887816 */ /* 0x000fe40000000088 */
[----:B------:R-:W3:Y:S01]  /*d0b0*/  @P2 LDG.E.U8 R239, desc[UR24][R72.64] ;  /* 0x0000001848ef2981 */ /* 0x000ee2000c1e1100 */
[----:B------:R-:W-:Y:S02]  /*d0c0*/  PRMT R21, RZ, 0x7610, R21 ;  /* 0x00007610ff157816 */ /* 0x000fe40000000015 */
[----:B------:R-:W-:Y:S01]  /*d0d0*/  PRMT R18, RZ, 0x7610, R18 ;  /* 0x00007610ff127816 */ /* 0x000fe20000000012 */
[----:B------:R-:W3:Y:S01]  /*d0e0*/  @P4 LDG.E.U8 R137, desc[UR24][R10.64] ;  /* 0x000000180a894981 */ /* 0x000ee2000c1e1100 */
[----:B------:R-:W-:-:S03]  /*d0f0*/  ISETP.GT.AND P2, PT, R157, 0xf, PT ;  /* 0x0000000f9d00780c */ /* 0x000fc60003f44270 */
[----:B------:R-:W3:Y:S01]  /*d100*/  @P4 LDG.E.U8 R136, desc[UR24][R12.64] ;  /* 0x000000180c884981 */ /* 0x000ee2000c1e1100 */
[----:B------:R-:W-:Y:S02]  /*d110*/  ISETP.GT.AND P4, PT, R157, 0x13, PT ;  /* 0x000000139d00780c */ /* 0x000fe40003f84270 */
[----:B------:R-:W-:Y:S01]  /*d120*/  PRMT R233, RZ, 0x7610, R233 ;  /* 0x00007610ffe97816 */ /* 0x000fe200000000e9 */
[----:B------:R-:W3:Y:S01]  /*d130*/  @P3 LDG.E.U8 R21, desc[UR24][R54.64] ;  /* 0x0000001836153981 */ /* 0x000ee2000c1e1100 */
[----:B------:R-:W-:-:S03]  /*d140*/  PRMT R232, RZ, 0x7610, R232 ;  /* 0x00007610ffe87816 */ /* 0x000fc600000000e8 */
[----:B------:R-:W3:Y:S01]  /*d150*/  @P3 LDG.E.U8 R18, desc[UR24][R56.64] ;  /* 0x0000001838123981 */ /* 0x000ee2000c1e1100 */
[C---:B------:R-:W-:Y:S02]  /*d160*/  ISETP.GT.AND P3, PT, R157.reuse, 0xe, PT ;  /* 0x0000000e9d00780c */ /* 0x040fe40003f64270 */
[----:B------:R-:W-:Y:S01]  /*d170*/  PRMT R225, RZ, 0x7610, R225 ;  /* 0x00007610ffe17816 */ /* 0x000fe200000000e1 */
[----:B------:R-:W3:Y:S01]  /*d180*/  @P2 LDG.E.U8 R233, desc[UR24][R106.64] ;  /* 0x000000186ae92981 */ /* 0x000ee2000c1e1100 */
[----:B------:R-:W-:Y:S01]  /*d190*/  PRMT R235, RZ, 0x7610, R235 ;  /* 0x00007610ffeb7816 */ /* 0x000fe200000000eb */
[----:B0-----:R-:W-:Y:S01]  /*d1a0*/  @P4 IMAD.MOV.U32 R114, RZ, RZ, R58 ;  /* 0x000000ffff724224 */ /* 0x001fe200078e003a */
[----:B------:R-:W-:Y:S01]  /*d1b0*/  PRMT R234, RZ, 0x7610, R234 ;  /* 0x00007610ffea7816 */ /* 0x000fe200000000ea */
[----:B------:R-:W3:Y:S01]  /*d1c0*/  @P2 LDG.E.U8 R232, desc[UR24][R108.64] ;  /* 0x000000186ce82981 */ /* 0x000ee2000c1e1100 */
[----:B------:R-:W-:Y:S01]  /*d1d0*/  ISETP.GT.AND P2, PT, R157, 0x12, PT ;  /* 0x000000129d00780c */ /* 0x000fe20003f44270 */
[----:B------:R-:W-:Y:S01]  /*d1e0*/  @P4 IMAD.MOV.U32 R115, RZ, RZ, R60 ;  /* 0x000000ffff734224 */ /* 0x000fe200078e003c */
[----:B------:R-:W-:-:S02]  /*d1f0*/  PRMT R224, RZ, 0x7610, R224 ;  /* 0x00007610ffe07816 */ /* 0x000fc400000000e0 */
[----:B------:R-:W-:Y:S01]  /*d200*/  PRMT R229, RZ, 0x7610, R229 ;  /* 0x00007610ffe57816 */ /* 0x000fe200000000e5 */
[----:B------:R-:W3:Y:S01]  /*d210*/  @P3 LDG.E.U8 R235, desc[UR24][R94.64] ;  /* 0x000000185eeb3981 */ /* 0x000ee2000c1e1100 */
[----:B------:R-:W-:-:S03]  /*d220*/  PRMT R228, RZ, 0x7610, R228 ;  /* 0x00007610ffe47816 */ /* 0x000fc600000000e4 */
[----:B------:R0:W3:Y:S04]  /*d230*/  @P4 LDG.E.U8 R225, desc[UR24][R114.64] ;  /* 0x0000001872e14981 */ /* 0x0000e8000c1e1100 */
[----:B------:R-:W3:Y:S01]  /*d240*/  @P3 LDG.E.U8 R234, desc[UR24][R96.64] ;  /* 0x0000001860ea3981 */ /* 0x000ee2000c1e1100 */
[----:B------:R-:W-:Y:S02]  /*d250*/  ISETP.GT.AND P3, PT, R157, 0x11, PT ;  /* 0x000000119d00780c */ /* 0x000fe40003f64270 */
[----:B------:R-:W-:Y:S01]  /*d260*/  PRMT R227, RZ, 0x7610, R227 ;  /* 0x00007610ffe37816 */ /* 0x000fe200000000e3 */
[----:B------:R-:W3:Y:S01]  /*d270*/  @P2 LDG.E.U8 R229, desc[UR24][R42.64] ;  /* 0x000000182ae52981 */ /* 0x000ee2000c1e1100 */
[----:B0-----:R-:W-:Y:S02]  /*d280*/  @P4 IMAD.MOV.U32 R114, RZ, RZ, R59 ;  /* 0x000000ffff724224 */ /* 0x001fe400078e003b */
[----:B------:R-:W-:Y:S01]  /*d290*/  @P4 IMAD.MOV.U32 R115, RZ, RZ, R61 ;  /* 0x000000ffff734224 */ /* 0x000fe200078e003d */
[----:B------:R-:W3:Y:S01]  /*d2a0*/  @P2 LDG.E.U8 R228, desc[UR24][R44.64] ;  /* 0x000000182ce42981 */ /* 0x000ee2000c1e1100 */
[----:B------:R-:W-:-:S03]  /*d2b0*/  PRMT R226, RZ, 0x7610, R226 ;  /* 0x00007610ffe27816 */ /* 0x000fc600000000e2 */
[----:B------:R0:W3:Y:S01]  /*d2c0*/  @P4 LDG.E.U8 R224, desc[UR24][R114.64] ;  /* 0x0000001872e04981 */ /* 0x0000e2000c1e1100 */
[C---:B------:R-:W-:Y:S02]  /*d2d0*/  ISETP.GT.AND P4, PT, R157.reuse, 0x16, PT ;  /* 0x000000169d00780c */ /* 0x040fe40003f84270 */
[C---:B------:R-:W-:Y:S01]  /*d2e0*/  ISETP.GT.AND P2, PT, R157.reuse, 0x15, PT ;  /* 0x000000159d00780c */ /* 0x040fe20003f44270 */
[----:B------:R-:W3:Y:S01]  /*d2f0*/  @P3 LDG.E.U8 R227, desc[UR24][R26.64] ;  /* 0x000000181ae33981 */ /* 0x000ee2000c1e1100 */
[----:B------:R-:W-:Y:S02]  /*d300*/  PRMT R219, RZ, 0x7610, R219 ;  /* 0x00007610ffdb7816 */ /* 0x000fe400000000db */
[----:B------:R-:W-:Y:S01]  /*d310*/  PRMT R218, RZ, 0x7610, R218 ;  /* 0x00007610ffda7816 */ /* 0x000fe200000000da */
[----:B------:R-:W3:Y:S01]  /*d320*/  @P3 LDG.E.U8 R226, desc[UR24][R28.64] ;  /* 0x000000181ce23981 */ /* 0x000ee2000c1e1100 */
[----:B------:R-:W-:Y:S02]  /*d330*/  ISETP.GT.AND P3, PT, R157, 0x14, PT ;  /* 0x000000149d00780c */ /* 0x000fe40003f64270 */
[----:B------:R-:W-:-:S03]  /*d340*/  PRMT R221, RZ, 0x7610, R221 ;  /* 0x00007610ffdd7816 */ /* 0x000fc600000000dd */
[----:B------:R-:W3:Y:S01]  /*d350*/  @P4 LDG.E.U8 R219, desc[UR24][R98.64] ;  /* 0x0000001862db4981 */ /* 0x000ee2000c1e1100 */
[----:B------:R-:W-:Y:S01]  /*d360*/  PRMT R223, RZ, 0x7610, R223 ;  /* 0x00007610ffdf7816 */ /* 0x000fe200000000df */
[----:B0-----:R-:W-:Y:S02]  /*d370*/  @P2 IMAD.MOV.U32 R114, RZ, RZ, R86 ;  /* 0x000000ffff722224 */ /* 0x001fe400078e0056 */
[----:B------:R-:W3:Y:S01]  /*d380*/  @P4 LDG.E.U8 R218, desc[UR24][R100.64] ;  /* 0x0000001864da4981 */ /* 0x000ee2000c1e1100 */
[----:B------:R-:W-:Y:S01]  /*d390*/  ISETP.GT.AND P4, PT, R157, 0x19, PT ;  /* 0x000000199d00780c */ /* 0x000fe20003f84270 */
[----:B------:R-:W-:Y:S01]  /*d3a0*/  @P2 IMAD.MOV.U32 R115, RZ, RZ, R88 ;  /* 0x000000ffff732224 */ /* 0x000fe200078e0058 */
[----:B------:R-:W-:Y:S01]  /*d3b0*/  PRMT R222, RZ, 0x7610, R222 ;  /* 0x00007610ffde7816 */ /* 0x000fe200000000de */
[----:B------:R-:W3:Y:S01]  /*d3c0*/  @P3 LDG.E.U8 R223, desc[UR24][R74.64] ;  /* 0x000000184adf3981 */ /* 0x000ee2000c1e1100 */
[----:B------:R-:W-:-:S03]  /*d3d0*/  PRMT R220, RZ, 0x7610, R220 ;  /* 0x00007610ffdc7816 */ /* 0x000fc600000000dc */
[----:B------:R0:W3:Y:S04]  /*d3e0*/  @P2 LDG.E.U8 R221, desc[UR24][R114.64] ;  /* 0x0000001872dd2981 */ /* 0x0000e8000c1e1100 */
[----:B------:R-:W3:Y:S01]  /*d3f0*/  @P3 LDG.E.U8 R222, desc[UR24][R76.64] ;  /* 0x000000184cde3981 */ /* 0x000ee2000c1e1100 */
[----:B------:R-:W-:Y:S01]  /*d400*/  ISETP.GT.AND P3, PT, R157, 0x17, PT ;  /* 0x000000179d00780c */ /* 0x000fe20003f64270 */
[----:B0-----:R-:W-:Y:S02]  /*d410*/  @P2 IMAD.MOV.U32 R114, RZ, RZ, R87 ;  /* 0x000000ffff722224 */ /* 0x001fe400078e0057 */
[----:B------:R-:W-:Y:S01]  /*d420*/  @P2 IMAD.MOV.U32 R115, RZ, RZ, R89 ;  /* 0x000000ffff732224 */ /* 0x000fe200078e0059 */
[----:B------:R-:W-:-:S04]  /*d430*/  PRMT R213, RZ, 0x7610, R213 ;  /* 0x00007610ffd57816 */ /* 0x000fc800000000d5 */
[----:B------:R0:W3:Y:S01]  /*d440*/  @P2 LDG.E.U8 R220, desc[UR24][R114.64] ;  /* 0x0000001872dc2981 */ /* 0x0000e2000c1e1100 */
[----:B------:R-:W-:Y:S02]  /*d450*/  PRMT R217, RZ, 0x7610, R217 ;  /* 0x00007610ffd97816 */ /* 0x000fe400000000d9 */
[----:B------:R-:W-:Y:S02]  /*d460*/  PRMT R215, RZ, 0x7610, R215 ;  /* 0x00007610ffd77816 */ /* 0x000fe400000000d7 */
[----:B------:R-:W-:Y:S01]  /*d470*/  PRMT R212, RZ, 0x7610, R212 ;  /* 0x00007610ffd47816 */ /* 0x000fe200000000d4 */
[----:B0-----:R-:W-:Y:S02]  /*d480*/  @P4 IMAD.MOV.U32 R114, RZ, RZ, R30 ;  /* 0x000000ffff724224 */ /* 0x001fe400078e001e */
[----:B------:R-:W-:Y:S01]  /*d490*/  @P4 IMAD.MOV.U32 R115, RZ, RZ, R32 ;  /* 0x000000ffff734224 */ /* 0x000fe200078e0020 */
[C---:B------:R-:W-:Y:S01]  /*d4a0*/  ISETP.GT.AND P2, PT, R157.reuse, 0x18, PT ;  /* 0x000000189d00780c */ /* 0x040fe20003f44270 */
[----:B------:R-:W3:Y:S04]  /*d4b0*/  @P3 LDG.E.U8 R217, desc[UR24][R110.64] ;  /* 0x000000186ed93981 */ /* 0x000ee8000c1e1100 */
[----:B------:R0:W3:Y:S04]  /*d4c0*/  @P4 LDG.E.U8 R213, desc[UR24][R114.64] ;  /* 0x0000001872d54981 */ /* 0x0000e8000c1e1100 */
[----:B------:R-:W3:Y:S01]  /*d4d0*/  @P3 LDG.E.U8 R215, desc[UR24][R112.64] ;  /* 0x0000001870d73981 */ /* 0x000ee2000c1e1100 */
[----:B------:R-:W-:Y:S01]  /*d4e0*/  ISETP.GT.AND P3, PT, R157, 0x1a, PT ;  /* 0x0000001a9d00780c */ /* 0x000fe20003f64270 */
[----:B0-----:R-:W-:-:S02]  /*d4f0*/  @P4 IMAD.MOV.U32 R114, RZ, RZ, R31 ;  /* 0x000000ffff724224 */ /* 0x001fc400078e001f */
[----:B------:R-:W-:Y:S01]  /*d500*/  @P4 IMAD.MOV.U32 R115, RZ, RZ, R33 ;  /* 0x000000ffff734224 */ /* 0x000fe200078e0021 */
[----:B------:R-:W-:-:S04]  /*d510*/  PRMT R135, RZ, 0x7610, R135 ;  /* 0x00007610ff877816 */ /* 0x000fc80000000087 */
[----:B------:R0:W3:Y:S01]  /*d520*/  @P4 LDG.E.U8 R212, desc[UR24][R114.64] ;  /* 0x0000001872d44981 */ /* 0x0000e2000c1e1100 */
[C---:B------:R-:W-:Y:S02]  /*d530*/  ISETP.GT.AND P4, PT, R157.reuse, 0x1c, PT ;  /* 0x0000001c9d00780c */ /* 0x040fe40003f84270 */
[----:B------:R-:W-:Y:S01]  /*d540*/  PRMT R134, RZ, 0x7610, R134 ;  /* 0x00007610ff867816 */ /* 0x000fe20000000086 */
[----:B------:R-:W3:Y:S01]  /*d550*/  @P2 LDG.E.U8 R135, desc[UR24][R14.64] ;  /* 0x000000180e872981 */ /* 0x000ee2000c1e1100 */
[----:B------:R-:W-:Y:S02]  /*d560*/  PRMT R211, RZ, 0x7610, R211 ;  /* 0x00007610ffd37816 */ /* 0x000fe400000000d3 */
[----:B------:R-:W-:Y:S02]  /*d570*/  PRMT R210, RZ, 0x7610, R210 ;  /* 0x00007610ffd27816 */ /* 0x000fe400000000d2 */
[----:B------:R-:W3:Y:S01]  /*d580*/  @P2 LDG.E.U8 R134, desc[UR24][R16.64] ;  /* 0x0000001810862981 */ /* 0x000ee2000c1e1100 */
[----:B------:R-:W-:-:S02]  /*d590*/  ISETP.GT.AND P2, PT, R157, 0x1b, PT ;  /* 0x0000001b9d00780c */ /* 0x000fc40003f44270 */
[----:B------:R-:W-:Y:S01]  /*d5a0*/  PRMT R207, RZ, 0x7610, R207 ;  /* 0x00007610ffcf7816 */ /* 0x000fe200000000cf */
[----:B------:R-:W3:Y:S01]  /*d5b0*/  @P3 LDG.E.U8 R211, desc[UR24][R46.64] ;  /* 0x000000182ed33981 */ /* 0x000ee2000c1e1100 */
[----:B0-----:R-:W-:-:S03]  /*d5c0*/  @P4 IMAD.MOV.U32 R114, RZ, RZ, R199 ;  /* 0x000000ffff724224 */ /* 0x001fc600078e00c7 */
[----:B------:R-:W3:Y:S01]  /*d5d0*/  @P3 LDG.E.U8 R210, desc[UR24][R48.64] ;  /* 0x0000001830d23981 */ /* 0x000ee2000c1e1100 */
[----:B------:R-:W-:Y:S01]  /*d5e0*/  ISETP.GT.AND P3, PT, R157, 0x1d, PT ;  /* 0x0000001d9d00780c */ /* 0x000fe20003f64270 */
[----:B------:R-:W-:Y:S01]  /*d5f0*/  @P4 IMAD.MOV.U32 R115, RZ, RZ, R195 ;  /* 0x000000ffff734224 */ /* 0x000fe200078e00c3 */
[----:B------:R-:W-:Y:S02]  /*d600*/  PRMT R209, RZ, 0x7610, R209 ;  /* 0x00007610ffd17816 */ /* 0x000fe400000000d1 */
[----:B------:R-:W-:Y:S02]  /*d610*/  PRMT R208, RZ, 0x7610, R208 ;  /* 0x00007610ffd07816 */ /* 0x000fe400000000d0 */
[----:B------:R-:W-:Y:S01]  /*d620*/  PRMT R206, RZ, 0x7610, R206 ;  /* 0x00007610ffce7816 */ /* 0x000fe200000000ce */
[----:B------:R0:W3:Y:S01]  /*d630*/  @P4 LDG.E.U8 R207, desc[UR24][R114.64] ;  /* 0x0000001872cf4981 */ /* 0x0000e2000c1e1100 */
[----:B------:R-:W-:-:S03]  /*d640*/  PRMT R205, RZ, 0x7610, R205 ;  /* 0x00007610ffcd7816 */ /* 0x000fc600000000cd */
[----:B------:R-:W3:Y:S04]  /*d650*/  @P2 LDG.E.U8 R209, desc[UR24][R62.64] ;  /* 0x000000183ed12981 */ /* 0x000ee8000c1e1100 */
[----:B------:R-:W3:Y:S01]  /*d660*/  @P2 LDG.E.U8 R208, desc[UR24][R64.64] ;  /* 0x0000001840d02981 */ /* 0x000ee2000c1e1100 */
[----:B0-----:R-:W-:Y:S02]  /*d670*/  @P4 IMAD.MOV.U32 R114, RZ, RZ, R216 ;  /* 0x000000ffff724224 */ /* 0x001fe400078e00d8 */
[----:B------:R-:W-:Y:S01]  /*d680*/  @P4 IMAD.MOV.U32 R115, RZ, RZ, R214 ;  /* 0x000000ffff734224 */ /* 0x000fe200078e00d6 */
[----:B------:R-:W-:-:S04]  /*d690*/  ISETP.GT.AND P2, PT, R157, 0x1e, PT ;  /* 0x0000001e9d00780c */ /* 0x000fc80003f44270 */
[----:B------:R0:W3:Y:S01]  /*d6a0*/  @P4 LDG.E.U8 R206, desc[UR24][R114.64] ;  /* 0x0000001872ce4981 */ /* 0x0000e2000c1e1100 */
[----:B------:R-:W-:Y:S01]  /*d6b0*/  PRMT R203, RZ, 0x7610, R203 ;  /* 0x00007610ffcb7816 */ /* 0x000fe200000000cb */
[----:B0-----:R-:W-:Y:S02]  /*d6c0*/  @P3 IMAD.MOV.U32 R114, RZ, RZ, R231 ;  /* 0x000000ffff723224 */ /* 0x001fe400078e00e7 */
[----:B------:R-:W-:-:S05]  /*d6d0*/  @P3 IMAD.MOV.U32 R115, RZ, RZ, R230 ;  /* 0x000000ffff733224 */ /* 0x000fca00078e00e6 */
[----:B------:R0:W3:Y:S01]  /*d6e0*/  @P3 LDG.E.U8 R205, desc[UR24][R114.64] ;  /* 0x0000001872cd3981 */ /* 0x0000e2000c1e1100 */
[----:B------:R-:W-:Y:S02]  /*d6f0*/  ISETP.GT.AND P4, PT, R157, 0x1f, PT ;  /* 0x0000001f9d00780c */ /* 0x000fe40003f84270 */
[----:B------:R-:W-:Y:S01]  /*d700*/  PRMT R201, RZ, 0x7610, R201 ;  /* 0x00007610ffc97816 */ /* 0x000fe200000000c9 */
[----:B0-----:R-:W-:Y:S02]  /*d710*/  @P3 IMAD.MOV.U32 R114, RZ, RZ, R245 ;  /* 0x000000ffff723224 */ /* 0x001fe400078e00f5 */
[----:B------:R-:W-:-:S05]  /*d720*/  @P3 IMAD.MOV.U32 R115, RZ, RZ, R244 ;  /* 0x000000ffff733224 */ /* 0x000fca00078e00f4 */
        /* <DEDUP_REMOVED lines=14> */
[----:B------:R-:W-:Y:S01]  /*d810*/  PRMT R133, RZ, 0x7610, R133 ;  /* 0x00007610ff857816 */ /* 0x000fe20000000085 */
[----:B----4-:R-:W-:Y:S02]  /*d820*/  @P4 IMAD.MOV.U32 R114, RZ, RZ, R127 ;  /* 0x000000ffff724224 */ /* 0x010fe400078e007f */
[----:B------:R-:W-:Y:S01]  /*d830*/  @P4 IMAD.MOV.U32 R115, RZ, RZ, R252 ;  /* 0x000000ffff734224 */ /* 0x000fe200078e00fc */
[----:B------:R-:W-:Y:S01]  /*d840*/  ISETP.GT.AND P2, PT, R157, 0x21, PT ;  /* 0x000000219d00780c */ /* 0x000fe20003f44270 */
[----:B------:R-:W4:Y:S04]  /*d850*/  LDL R127, [R1+0x28] ;  /* 0x00002800017f7983 */ /* 0x000f280000100800 */
[----:B------:R2:W3:Y:S02]  /*d860*/  @P4 LDG.E.U8 R191, desc[UR24][R114.64] ;  /* 0x0000001872bf4981 */ /* 0x0004e4000c1e1100 */
[----:B--2---:R-:W-:-:S02]  /*d870*/  @P3 IMAD.MOV.U32 R114, RZ, RZ, R125 ;  /* 0x000000ffff723224 */ /* 0x004fc400078e007d */
[----:B------:R-:W-:Y:S01]  /*d880*/  @P3 IMAD.MOV.U32 R115, RZ, RZ, R126 ;  /* 0x000000ffff733224 */ /* 0x000fe200078e007e */
[----:B------:R-:W-:Y:S01]  /*d890*/  PRMT R132, RZ, 0x7610, R132 ;  /* 0x00007610ff847816 */ /* 0x000fe20000000084 */
[----:B------:R-:W2:Y:S04]  /*d8a0*/  LDL R126, [R1+0x2c] ;  /* 0x00002c00017e7983 */ /* 0x000ea80000100800 */
[----:B------:R0:W2:Y:S01]  /*d8b0*/  @P3 LDG.E.U8 R133, desc[UR24][R114.64] ;  /* 0x0000001872853981 */ /* 0x0000a2000c1e1100 */
[----:B------:R-:W-:-:S03]  /*d8c0*/  PRMT R189, RZ, 0x7610, R189 ;  /* 0x00007610ffbd7816 */ /* 0x000fc600000000bd */
[----:B------:R-:W2:Y:S04]  /*d8d0*/  LDL R125, [R1+0x30] ;  /* 0x00003000017d7983 */ /* 0x000ea80000100800 */
[----:B------:R-:W0:Y:S04]  /*d8e0*/  LDL R114, [R1+0xc] ;  /* 0x00000c0001727983 */ /* 0x000e280000100800 */
[----:B------:R-:W0:Y:S02]  /*d8f0*/  LDL R115, [R1+0x10] ;  /* 0x0000100001737983 */ /* 0x000e240000100800 */
[----:B0-----:R-:W-:-:S04]  /*d900*/  @P3 LOP3.LUT R115, R115, R114, RZ, 0x3c, !PT ;  /* 0x0000007273733212 */ /* 0x001fc800078e3cff */
[----:B------:R-:W-:-:S04]  /*d910*/  @P3 LOP3.LUT R114, R115, R114, RZ, 0x3c, !PT ;  /* 0x0000007273723212 */ /* 0x000fc800078e3cff */
[----:B------:R-:W-:-:S05]  /*d920*/  @P3 LOP3.LUT R115, R115, R114, RZ, 0x3c, !PT ;  /* 0x0000007273733212 */ /* 0x000fca00078e3cff */
[----:B------:R3:W2:Y:S02]  /*d930*/  @P3 LDG.E.U8 R132, desc[UR24][R114.64] ;  /* 0x0000001872843981 */ /* 0x0006a4000c1e1100 */
[----:B---3--:R-:W-:Y:S02]  /*d940*/  @P2 IMAD.MOV.U32 R114, RZ, RZ, R124 ;  /* 0x000000ffff722224 */ /* 0x008fe400078e007c */
[----:B------:R-:W-:Y:S01]  /*d950*/  @P2 IMAD.MOV.U32 R115, RZ, RZ, R36 ;  /* 0x000000ffff732224 */ /* 0x000fe200078e0024 */
[----:B------:R-:W3:Y:S04]  /*d960*/  LDL R124, [R1+0x34] ;  /* 0x00003400017c7983 */ /* 0x000ee80000100800 */
[----:B------:R0:W2:Y:S04]  /*d970*/  @P2 LDG.E.U8 R189, desc[UR24][R114.64] ;  /* 0x0000001872bd2981 */ /* 0x0000a8000c1e1100 */
[----:B------:R-:W2:Y:S04]  /*d980*/  LDL R36, [R1+0x38] ;  /* 0x0000380001247983 */ /* 0x000ea80000100800 */
[----:B------:R-:W0:Y:S04]  /*d990*/  LDL R114, [R1+0x1c] ;  /* 0x00001c0001727983 */ /* 0x000e280000100800 */
[----:B------:R-:W0:Y:S01]  /*d9a0*/  LDL R115, [R1+0x20] ;  /* 0x0000200001737983 */ /* 0x000e220000100800 */
[----:B------:R-:W-:-:S02]  /*d9b0*/  ISETP.GT.AND P4, PT, R157, 0x22, PT ;  /* 0x000000229d00780c */ /* 0x000fc40003f84270 */
[----:B------:R-:W-:Y:S02]  /*d9c0*/  PRMT R187, RZ, 0x7610, R187 ;  /* 0x00007610ffbb7816 */ /* 0x000fe400000000bb */
[----:B------:R-:W-:Y:S02]  /*d9d0*/  ISETP.GT.AND P3, PT, R157, 0x23, PT ;  /* 0x000000239d00780c */ /* 0x000fe40003f64270 */
[----:B------:R-:W-:Y:S02]  /*d9e0*/  PRMT R186, RZ, 0x7610, R186 ;  /* 0x00007610ffba7816 */ /* 0x000fe400000000ba */
[----:B------:R-:W-:Y:S02]  /*d9f0*/  PRMT R185, RZ, 0x7610, R185 ;  /* 0x00007610ffb97816 */ /* 0x000fe400000000b9 */
[----:B------:R-:W-:Y:S02]  /*da00*/  PRMT R183, RZ, 0x7610, R183 ;  /* 0x00007610ffb77816 */ /* 0x000fe400000000b7 */
[----:B0-----:R-:W-:-:S04]  /*da10*/  @P2 LOP3.LUT R115, R115, R114, RZ, 0x3c, !PT ;  /* 0x0000007273732212 */ /* 0x001fc800078e3cff */
[----:B------:R-:W-:-:S04]  /*da20*/  @P2 LOP3.LUT R114, R115, R114, RZ, 0x3c, !PT ;  /* 0x0000007273722212 */ /* 0x000fc800078e3cff */
[----:B------:R-:W-:-:S05]  /*da30*/  @P2 LOP3.LUT R115, R115, R114, RZ, 0x3c, !PT ;  /* 0x0000007273732212 */ /* 0x000fca00078e3cff */
[----:B------:R4:W3:Y:S02]  /*da40*/  @P2 LDG.E.U8 R187, desc[UR24][R114.64] ;  /* 0x0000001872bb2981 */ /* 0x0008e4000c1e1100 */
[----:B----4-:R-:W-:Y:S02]  /*da50*/  @P4 IMAD.MOV.U32 R114, RZ, RZ, R127 ;  /* 0x000000ffff724224 */ /* 0x010fe400078e007f */
[----:B------:R-:W-:Y:S01]  /*da60*/  @P4 IMAD.MOV.U32 R115, RZ, RZ, R204 ;  /* 0x000000ffff734224 */ /* 0x000fe200078e00cc */
[----:B------:R-:W-:Y:S01]  /*da70*/  PRMT R181, RZ, 0x7610, R181 ;  /* 0x00007610ffb57816 */ /* 0x000fe200000000b5 */
[----:B------:R-:W4:Y:S04]  /*da80*/  LDL R204, [R1+0x4c] ;  /* 0x00004c0001cc7983 */ /* 0x000f280000100800 */
[----:B------:R2:W4:Y:S04]  /*da90*/  @P4 LDG.E.U8 R186, desc[UR24][R114.64] ;  /* 0x0000001872ba4981 */ /* 0x000528000c1e1100 */
[----:B------:R-:W4:Y:S01]  /*daa0*/  LDL R127, [R1+0x50] ;  /* 0x00005000017f7983 */ /* 0x000f220000100800 */
[----:B--2---:R-:W-:-:S02]  /*dab0*/  @P4 IMAD.MOV.U32 R114, RZ, RZ, R125 ;  /* 0x000000ffff724224 */ /* 0x004fc400078e007d */
[----:B------:R-:W-:Y:S01]  /*dac0*/  @P4 IMAD.MOV.U32 R115, RZ, RZ, R126 ;  /* 0x000000ffff734224 */ /* 0x000fe200078e007e */
[----:B------:R-:W2:Y:S04]  /*dad0*/  LDL R125, [R1+0x58] ;  /* 0x00005800017d7983 */ /* 0x000ea80000100800 */
[----:B------:R0:W2:Y:S04]  /*dae0*/  @P4 LDG.E.U8 R185, desc[UR24][R114.64] ;  /* 0x0000001872b94981 */ /* 0x0000a8000c1e1100 */
[----:B------:R-:W2:Y:S01]  /*daf0*/  LDL R126, [R1+0x54] ;  /* 0x00005400017e7983 */ /* 0x000ea20000100800 */
[----:B0-----:R-:W-:-:S02]  /*db00*/  @P3 IMAD.MOV.U32 R114, RZ, RZ, R36 ;  /* 0x000000ffff723224 */ /* 0x001fc400078e0024 */
[----:B---3--:R-:W-:Y:S01]  /*db10*/  @P3 IMAD.MOV.U32 R115, RZ, RZ, R124 ;  /* 0x000000ffff733224 */ /* 0x008fe200078e007c */
[----:B------:R-:W3:Y:S04]  /*db20*/  LDL R36, [R1+0x60] ;  /* 0x0000600001247983 */ /* 0x000ee80000100800 */
[----:B------:R0:W2:Y:S04]  /*db30*/  @P3 LDG.E.U8 R183, desc[UR24][R114.64] ;  /* 0x0000001872b73981 */ /* 0x0000a8000c1e1100 */
[----:B------:R-:W2:Y:S04]  /*db40*/  LDL R124, [R1+0x5c] ;  /* 0x00005c00017c7983 */ /* 0x000ea80000100800 */
[----:B------:R-:W0:Y:S04]  /*db50*/  LDL R114, [R1+0x3c] ;  /* 0x00003c0001727983 */ /* 0x000e280000100800 */
[----:B------:R-:W0:Y:S02]  /*db60*/  LDL R115, [R1+0x40] ;  /* 0x0000400001737983 */ /* 0x000e240000100800 */
[----:B0-----:R-:W-:-:S04]  /*db70*/  @P3 LOP3.LUT R115, R115, R114, RZ, 0x3c, !PT ;  /* 0x0000007273733212 */ /* 0x001fc800078e3cff */
[----:B------:R-:W-:-:S04]  /*db80*/  @P3 LOP3.LUT R114, R115, R114, RZ, 0x3c, !PT ;  /* 0x0000007273723212 */ /* 0x000fc800078e3cff */
[----:B------:R-:W-:-:S05]  /*db90*/  @P3 LOP3.LUT R115, R115, R114, RZ, 0x3c, !PT ;  /* 0x0000007273733212 */ /* 0x000fca00078e3cff */
[----:B------:R0:W2:Y:S04]  /*dba0*/  @P3 LDG.E.U8 R181, desc[UR24][R114.64] ;  /* 0x0000001872b53981 */ /* 0x0000a8000c1e1100 */
[----:B------:R-:W0:Y:S04]  /*dbb0*/  LDL R114, [R1+0x44] ;  /* 0x0000440001727983 */ /* 0x000e280000100800 */
[----:B------:R-:W0:Y:S01]  /*dbc0*/  LDL R115, [R1+0x48] ;  /* 0x0000480001737983 */ /* 0x000e220000100800 */
[C---:B------:R-:W-:Y:S02]  /*dbd0*/  ISETP.GT.AND P2, PT, R157.reuse, 0x24, PT ;  /* 0x000000249d00780c */ /* 0x040fe40003f44270 */
[----:B------:R-:W-:-:S02]  /*dbe0*/  ISETP.GT.AND P4, PT, R157, 0x25, PT ;  /* 0x000000259d00780c */ /* 0x000fc40003f84270 */
[----:B------:R-:W-:Y:S02]  /*dbf0*/  PRMT R177, RZ, 0x7610, R177 ;  /* 0x00007610ffb17816 */ /* 0x000fe400000000b1 */
[----:B------:R-:W-:Y:S02]  /*dc00*/  PRMT R175, RZ, 0x7610, R175 ;  /* 0x00007610ffaf7816 */ /* 0x000fe400000000af */
[----:B------:R-:W-:Y:S02]  /*dc10*/  PRMT R173, RZ, 0x7610, R173 ;  /* 0x00007610ffad7816 */ /* 0x000fe400000000ad */
[----:B------:R-:W-:-:S03]  /*dc20*/  PRMT R171, RZ, 0x7610, R171 ;  /* 0x00007610ffab7816 */ /* 0x000fc600000000ab */
[----:B0-----:R-:W-:-:S04]  /*dc30*/  @P2 LOP3.LUT R115, R115, R114, RZ, 0x3c, !PT ;  /* 0x0000007273732212 */ /* 0x001fc800078e3cff */
[----:B------:R-:W-:-:S04]  /*dc40*/  @P2 LOP3.LUT R114, R115, R114, RZ, 0x3c, !PT ;  /* 0x0000007273722212 */ /* 0x000fc800078e3cff */
[----:B------:R-:W-:-:S05]  /*dc50*/  @P2 LOP3.LUT R115, R115, R114, RZ, 0x3c, !PT ;  /* 0x0000007273732212 */ /* 0x000fca00078e3cff */
[----:B------:R4:W3:Y:S02]  /*dc60*/  @P2 LDG.E.U8 R177, desc[UR24][R114.64] ;  /* 0x0000001872b12981 */ /* 0x0008e4000c1e1100 */
[----:B----4-:R-:W-:Y:S02]  /*dc70*/  @P2 IMAD.MOV.U32 R114, RZ, RZ, R127 ;  /* 0x000000ffff722224 */ /* 0x010fe400078e007f */
[----:B------:R-:W-:Y:S01]  /*dc80*/  @P2 IMAD.MOV.U32 R115, RZ, RZ, R204 ;  /* 0x000000ffff732224 */ /* 0x000fe200078e00cc */
[----:B------:R-:W-:Y:S01]  /*dc90*/  ISETP.GT.AND P3, PT, R157, 0x26, PT ;  /* 0x000000269d00780c */ /* 0x000fe20003f64270 */
[----:B------:R-:W4:Y:S04]  /*dca0*/  LDL R204, [R1+0x7c] ;  /* 0x00007c0001cc7983 */ /* 0x000f280000100800 */
[----:B------:R2:W4:Y:S01]  /*dcb0*/  @P2 LDG.E.U8 R175, desc[UR24][R114.64] ;  /* 0x0000001872af2981 */ /* 0x000522000c1e1100 */
[----:B------:R-:W-:-:S03]  /*dcc0*/  PRMT R167, RZ, 0x7610, R167 ;  /* 0x00007610ffa77816 */ /* 0x000fc600000000a7 */
[----:B------:R-:W4:Y:S01]  /*dcd0*/  LDL R127, [R1+0x80] ;  /* 0x00008000017f7983 */ /* 0x000f220000100800 */
[----:B--2---:R-:W-:Y:S02]  /*dce0*/  @P4 IMAD.MOV.U32 R114, RZ, RZ, R125 ;  /* 0x000000ffff724224 */ /* 0x004fe400078e007d */
[----:B------:R-:W-:Y:S01]  /*dcf0*/  @P4 IMAD.MOV.U32 R115, RZ, RZ, R126 ;  /* 0x000000ffff734224 */ /* 0x000fe200078e007e */
[----:B------:R-:W2:Y:S04]  /*dd00*/  LDL R125, [R1+0x78] ;  /* 0x00007800017d7983 */ /* 0x000ea80000100800 */
[----:B------:R3:W2:Y:S04]  /*dd10*/  @P4 LDG.E.U8 R173, desc[UR24][R114.64] ;  /* 0x0000001872ad4981 */ /* 0x0006a8000c1e1100 */
[----:B------:R-:W2:Y:S01]  /*dd20*/  LDL R126, [R1+0x74] ;  /* 0x00007400017e7983 */ /* 0x000ea20000100800 */
[----:B---3--:R-:W-:-:S02]  /*dd30*/  @P4 IMAD.MOV.U32 R114, RZ, RZ, R36 ;  /* 0x000000ffff724224 */ /* 0x008fc400078e0024 */
[----:B------:R-:W-:Y:S01]  /*dd40*/  @P4 IMAD.MOV.U32 R115, RZ, RZ, R124 ;  /* 0x000000ffff734224 */ /* 0x000fe200078e007c */
        /* <DEDUP_REMOVED lines=11> */
[----:B------:R-:W-:Y:S02]  /*de00*/  ISETP.GT.AND P2, PT, R157, 0x27, PT ;  /* 0x000000279d00780c */ /* 0x000fe40003f44270 */
[----:B------:R-:W-:-:S02]  /*de10*/  PRMT R161, RZ, 0x7610, R161 ;  /* 0x00007610ffa17816 */ /* 0x000fc400000000a1 */
        /* <DEDUP_REMOVED lines=8> */
[----:B--2---:R-:W-:Y:S02]  /*dea0*/  @P2 IMAD.MOV.U32 R114, RZ, RZ, R125 ;  /* 0x000000ffff722224 */ /* 0x004fe400078e007d */
[----:B------:R-:W-:Y:S01]  /*deb0*/  @P2 IMAD.MOV.U32 R115, RZ, RZ, R126 ;  /* 0x000000ffff732224 */ /* 0x000fe200078e007e */
[----:B------:R-:W2:Y:S04]  /*dec0*/  LDL R125, [R1+0x98] ;  /* 0x00009800017d7983 */ /* 0x000ea80000100800 */
[----:B------:R4:W2:Y:S04]  /*ded0*/  @P2 LDG.E.U8 R159, desc[UR24][R114.64] ;  /* 0x00000018729f2981 */ /* 0x0008a8000c1e1100 */
[----:B------:R-:W2:Y:S01]  /*dee0*/  LDL R126, [R1+0x94] ;  /* 0x00009400017e7983 */ /* 0x000ea20000100800 */
[----:B----4-:R-:W-:-:S02]  /*def0*/  @P2 IMAD.MOV.U32 R114, RZ, RZ, R127 ;  /* 0x000000ffff722224 */ /* 0x010fc400078e007f */
[----:B------:R-:W-:Y:S01]  /*df00*/  @P2 IMAD.MOV.U32 R115, RZ, RZ, R204 ;  /* 0x000000ffff732224 */ /* 0x000fe200078e00cc */
[----:B------:R-:W-:Y:S01]  /*df10*/  ISETP.GT.AND P3, PT, R157, 0x29, PT ;  /* 0x000000299d00780c */ /* 0x000fe20003f64270 */
[----:B------:R-:W4:Y:S04]  /*df20*/  LDL R204, [R1+0xa4] ;  /* 0x0000a40001cc7983 */ /* 0x000f280000100800 */
[----:B------:R3:W2:Y:S01]  /*df30*/  @P2 LDG.E.U8 R155, desc[UR24][R114.64] ;  /* 0x00000018729b2981 */ /* 0x0006a2000c1e1100 */
[----:B------:R-:W-:Y:S02]  /*df40*/  PRMT R130, RZ, 0x7610, R130 ;  /* 0x00007610ff827816 */ /* 0x000fe40000000082 */
[----:B------:R-:W-:Y:S01]  /*df50*/  PRMT R153, RZ, 0x7610, R153 ;  /* 0x00007610ff997816 */ /* 0x000fe20000000099 */
        /* <DEDUP_REMOVED lines=28> */
[----:B------:R0:W2:Y:S02]  /*e120*/  @P3 LDG.E.U8 R151, desc[UR24][R114.64] ;  /* 0x0000001872973981 */ /* 0x0000a4000c1e1100 */
[----:B0-----:R-:W-:Y:S02]  /*e130*/  @P2 IMAD.MOV.U32 R114, RZ, RZ, R127 ;  /* 0x000000ffff722224 */ /* 0x001fe400078e007f */
[----:B----4-:R-:W-:Y:S01]  /*e140*/  @P2 IMAD.MOV.U32 R115, RZ, RZ, R204 ;  /* 0x000000ffff732224 */ /* 0x010fe200078e00cc */
[----:B------:R-:W-:Y:S01]  /*e150*/  PRMT R144, RZ, 0x7610, R144 ;  /* 0x00007610ff907816 */ /* 0x000fe20000000090 */
[----:B------:R-:W4:Y:S04]  /*e160*/  LDL R204, [R1+0xd4] ;  /* 0x0000d40001cc7983 */ /* 0x000f280000100800 */
[----:B------:R3:W4:Y:S04]  /*e170*/  @P2 LDG.E.U8 R149, desc[UR24][R114.64] ;  /* 0x0000001872952981 */ /* 0x000728000c1e1100 */
[----:B------:R-:W4:Y:S01]  /*e180*/  LDL R127, [R1+0xd8] ;  /* 0x0000d800017f7983 */ /* 0x000f220000100800 */
[----:B---3--:R-:W-:-:S02]  /*e190*/  @P2 IMAD.MOV.U32 R114, RZ, RZ, R36 ;  /* 0x000000ffff722224 */ /* 0x008fc400078e0024 */
[----:B------:R-:W-:Y:S01]  /*e1a0*/  @P2 IMAD.MOV.U32 R115, RZ, RZ, R124 ;  /* 0x000000ffff732224 */ /* 0x000fe200078e007c */
[----:B------:R-:W3:Y:S04]  /*e1b0*/  LDL R36, [R1+0xd0] ;  /* 0x0000d00001247983 */ /* 0x000ee80000100800 */
[----:B------:R2:W3:Y:S04]  /*e1c0*/  @P2 LDG.E.U8 R146, desc[UR24][R114.64] ;  /* 0x0000001872922981 */ /* 0x0004e8000c1e1100 */
[----:B------:R-:W3:Y:S01]  /*e1d0*/  LDL R124, [R1+0xcc] ;  /* 0x0000cc00017c7983 */ /* 0x000ee20000100800 */
[----:B--2---:R-:W-:-:S02]  /*e1e0*/  @P4 IMAD.MOV.U32 R114, RZ, RZ, R125 ;  /* 0x000000ffff724224 */ /* 0x004fc400078e007d */
[----:B------:R-:W-:Y:S01]  /*e1f0*/  @P4 IMAD.MOV.U32 R115, RZ, RZ, R126 ;  /* 0x000000ffff734224 */ /* 0x000fe200078e007e */
[----:B------:R-:W2:Y:S04]  /*e200*/  LDL R125, [R1+0xe0] ;  /* 0x0000e000017d7983 */ /* 0x000ea80000100800 */
        /* <DEDUP_REMOVED lines=19> */
[----:B------:R3:W2:Y:S02]  /*e340*/  @P3 LDG.E.U8 R143, desc[UR24][R114.64] ;  /* 0x00000018728f3981 */ /* 0x0006a4000c1e1100 */
[----:B---3--:R-:W-:Y:S02]  /*e350*/  @P3 IMAD.MOV.U32 R114, RZ, RZ, R36 ;  /* 0x000000ffff723224 */ /* 0x008fe400078e0024 */
[----:B------:R-:W-:Y:S01]  /*e360*/  @P3 IMAD.MOV.U32 R115, RZ, RZ, R124 ;  /* 0x000000ffff733224 */ /* 0x000fe200078e007c */
[----:B------:R-:W3:Y:S04]  /*e370*/  LDL R36, [R1+0xf0] ;  /* 0x0000f00001247983 */ /* 0x000ee80000100800 */
[----:B------:R4:W3:Y:S04]  /*e380*/  @P3 LDG.E.U8 R122, desc[UR24][R114.64] ;  /* 0x00000018727a3981 */ /* 0x0008e8000c1e1100 */
[----:B------:R-:W3:Y:S01]  /*e390*/  LDL R124, [R1+0xec] ;  /* 0x0000ec00017c7983 */ /* 0x000ee20000100800 */
[----:B----4-:R-:W-:-:S02]  /*e3a0*/  @P2 IMAD.MOV.U32 R114, RZ, RZ, R127 ;  /* 0x000000ffff722224 */ /* 0x010fc400078e007f */
[----:B------:R-:W-:Y:S01]  /*e3b0*/  @P2 IMAD.MOV.U32 R115, RZ, RZ, R204 ;  /* 0x000000ffff732224 */ /* 0x000fe200078e00cc */
[----:B------:R-:W-:Y:S01]  /*e3c0*/  ISETP.GT.AND P4, PT, R157, 0x2e, PT ;  /* 0x0000002e9d00780c */ /* 0x000fe20003f84270 */
[----:B------:R-:W4:Y:S04]  /*e3d0*/  LDL R204, [R1+0xfc] ;  /* 0x0000fc0001cc7983 */ /* 0x000f280000100800 */
[----:B------:R2:W3:Y:S01]  /*e3e0*/  @P2 LDG.E.U8 R121, desc[UR24][R114.64] ;  /* 0x0000001872792981 */ /* 0x0004e2000c1e1100 */
[----:B------:R-:W-:Y:S02]  /*e3f0*/  PRMT R119, RZ, 0x7610, R119 ;  /* 0x00007610ff777816 */ /* 0x000fe40000000077 */
[----:B------:R-:W-:Y:S01]  /*e400*/  PRMT R118, RZ, 0x7610, R118 ;  /* 0x00007610ff767816 */ /* 0x000fe20000000076 */
        /* <DEDUP_REMOVED lines=20> */
[----:B------:R-:W-:Y:S02]  /*e550*/  ISETP.GT.AND P2, PT, R157, 0x30, PT ;  /* 0x000000309d00780c */ /* 0x000fe40003f44270 */
[----:B------:R-:W-:Y:S02]  /*e560*/  PRMT R117, RZ, 0x7610, R117 ;  /* 0x00007610ff757816 */ /* 0x000fe40000000075 */
[----:B------:R-:W-:Y:S02]  /*e570*/  PRMT R116, RZ, 0x7610, R116 ;  /* 0x00007610ff747816 */ /* 0x000fe40000000074 */
[----:B------:R-:W-:-:S05]  /*e580*/  PRMT R148, RZ, 0x7610, R148 ;  /* 0x00007610ff947816 */ /* 0x000fca0000000094 */
[----:B0-----:R-:W-:-:S04]  /*e590*/  @P3 LOP3.LUT R115, R115, R114, RZ, 0x3c, !PT ;  /* 0x0000007273733212 */ /* 0x001fc800078e3cff */
[----:B------:R-:W-:-:S04]  /*e5a0*/  @P3 LOP3.LUT R114, R115, R114, RZ, 0x3c, !PT ;  /* 0x0000007273723212 */ /* 0x000fc800078e3cff */
[----:B------:R-:W-:-:S05]  /*e5b0*/  @P3 LOP3.LUT R115, R115, R114, RZ, 0x3c, !PT ;  /* 0x0000007273733212 */ /* 0x000fca00078e3cff */
[----:B------:R0:W3:Y:S02]  /*e5c0*/  @P3 LDG.E.U8 R117, desc[UR24][R114.64] ;  /* 0x0000001872753981 */ /* 0x0000e4000c1e1100 */
[----:B0-----:R-:W-:Y:S02]  /*e5d0*/  @P3 IMAD.MOV.U32 R114, RZ, RZ, R127 ;  /* 0x000000ffff723224 */ /* 0x001fe400078e007f */
[----:B----4-:R-:W-:Y:S01]  /*e5e0*/  @P3 IMAD.MOV.U32 R115, RZ, RZ, R204 ;  /* 0x000000ffff733224 */ /* 0x010fe200078e00cc */
[----:B------:R-:W4:Y:S04]  /*e5f0*/  LDL R127, [R1+0x124] ;  /* 0x00012400017f7983 */ /* 0x000f280000100800 */
[----:B------:R2:W4:Y:S01]  /*e600*/  @P3 LDG.E.U8 R116, desc[UR24][R114.64] ;  /* 0x0000001872743981 */ /* 0x000522000c1e1100 */
[----:B------:R-:W-:-:S02]  /*e610*/  ISETP.GT.AND P4, PT, R157, 0x31, PT ;  /* 0x000000319d00780c */ /* 0x000fc40003f84270 */
[----:B------:R-:W-:Y:S01]  /*e620*/  PRMT R147, RZ, 0x7610, R147 ;  /* 0x00007610ff937816 */ /* 0x000fe20000000093 */
[----:B------:R-:W4:Y:S01]  /*e630*/  LDL R204, [R1+0x120] ;  /* 0x0001200001cc7983 */ /* 0x000f220000100800 */
[----:B--2---:R-:W-:Y:S02]  /*e640*/  @P2 IMAD.MOV.U32 R114, RZ, RZ, R125 ;  /* 0x000000ffff722224 */ /* 0x004fe400078e007d */
[----:B------:R-:W-:Y:S02]  /*e650*/  @P2 IMAD.MOV.U32 R125, RZ, RZ, R124 ;  /* 0x000000ffff7d2224 */ /* 0x000fe400078e007c */
[----:B---3--:R-:W-:Y:S02]  /*e660*/  @P2 IMAD.MOV.U32 R124, RZ, RZ, R36 ;  /* 0x000000ffff7c2224 */ /* 0x008fe400078e0024 */
[----:B------:R-:W-:Y:S01]  /*e670*/  @P2 IMAD.MOV.U32 R115, RZ, RZ, R126 ;  /* 0x000000ffff732224 */ /* 0x000fe200078e007e */
[----:B------:R-:W-:Y:S01]  /*e680*/  ISETP.GT.AND P3, PT, R157, 0x32, PT ;  /* 0x000000329d00780c */ /* 0x000fe20003f64270 */
[----:B------:R-:W4:Y:S04]  /*e690*/  LDL R126, [R1+0x128] ;  /* 0x00012800017e7983 */ /* 0x000f280000100800 */
[----:B------:R-:W2:Y:S01]  /*e6a0*/  @P2 LDG.E.U8 R148, desc[UR24][R124.64] ;  /* 0x000000187c942981 */ /* 0x000ea2000c1e1100 */
[----:B------:R-:W-:-:S03]  /*e6b0*/  PRMT R123, RZ, 0x7610, R123 ;  /* 0x00007610ff7b7816 */ /* 0x000fc6000000007b */
[----:B------:R0:W3:Y:S04]  /*e6c0*/  @P2 LDG.E.U8 R147, desc[UR24][R114.64] ;  /* 0x0000001872932981 */ /* 0x0000e8000c1e1100 */
[----:B------:R-:W2:Y:S04]  /*e6d0*/  LDL R36, [R1+0x138] ;  /* 0x0001380001247983 */ /* 0x000ea80000100800 */
[----:B------:R-:W2:Y:S04]  /*e6e0*/  LDL R124, [R1+0x114] ;  /* 0x00011400017c7983 */ /* 0x000ea80000100800 */
[----:B------:R-:W2:Y:S01]  /*e6f0*/  LDL R125, [R1+0x118] ;  /* 0x00011800017d7983 */ /* 0x000ea20000100800 */
[----:B0-----:R-:W-:-:S03]  /*e700*/  PRMT R114, RZ, 0x7610, R114 ;  /* 0x00007610ff727816 */ /* 0x001fc60000000072 */
[----:B----4-:R-:W4:Y:S04]  /*e710*/  @P3 LDG.E.U8 R123, desc[UR24][R126.64] ;  /* 0x000000187e7b3981 */ /* 0x010f28000c1e1100 */
[----:B------:R-:W3:Y:S04]  /*e720*/  LDL R126, [R1+0x12c] ;  /* 0x00012c00017e7983 */ /* 0x000ee80000100800 */
[----:B------:R-:W3:Y:S01]  /*e730*/  LDL R127, [R1+0x130] ;  /* 0x00013000017f7983 */ /* 0x000ee20000100800 */
[----:B--2---:R-:W-:-:S04]  /*e740*/  @P4 LOP3.LUT R125, R125, R124, RZ, 0x3c, !PT ;  /* 0x0000007c7d7d4212 */ /* 0x004fc800078e3cff */
[----:B------:R-:W-:-:S04]  /*e750*/  @P4 LOP3.LUT R124, R125, R124, RZ, 0x3c, !PT ;  /* 0x0000007c7d7c4212 */ /* 0x000fc800078e3cff */
[----:B------:R-:W-:-:S05]  /*e760*/  @P4 LOP3.LUT R125, R125, R124, RZ, 0x3c, !PT ;  /* 0x0000007c7d7d4212 */ /* 0x000fca00078e3cff */
[----:B------:R0:W2:Y:S04]  /*e770*/  @P4 LDG.E.U8 R114, desc[UR24][R124.64] ;  /* 0x000000187c724981 */ /* 0x0000a8000c1e1100 */
[----:B------:R-:W2:Y:S01]  /*e780*/  LDL R125, [R1+0x11c] ;  /* 0x00011c00017d7983 */ /* 0x000ea20000100800 */
[----:B------:R-:W-:Y:S01]  /*e790*/  PRMT R115, RZ, 0x7610, R115 ;  /* 0x00007610ff737816 */ /* 0x000fe20000000073 */
[----:B0-----:R-:W-:Y:S01]  /*e7a0*/  @P4 IMAD.MOV.U32 R124, RZ, RZ, R204 ;  /* 0x000000ffff7c4224 */ /* 0x001fe200078e00cc */
[----:B------:R-:W-:Y:S01]  /*e7b0*/  ISETP.GT.AND P2, PT, R157, 0x33, PT ;  /* 0x000000339d00780c */ /* 0x000fe20003f44270 */
[----:B------:R-:W4:Y:S01]  /*e7c0*/  LDL R204, [R1+0x148] ;  /* 0x0001480001cc7983 */ /* 0x000f220000100800 */
[----:B---3--:R-:W-:-:S04]  /*e7d0*/  @P3 LOP3.LUT R127, R127, R126, RZ, 0x3c, !PT ;  /* 0x0000007e7f7f3212 */ /* 0x008fc800078e3cff */
[----:B------:R-:W-:-:S04]  /*e7e0*/  @P3 LOP3.LUT R126, R127, R126, RZ, 0x3c, !PT ;  /* 0x0000007e7f7e3212 */ /* 0x000fc800078e3cff */
[----:B------:R-:W-:Y:S01]  /*e7f0*/  @P3 LOP3.LUT R127, R127, R126, RZ, 0x3c, !PT ;  /* 0x0000007e7f7f3212 */ /* 0x000fe200078e3cff */
[----:B--2---:R0:W2:Y:S02]  /*e800*/  @P4 LDG.E.U8 R115, desc[UR24][R124.64] ;  /* 0x000000187c734981 */ /* 0x0040a4000c1e1100 */
[----:B0-----:R-:W-:-:S06]  /*e810*/  PRMT R124, RZ, 0x7610, R124 ;  /* 0x00007610ff7c7816 */ /* 0x001fcc000000007c */
[----:B------:R0:W3:Y:S04]  /*e820*/  @P3 LDG.E.U8 R124, desc[UR24][R126.64] ;  /* 0x000000187e7c3981 */ /* 0x0000e8000c1e1100 */
[----:B------:R-:W2:Y:S01]  /*e830*/  LDL R127, [R1+0x134] ;  /* 0x00013400017f7983 */ /* 0x000ea20000100800 */
[----:B------:R-:W-:Y:S01]  /*e840*/  PRMT R125, RZ, 0x7610, R125 ;  /* 0x00007610ff7d7816 */ /* 0x000fe2000000007d */
[----:B0-----:R-:W-:Y:S01]  /*e850*/  @P2 IMAD.MOV.U32 R126, RZ, RZ, R36 ;  /* 0x000000ffff7e2224 */ /* 0x001fe200078e0024 */
[----:B------:R-:W-:Y:S01]  /*e860*/  PRMT R128, RZ, 0x7610, R128 ;  /* 0x00007610ff807816 */ /* 0x000fe20000000080 */
[----:B------:R-:W3:Y:S04]  /*e870*/  LDL R36, [R1+0x158] ;  /* 0x0001580001247983 */ /* 0x000ee80000100800 */
[----:B--2---:R0:W2:Y:S04]  /*e880*/  @P2 LDG.E.U8 R125, desc[UR24][R126.64] ;  /* 0x000000187e7d2981 */ /* 0x0040a8000c1e1100 */
[----:B------:R-:W0:Y:S04]  /*e890*/  LDL R126, [R1+0x13c] ;  /* 0x00013c00017e7983 */ /* 0x000e280000100800 */
[----:B------:R-:W0:Y:S01]  /*e8a0*/  LDL R127, [R1+0x140] ;  /* 0x00014000017f7983 */ /* 0x000e220000100800 */
[----:B------:R-:W-:-:S02]  /*e8b0*/  ISETP.GT.AND P4, PT, R157, 0x34, PT ;  /* 0x000000349d00780c */ /* 0x000fc40003f84270 */
[----:B0-----:R-:W-:-:S04]  /*e8c0*/  @P2 LOP3.LUT R127, R127, R126, RZ, 0x3c, !PT ;  /* 0x0000007e7f7f2212 */ /* 0x001fc800078e3cff */
[----:B------:R-:W-:-:S04]  /*e8d0*/  @P2 LOP3.LUT R126, R127, R126, RZ, 0x3c, !PT ;  /* 0x0000007e7f7e2212 */ /* 0x000fc800078e3cff */
[----:B------:R-:W-:-:S05]  /*e8e0*/  @P2 LOP3.LUT R127, R127, R126, RZ, 0x3c, !PT ;  /* 0x0000007e7f7f2212 */ /* 0x000fca00078e3cff */
[----:B------:R4:W2:Y:S04]  /*e8f0*/  @P2 LDG.E.U8 R128, desc[UR24][R126.64] ;  /* 0x000000187e802981 */ /* 0x0008a8000c1e1100 */
[----:B------:R-:W2:Y:S01]  /*e900*/  LDL R127, [R1+0x144] ;  /* 0x00014400017f7983 */ /* 0x000ea20000100800 */
[----:B------:R-:W-:Y:S01]  /*e910*/  PRMT R129, RZ, 0x7610, R129 ;  /* 0x00007610ff817816 */ /* 0x000fe20000000081 */
[----:B----4-:R-:W-:Y:S01]  /*e920*/  @P4 IMAD.MOV.U32 R126, RZ, RZ, R204 ;  /* 0x000000ffff7e4224 */ /* 0x010fe200078e00cc */
[----:B------:R-:W-:Y:S01]  /*e930*/  PRMT R142, RZ, 0x7610, R142 ;  /* 0x00007610ff8e7816 */ /* 0x000fe2000000008e */
[----:B------:R-:W4:Y:S04]  /*e940*/  LDL R204, [R1+0x160] ;  /* 0x0001600001cc7983 */ /* 0x000f280000100800 */
[----:B--2---:R0:W2:Y:S04]  /*e950*/  @P4 LDG.E.U8 R129, desc[UR24][R126.64] ;  /* 0x000000187e814981 */ /* 0x0040a8000c1e1100 */
        /* <DEDUP_REMOVED lines=9> */
[----:B------:R-:W-:-:S11]  /*e9f0*/  PRMT R163, RZ, 0x7610, R163 ;  /* 0x00007610ffa37816 */ /* 0x000fd600000000a3 */
[----:B0-----:R-:W-:-:S04]  /*ea00*/  @P3 LOP3.LUT R127, R127, R126, RZ, 0x3c, !PT ;  /* 0x0000007e7f7f3212 */ /* 0x001fc800078e3cff */
[----:B------:R-:W-:-:S04]  /*ea10*/  @P3 LOP3.LUT R126, R127, R126, RZ, 0x3c, !PT ;  /* 0x0000007e7f7e3212 */ /* 0x000fc800078e3cff */
[----:B------:R-:W-:-:S05]  /*ea20*/  @P3 LOP3.LUT R127, R127, R126, RZ, 0x3c, !PT ;  /* 0x0000007e7f7f3212 */ /* 0x000fca00078e3cff */
[----:B------:R0:W2:Y:S04]  /*ea30*/  @P3 LDG.E.U8 R163, desc[UR24][R126.64] ;  /* 0x000000187ea33981 */ /* 0x0000a8000c1e1100 */
[----:B------:R-:W0:Y:S04]  /*ea40*/  LDL R126, [R1+0x18c] ;  /* 0x00018c00017e7983 */ /* 0x000e280000100800 */
[----:B------:R-:W0:Y:S01]  /*ea50*/  LDL R127, [R1+0x190] ;  /* 0x00019000017f7983 */ /* 0x000e220000100800 */
[----:B------:R-:W-:Y:S02]  /*ea60*/  PRMT R165, RZ, 0x7610, R165 ;  /* 0x00007610ffa57816 */ /* 0x000fe400000000a5 */
[----:B------:R-:W-:-:S02]  /*ea70*/  ISETP.GT.AND P2, PT, R157, 0x35, PT ;  /* 0x000000359d00780c */ /* 0x000fc40003f44270 */
[----:B0-----:R-:W-:-:S04]  /*ea80*/  @P3 LOP3.LUT R127, R127, R126, RZ, 0x3c, !PT ;  /* 0x0000007e7f7f3212 */ /* 0x001fc800078e3cff */
[----:B------:R-:W-:-:S04]  /*ea90*/  @P3 LOP3.LUT R126, R127, R126, RZ, 0x3c, !PT ;  /* 0x0000007e7f7e3212 */ /* 0x000fc800078e3cff */
[----:B------:R-:W-:-:S05]  /*eaa0*/  @P3 LOP3.LUT R127, R127, R126, RZ, 0x3c, !PT ;  /* 0x0000007e7f7f3212 */ /* 0x000fca00078e3cff */
[----:B------:R3:W2:Y:S04]  /*eab0*/  @P3 LDG.E.U8 R165, desc[UR24][R126.64] ;  /* 0x000000187ea53981 */ /* 0x0006a8000c1e1100 */
[----:B------:R-:W2:Y:S01]  /*eac0*/  LDL R127, [R1+0x154] ;  /* 0x00015400017f7983 */ /* 0x000ea20000100800 */
[----:B------:R-:W-:Y:S01]  /*ead0*/  PRMT R150, RZ, 0x7610, R150 ;  /* 0x00007610ff967816 */ /* 0x000fe20000000096 */
[----:B---3--:R-:W-:Y:S01]  /*eae0*/  @P2 IMAD.MOV.U32 R126, RZ, RZ, R36 ;  /* 0x000000ffff7e2224 */ /* 0x008fe200078e0024 */
[----:B------:R-:W-:Y:S01]  /*eaf0*/  PRMT R152, RZ, 0x7610, R152 ;  /* 0x00007610ff987816 */ /* 0x000fe20000000098 */
[----:B------:R-:W3:Y:S04]  /*eb00*/  LDL R36, [R1+0x180] ;  /* 0x0001800001247983 */ /* 0x000ee80000100800 */
[----:B--2---:R4:W2:Y:S04]  /*eb10*/  @P2 LDG.E.U8 R150, desc[UR24][R126.64] ;  /* 0x000000187e962981 */ /* 0x0048a8000c1e1100 */
[----:B------:R-:W2:Y:S01]  /*eb20*/  LDL R127, [R1+0x15c] ;  /* 0x00015c00017f7983 */ /* 0x000ea20000100800 */
[----:B----4-:R-:W-:Y:S01]  /*eb30*/  @P2 IMAD.MOV.U32 R126, RZ, RZ, R204 ;  /* 0x000000ffff7e2224 */ /* 0x010fe200078e00cc */
[----:B------:R-:W-:-:S02]  /*eb40*/  ISETP.GT.AND P3, PT, R157, 0x36, PT ;  /* 0x000000369d00780c */ /* 0x000fc40003f64270 */
        /* <DEDUP_REMOVED lines=11> */
[----:B------:R-:W-:Y:S02]  /*ec00*/  PRMT R156, RZ, 0x7610, R156 ;  /* 0x00007610ff9c7816 */ /* 0x000fe4000000009c */
        /* <DEDUP_REMOVED lines=12> */
[----:B------:R-:W2:Y:S01]  /*ecd0*/  LDL R127, [R1+0x17c] ;  /* 0x00017c00017f7983 */ /* 0x000ea20000100800 */
[----:B------:R-:W-:Y:S01]  /*ece0*/  PRMT R160, RZ, 0x7610, R160 ;  /* 0x00007610ffa07816 */ /* 0x000fe200000000a0 */
[----:B---3--:R-:W-:Y:S01]  /*ecf0*/  @P2 IMAD.MOV.U32 R126, RZ, RZ, R36 ;  /* 0x000000ffff7e2224 */ /* 0x008fe200078e0024 */
[----:B------:R-:W-:Y:S01]  /*ed00*/  ISETP.GT.AND P3, PT, R157, 0x39, PT ;  /* 0x000000399d00780c */ /* 0x000fe20003f64270 */
[----:B------:R-:W3:Y:S01]  /*ed10*/  LDL R36, [R1+0x1b8] ;  /* 0x0001b80001247983 */ /* 0x000ee20000100800 */
[----:B------:R-:W-:-:S03]  /*ed20*/  PRMT R162, RZ, 0x7610, R162 ;  /* 0x00007610ffa27816 */ /* 0x000fc600000000a2 */
[----:B--2---:R4:W2:Y:S04]  /*ed30*/  @P2 LDG.E.U8 R160, desc[UR24][R126.64] ;  /* 0x000000187ea02981 */ /* 0x0048a8000c1e1100 */
[----:B------:R-:W2:Y:S04]  /*ed40*/  LDL R127, [R1+0x194] ;  /* 0x00019400017f7983 */ /* 0x000ea80000100800 */
[----:B----4-:R-:W-:Y:S01]  /*ed50*/  @P3 IMAD.MOV.U32 R126, RZ, RZ, R204 ;  /* 0x000000ffff7e3224 */ /* 0x010fe200078e00cc */
[----:B------:R-:W-:Y:S02]  /*ed60*/  PRMT R164, RZ, 0x7610, R164 ;  /* 0x00007610ffa47816 */ /* 0x000fe400000000a4 */
[----:B------:R-:W-:Y:S01]  /*ed70*/  ISETP.GT.AND P2, PT, R157, 0x3a, PT ;  /* 0x0000003a9d00780c */ /* 0x000fe20003f44270 */
        /* <DEDUP_REMOVED lines=64> */
[----:B----4-:R-:W-:-:S05]  /*f180*/  @P2 IMAD.MOV.U32 R126, RZ, RZ, R204 ;  /* 0x000000ffff7e2224 */ /* 0x010fca00078e00cc */
[----:B--2---:R0:W2:Y:S04]  /*f190*/  @P2 LDG.E.U8 R182, desc[UR24][R126.64] ;  /* 0x000000187eb62981 */ /* 0x0040a8000c1e1100 */
[----:B------:R-:W0:Y:S04]  /*f1a0*/  LDL R126, [R1+0x208] ;  /* 0x00020800017e7983 */ /* 0x000e280000100800 */
[----:B------:R-:W0:Y:S01]  /*f1b0*/  LDL R127, [R1+0x20c] ;  /* 0x00020c00017f7983 */ /* 0x000e220000100800 */
[----:B------:R-:W-:Y:S01]  /*f1c0*/  PRMT R184, RZ, 0x7610, R184 ;  /* 0x00007610ffb87816 */ /* 0x000fe200000000b8 */
[----:B------:R-:W1:Y:S01]  /*f1d0*/  S2R R204, SR_TID.X ;  /* 0x0000000000cc7919 */ /* 0x000e620000002100 */
[----:B0-----:R-:W-:-:S04]  /*f1e0*/  @P2 LOP3.LUT R127, R127, R126, RZ, 0x3c, !PT ;  /* 0x0000007e7f7f2212 */ /* 0x001fc800078e3cff */
[----:B------:R-:W-:-:S04]  /*f1f0*/  @P2 LOP3.LUT R126, R127, R126, RZ, 0x3c, !PT ;  /* 0x0000007e7f7e2212 */ /* 0x000fc800078e3cff */
[----:B------:R-:W-:-:S05]  /*f200*/  @P2 LOP3.LUT R127, R127, R126, RZ, 0x3c, !PT ;  /* 0x0000007e7f7f2212 */ /* 0x000fca00078e3cff */
[----:B------:R0:W4:Y:S04]  /*f210*/  @P2 LDG.E.U8 R184, desc[UR24][R126.64] ;  /* 0x000000187eb82981 */ /* 0x000128000c1e1100 */
[----:B------:R-:W0:Y:S04]  /*f220*/  LDL R126, [R1+0x210] ;  /* 0x00021000017e7983 */ /* 0x000e280000100800 */
[----:B------:R-:W0:Y:S01]  /*f230*/  LDL R127, [R1+0x214] ;  /* 0x00021400017f7983 */ /* 0x000e220000100800 */
[----:B------:R-:W-:Y:S02]  /*f240*/  ISETP.GT.AND P3, PT, R157, 0x3f, PT ;  /* 0x0000003f9d00780c */ /* 0x000fe40003f64270 */
[----:B-1----:R-:W-:-:S04]  /*f250*/  LOP3.LUT R204, R204, 0x3f, RZ, 0xc0, !PT ;  /* 0x0000003fcccc7812 */ /* 0x002fc800078ec0ff */
[----:B------:R-:W-:Y:S02]  /*f260*/  ISETP.GE.AND P2, PT, R204, R157, PT ;  /* 0x0000009dcc00720c */ /* 0x000fe40003f46270 */
[----:B------:R-:W-:Y:S01]  /*f270*/  PRMT R157, RZ, 0x7610, R157 ;  /* 0x00007610ff9d7816 */ /* 0x000fe2000000009d */
[----:B------:R-:W2:Y:S04]  /*f280*/  LDL.LU R204, [R1+0x354] ;  /* 0x0003540001cc7983 */ /* 0x000ea80000300800 */
        /* <DEDUP_REMOVED lines=11> */
[----:B------:R-:W2:Y:S01]  /*f340*/  LDL R127, [R1+0x220] ;  /* 0x00022000017f7983 */ /* 0x000ea20000100800 */
[----:B------:R-:W-:Y:S01]  /*f350*/  PRMT R190, RZ, 0x7610, R190 ;  /* 0x00007610ffbe7816 */ /* 0x000fe200000000be */
[----:B---3--:R-:W-:Y:S01]  /*f360*/  @!P2 IMAD.MOV.U32 R126, RZ, RZ, R36 ;  /* 0x000000ffff7ea224 */ /* 0x008fe200078e0024 */
[----:B------:R-:W-:Y:S01]  /*f370*/  BAR.SYNC.DEFER_BLOCKING 0x0 ;  /* 0x0000000000007b1d */ /* 0x000fe20000010000 */
[----:B------:R-:W-:Y:S02]  /*f380*/  PRMT R192, RZ, 0x7610, R192 ;  /* 0x00007610ffc07816 */ /* 0x000fe400000000c0 */
[----:B------:R-:W-:-:S02]  /*f390*/  PRMT R194, RZ, 0x7610, R194 ;  /* 0x00007610ffc27816 */ /* 0x000fc400000000c2 */
[----:B------:R-:W-:Y:S02]  /*f3a0*/  PRMT R196, RZ, 0x7610, R196 ;  /* 0x00007610ffc47816 */ /* 0x000fe400000000c4 */
[----:B------:R-:W-:Y:S01]  /*f3b0*/  PRMT R198, RZ, 0x7610, R198 ;  /* 0x00007610ffc67816 */ /* 0x000fe200000000c6 */
[----:B------:R-:W3:Y:S04]  /*f3c0*/  LDL R36, [R1+0x2e4] ;  /* 0x0002e40001247983 */ /* 0x000ee80000100800 */
[----:B--2---:R0:W2:Y:S04]  /*f3d0*/  @!P2 LDG.E.U8 R190, desc[UR24][R126.64] ;  /* 0x000000187ebea981 */ /* 0x0040a8000c1e1100 */
[----:B------:R-:W0:Y:S04]  /*f3e0*/  LDL R126, [R1+0x240] ;  /* 0x00024000017e7983 */ /* 0x000e280000100800 */
[----:B------:R-:W0:Y:S02]  /*f3f0*/  LDL R127, [R1+0x244] ;  /* 0x00024400017f7983 */ /* 0x000e240000100800 */
[----:B0-----:R-:W-:-:S04]  /*f400*/  @!P2 LOP3.LUT R127, R127, R126, RZ, 0x3c, !PT ;  /* 0x0000007e7f7fa212 */ /* 0x001fc800078e3cff */
[----:B------:R-:W-:-:S04]  /*f410*/  @!P2 LOP3.LUT R126, R127, R126, RZ, 0x3c, !PT ;  /* 0x0000007e7f7ea212 */ /* 0x000fc800078e3cff */
[----:B------:R-:W-:-:S05]  /*f420*/  @!P2 LOP3.LUT R127, R127, R126, RZ, 0x3c, !PT ;  /* 0x0000007e7f7fa212 */ /* 0x000fca00078e3cff */
[----:B------:R0:W2:Y:S04]  /*f430*/  @!P2 LDG.E.U8 R192, desc[UR24][R126.64] ;  /* 0x000000187ec0a981 */ /* 0x0000a8000c1e1100 */
        /* <DEDUP_REMOVED lines=19> */
[----:B------:R-:W0:Y:S01]  /*f570*/  LDL R127, [R1+0x2c4] ;  /* 0x0002c400017f7983 */ /* 0x000e220000100800 */
[----:B------:R-:W-:Y:S02]  /*f580*/  PRMT R200, RZ, 0x7610, R200 ;  /* 0x00007610ffc87816 */ /* 0x000fe400000000c8 */
[----:B0-----:R-:W-:-:S04]  /*f590*/  @!P2 LOP3.LUT R127, R127, R126, RZ, 0x3c, !PT ;  /* 0x0000007e7f7fa212 */ /* 0x001fc800078e3cff */
[----:B------:R-:W-:-:S04]  /*f5a0*/  @!P2 LOP3.LUT R126, R127, R126, RZ, 0x3c, !PT ;  /* 0x0000007e7f7ea212 */ /* 0x000fc800078e3cff */
[----:B------:R-:W-:-:S05]  /*f5b0*/  @!P2 LOP3.LUT R127, R127, R126, RZ, 0x3c, !PT ;  /* 0x0000007e7f7fa212 */ /* 0x000fca00078e3cff */
[----:B------:R3:W2:Y:S04]  /*f5c0*/  @!P2 LDG.E.U8 R200, desc[UR24][R126.64] ;  /* 0x000000187ec8a981 */ /* 0x0006a8000c1e1100 */
[----:B------:R-:W2:Y:S01]  /*f5d0*/  LDL R127, [R1+0x2e0] ;  /* 0x0002e000017f7983 */ /* 0x000ea20000100800 */
[----:B------:R-:W-:Y:S01]  /*f5e0*/  PRMT R202, RZ, 0x7610, R202 ;  /* 0x00007610ffca7816 */ /* 0x000fe200000000ca */
[----:B---3--:R-:W-:-:S05]  /*f5f0*/  @!P2 IMAD.MOV.U32 R126, RZ, RZ, R36 ;  /* 0x000000ffff7ea224 */ /* 0x008fca00078e0024 */
[----:B--2---:R0:W2:Y:S04]  /*f600*/  @!P2 LDG.E.U8 R202, desc[UR24][R126.64] ;  /* 0x000000187ecaa981 */ /* 0x0040a8000c1e1100 */
[----:B------:R-:W0:Y:S04]  /*f610*/  LDL R126, [R1+0x1ec] ;  /* 0x0001ec00017e7983 */ /* 0x000e280000100800 */
[----:B------:R-:W0:Y:S01]  /*f620*/  LDL R127, [R1+0x2f8] ;  /* 0x0002f800017f7983 */ /* 0x000e220000100800 */
[----:B------:R-:W-:Y:S01]  /*f630*/  PRMT R204, RZ, 0x7610, R204 ;  /* 0x00007610ffcc7816 */ /* 0x000fe200000000cc */
[----:B------:R-:W1:Y:S01]  /*f640*/  S2R R36, SR_TID.X ;  /* 0x0000000000247919 */ /* 0x000e620000002100 */
[----:B0-----:R-:W-:-:S04]  /*f650*/  @!P2 LOP3.LUT R127, R127, R126, RZ, 0x3c, !PT ;  /* 0x0000007e7f7fa212 */ /* 0x001fc800078e3cff */
[----:B------:R-:W-:-:S04]  /*f660*/  @!P2 LOP3.LUT R126, R127, R126, RZ, 0x3c, !PT ;  /* 0x0000007e7f7ea212 */ /* 0x000fc800078e3cff */
[----:B------:R-:W-:-:S05]  /*f670*/  @!P2 LOP3.LUT R127, R127, R126, RZ, 0x3c, !PT ;  /* 0x0000007e7f7fa212 */ /* 0x000fca00078e3cff */
[----:B------:R0:W3:Y:S04]  /*f680*/  @!P2 LDG.E.U8 R204, desc[UR24][R126.64] ;  /* 0x000000187ecca981 */ /* 0x0000e8000c1e1100 */
[----:B------:R-:W0:Y:S04]  /*f690*/  LDL R126, [R1+0x228] ;  /* 0x00022800017e7983 */ /* 0x000e280000100800 */
[----:B------:R-:W0:Y:S01]  /*f6a0*/  LDL R127, [R1+0x22c] ;  /* 0x00022c00017f7983 */ /* 0x000e220000100800 */
[----:B-1----:R-:W-:-:S05]  /*f6b0*/  LOP3.LUT R36, R36, 0x7f, RZ, 0xc0, !PT ;  /* 0x0000007f24247812 */ /* 0x002fca00078ec0ff */
[----:B------:R1:W-:Y:S02]  /*f6c0*/  STS.U8 [R36+UR9+0x4000], R141 ;  /* 0x0040008d24007988 */ /* 0x0003e40008000009 */
[----:B-1----:R-:W-:Y:S02]  /*f6d0*/  PRMT R141, RZ, 0x7610, R141 ;  /* 0x00007610ff8d7816 */ /* 0x002fe4000000008d */
[----:B0-----:R-:W-:-:S04]  /*f6e0*/  @!P2 LOP3.LUT R127, R127, R126, RZ, 0x3c, !PT ;  /* 0x0000007e7f7fa212 */ /* 0x001fc800078e3cff */
[----:B------:R-:W-:-:S04]  /*f6f0*/  @!P2 LOP3.LUT R126, R127, R126, RZ, 0x3c, !PT ;  /* 0x0000007e7f7ea212 */ /* 0x000fc800078e3cff */
[----:B------:R-:W-:-:S05]  /*f700*/  @!P2 LOP3.LUT R127, R127, R126, RZ, 0x3c, !PT ;  /* 0x0000007e7f7fa212 */ /* 0x000fca00078e3cff */
[----:B------:R0:W2:Y:S04]  /*f710*/  @!P2 LDG.E.U8 R141, desc[UR24][R126.64] ;  /* 0x000000187e8da981 */ /* 0x0000a8000c1e1100 */
[----:B------:R-:W0:Y:S04]  /*f720*/  LDL R126, [R1+0x248] ;  /* 0x00024800017e7983 */ /* 0x000e280000100800 */
[----:B------:R-:W0:Y:S04]  /*f730*/  LDL R127, [R1+0x24c] ;  /* 0x00024c00017f7983 */ /* 0x000e280000100800 */
[----:B------:R1:W-:Y:S02]  /*f740*/  STS.U8 [R36+UR9+0x6000], R140 ;  /* 0x0060008c24007988 */ /* 0x0003e40008000009 */
[----:B-1----:R-:W-:-:S02]  /*f750*/  PRMT R140, RZ, 0x7610, R140 ;  /* 0x00007610ff8c7816 */ /* 0x002fc4000000008c */
        /* <DEDUP_REMOVED lines=117> */
[----:B------:R-:W0:Y:S01]  /*feb0*/  LDL R127, [R1+0x23c] ;  /* 0x00023c00017f7983 */ /* 0x000e220000100800 */
[----:B------:R-:W-:-:S05]  /*fec0*/  LOP3.LUT R36, R36, 0x10, RZ, 0x3c, !PT ;  /* 0x0000001024247812 */ /* 0x000fca00078e3cff */
        /* <DEDUP_REMOVED lines=58> */
[----:B------:R-:W5:Y:S01]  /*10270*/  LDL.LU R36, [R1+0x350] ;  /* 0x0003500001247983 */ /* 0x000f620000300800 */
[----:B0-----:R-:W-:-:S04]  /*10280*/  @!P2 LOP3.LUT R127, R127, R126, RZ, 0x3c, !PT ;  /* 0x0000007e7f7fa212 */ /* 0x001fc800078e3cff */
[----:B------:R-:W-:-:S04]  /*10290*/  @!P2 LOP3.LUT R126, R127, R126, RZ, 0x3c, !PT ;  /* 0x0000007e7f7ea212 */ /* 0x000fc800078e3cff */
[----:B------:R-:W-:-:S05]  /*102a0*/  @!P2 LOP3.LUT R127, R127, R126, RZ, 0x3c, !PT ;  /* 0x0000007e7f7fa212 */ /* 0x000fca00078e3cff */
[----:B------:R0:W2:Y:S02]  /*102b0*/  @!P2 LDG.E.U8 R212, desc[UR24][R126.64] ;  /* 0x000000187ed4a981 */ /* 0x0000a4000c1e1100 */
[----:B0-----:R-:W0:Y:S02]  /*102c0*/  S2R R127, SR_TID.X ;  /* 0x00000000007f7919 */ /* 0x001e240000002100 */
[----:B0-----:R-:W-:-:S04]  /*102d0*/  LOP3.LUT R127, R127, 0x7f, RZ, 0xc0, !PT ;  /* 0x0000007f7f7f7812 */ /* 0x001fc800078ec0ff */
[----:B------:R-:W-:-:S05]  /*102e0*/  LOP3.LUT R126, R127, 0x10, RZ, 0x3c, !PT ;  /* 0x000000107f7e7812 */ /* 0x000fca00078e3cff */
[----:B------:R-:W-:Y:S04]  /*102f0*/  STS.U8 [R126+UR9+0x5080], R189 ;  /* 0x005080bd7e007988 */ /* 0x000fe80008000009 */
[----:B------:R-:W-:Y:S04]  /*10300*/  STS.U8 [R126+UR9+0x7080], R187 ;  /* 0x007080bb7e007988 */ /* 0x000fe80008000009 */
[----:B------:R0:W-:Y:S04]  /*10310*/  STS.U8 [R126+UR9+0x5480], R153 ;  /* 0x005480997e007988 */ /* 0x0001e80008000009 */
[----:B------:R1:W-:Y:S04]  /*10320*/  STS.U8 [R126+UR9+0x7480], R151 ;  /* 0x007480977e007988 */ /* 0x0003e80008000009 */
[----:B0-----:R-:W2:Y:S04]  /*10330*/  LDL.LU R153, [R1+0x308] ;  /* 0x0003080001997983 */ /* 0x001ea80000300800 */
[----:B-1----:R-:W2:Y:S01]  /*10340*/  LDL.LU R151, [R1+0x30c] ;  /* 0x00030c0001977983 */ /* 0x002ea20000300800 */
[----:B------:R-:W0:Y:S03]  /*10350*/  S2R R187, SR_TID.X ;  /* 0x0000000000bb7919 */ /* 0x000e260000002100 */
[----:B------:R1:W-:Y:S04]  /*10360*/  STS.U8 [R126+UR9+0x5880], R114 ;  /* 0x005880727e007988 */ /* 0x0003e80008000009 */
[----:B------:R-:W-:Y:S04]  /*10370*/  STS.U8 [R126+UR9+0x7880], R115 ;  /* 0x007880737e007988 */ /* 0x000fe80008000009 */
[----:B------:R-:W-:Y:S04]  /*10380*/  STS.U8 [R126+UR9+0x5c80], R162 ;  /* 0x005c80a27e007988 */ /* 0x000fe80008000009 */
[----:B------:R-:W-:Y:S01]  /*10390*/  STS.U8 [R126+UR9+0x7c80], R164 ;  /* 0x007c80a47e007988 */ /* 0x000fe20008000009 */
[----:B0-----:R-:W-:-:S04]  /*103a0*/  LOP3.LUT R189, R187, 0x7f, RZ, 0xc0, !PT ;  /* 0x0000007fbbbd7812 */ /* 0x001fc800078ec0ff */
[C---:B------:R-:W-:Y:S02]  /*103b0*/  LOP3.LUT R127, R189.reuse, 0x20, RZ, 0x3c, !PT ;  /* 0x00000020bd7f7812 */ /* 0x040fe400078e3cff */
[----:B-1----:R-:W-:Y:S02]  /*103c0*/  LOP3.LUT R114, R189, 0x30, RZ, 0x3c, !PT ;  /* 0x00000030bd727812 */ /* 0x002fe400078e3cff */
[----:B------:R-:W-:Y:S01]  /*103d0*/  LOP3.LUT R187, R187, 0x7f, RZ, 0xc0, !PT ;  /* 0x0000007fbbbb7812 */ /* 0x000fe200078ec0ff */
[----:B--2---:R-:W-:Y:S04]  /*103e0*/  STS.U8 [R127+UR9+0x4100], R151 ;  /* 0x004100977f007988 */ /* 0x004fe80008000009 */
[----:B------:R0:W-:Y:S02]  /*103f0*/  STS.U8 [R127+UR9+0x6100], R153 ;  /* 0x006100997f007988 */ /* 0x0001e40008000009 */
[----:B0-----:R-:W0:Y:S02]  /*10400*/  S2R R153, SR_TID.X ;  /* 0x0000000000997919 */ /* 0x001e240000002100 */
[----:B------:R-:W-:Y:S04]  /*10410*/  STS.U8 [R127+UR9+0x4500], R37 ;  /* 0x004500257f007988 */ /* 0x000fe80008000009 */
        /* <DEDUP_REMOVED lines=9> */
[----:B------:R1:W-:Y:S04]  /*104b0*/  STS.U8 [R127+UR9+0x5900], R123 ;  /* 0x0059007b7f007988 */ /* 0x0003e80008000009 */
[----:B------:R-:W-:Y:S04]  /*104c0*/  STS.U8 [R127+UR9+0x7900], R124 ;  /* 0x0079007c7f007988 */ /* 0x000fe80008000009 */
[----:B------:R-:W-:Y:S04]  /*104d0*/  STS.U8 [R127+UR9+0x5d00], R166 ;  /* 0x005d00a67f007988 */ /* 0x000fe80008000009 */
[----:B------:R-:W-:Y:S04]  /*104e0*/  STS.U8 [R127+UR9+0x7d00], R168 ;  /* 0x007d00a87f007988 */ /* 0x000fe80008000009 */
[----:B------:R2:W-:Y:S04]  /*104f0*/  STS.U8 [R114+UR9+0x4180], R35 ;  /* 0x0041802372007988 */ /* 0x0005e80008000009 */
[----:B------:R-:W-:Y:S04]  /*10500*/  STS.U8 [R114+UR9+0x6180], R19 ;  /* 0x0061801372007988 */ /* 0x000fe80008000009 */
[----:B------:R-:W-:Y:S04]  /*10510*/  STS.U8 [R114+UR9+0x4580], R21 ;  /* 0x0045801572007988 */ /* 0x000fe80008000009 */
[----:B------:R-:W-:Y:S01]  /*10520*/  STS.U8 [R114+UR9+0x6580], R18 ;  /* 0x0065801272007988 */ /* 0x000fe20008000009 */
[----:B0-----:R-:W-:-:S03]  /*10530*/  LOP3.LUT R153, R153, 0x7f, RZ, 0xc0, !PT ;  /* 0x0000007f99997812 */ /* 0x001fc600078ec0ff */
[----:B------:R-:W-:Y:S04]  /*10540*/  STS.U8 [R114+UR9+0x4980], R225 ;  /* 0x004980e172007988 */ /* 0x000fe80008000009 */
[----:B------:R-:W-:Y:S04]  /*10550*/  STS.U8 [R114+UR9+0x6980], R224 ;  /* 0x006980e072007988 */ /* 0x000fe80008000009 */
[----:B------:R-:W-:Y:S04]  /*10560*/  STS.U8 [R114+UR9+0x4d80], R209 ;  /* 0x004d80d172007988 */ /* 0x000fe80008000009 */
[----:B------:R-:W-:Y:S01]  /*10570*/  STS.U8 [R114+UR9+0x6d80], R208 ;  /* 0x006d80d072007988 */ /* 0x000fe20008000009 */
[----:B------:R-:W-:-:S03]  /*10580*/  LOP3.LUT R151, R153, 0x40, RZ, 0x3c, !PT ;  /* 0x0000004099977812 */ /* 0x000fc600078e3cff */
        /* <DEDUP_REMOVED lines=33> */
[----:B-1----:R-:W-:-:S03]  /*107a0*/  LOP3.LUT R123, R187, 0x60, RZ, 0x3c, !PT ;  /* 0x00000060bb7b7812 */ /* 0x002fc600078e3cff */
        /* <DEDUP_REMOVED lines=8> */
[----:B------:R1:W-:Y:S04]  /*10830*/  STS.U8 [R123+UR9+0x4300], R4 ;  /* 0x004300047b007988 */ /* 0x0003e80008000009 */
[----:B------:R0:W-:Y:S04]  /*10840*/  STS.U8 [R123+UR9+0x6300], R179 ;  /* 0x006300b37b007988 */ /* 0x0001e80008000009 */
[----:B------:R-:W-:Y:S04]  /*10850*/  STS.U8 [R123+UR9+0x4700], R235 ;  /* 0x004700eb7b007988 */ /* 0x000fe80008000009 */
[----:B------:R-:W-:Y:S04]  /*10860*/  STS.U8 [R123+UR9+0x6700], R234 ;  /* 0x006700ea7b007988 */ /* 0x000fe80008000009 */
[----:B------:R-:W-:Y:S04]  /*10870*/  STS.U8 [R123+UR9+0x4b00], R219 ;  /* 0x004b00db7b007988 */ /* 0x000fe80008000009 */
[----:B------:R0:W5:Y:S04]  /*10880*/  LDL.LU R37, [R1+0x34c] ;  /* 0x00034c0001257983 */ /* 0x0001680000300800 */
[----:B------:R-:W-:Y:S04]  /*10890*/  STS.U8 [R123+UR9+0x6b00], R218 ;  /* 0x006b00da7b007988 */ /* 0x000fe80008000009 */
[----:B------:R0:W5:Y:S04]  /*108a0*/  LDL.LU R34, [R1+0x348] ;  /* 0x0003480001227983 */ /* 0x0001680000300800 */
[----:B------:R-:W-:Y:S04]  /*108b0*/  STS.U8 [R123+UR9+0x4f00], R201 ;  /* 0x004f00c97b007988 */ /* 0x000fe80008000009 */
[----:B--2---:R2:W5:Y:S04]  /*108c0*/  LDL.LU R35, [R1+0x344] ;  /* 0x0003440001237983 */ /* 0x0045680000300800 */
[----:B------:R-:W-:Y:S01]  /*108d0*/  STS.U8 [R123+UR9+0x6f00], R197 ;  /* 0x006f00c57b007988 */ /* 0x000fe20008000009 */
[----:B0-----:R-:W-:-:S03]  /*108e0*/  LOP3.LUT R115, R187, 0x70, RZ, 0x3c, !PT ;  /* 0x00000070bb737812 */ /* 0x001fc600078e3cff */
[----:B------:R2:W5:Y:S04]  /*108f0*/  LDL.LU R19, [R1+0x340] ;  /* 0x0003400001137983 */ /* 0x0005680000300800 */
[----:B------:R-:W-:Y:S04]  /*10900*/  STS.U8 [R123+UR9+0x5300], R167 ;  /* 0x005300a77b007988 */ /* 0x000fe80008000009 */
        /* <DEDUP_REMOVED lines=12> */
[----:B-1----:R2:W5:Y:S04]  /*109d0*/  LDL.LU R4, [R1+0x324] ;  /* 0x0003240001047983 */ /* 0x0025680000300800 */
[----:B----4-:R-:W-:Y:S04]  /*109e0*/  STS.U8 [R123+UR9+0x7f00], R184 ;  /* 0x007f00b87b007988 */ /* 0x010fe80008000009 */
[----:B------:R2:W5:Y:S04]  /*109f0*/  LDL.LU R179, [R1+0x320] ;  /* 0x0003200001b37983 */ /* 0x0005680000300800 */
[----:B------:R0:W-:Y:S04]  /*10a00*/  STS.U8 [R115+UR9+0x4380], R169 ;  /* 0x004380a973007988 */ /* 0x0001e80008000009 */
[----:B------:R1:W-:Y:S04]  /*10a10*/  STS.U8 [R115+UR9+0x6380], R0 ;  /* 0x0063800073007988 */ /* 0x0003e80008000009 */
[----:B0-----:R2:W5:Y:S04]  /*10a20*/  LDL.LU R169, [R1+0x31c] ;  /* 0x00031c0001a97983 */ /* 0x0015680000300800 */
[----:B-1----:R2:W5:Y:S04]  /*10a30*/  LDL.LU R0, [R1+0x318] ;  /* 0x0003180001007983 */ /* 0x0025680000300800 */
[----:B------:R2:W-:Y:S04]  /*10a40*/  STS.U8 [R115+UR9+0x4780], R233 ;  /* 0x004780e973007988 */ /* 0x0005e80008000009 */
        /* <DEDUP_REMOVED lines=20> */
[----:B---3--:R2:W-:Y:S04]  /*10b90*/  STS.U8 [R189+UR9+0x9e00], R204 ;  /* 0x009e00ccbd007988 */ /* 0x0085e80008000009 */
        /* <DEDUP_REMOVED lines=23> */
[----:B------:R2:W-:Y:S01]  /*10d10*/  STS.U8 [R114+UR9+0x9f80], R212 ;  /* 0x009f80d472007988 */ /* 0x0005e20008000009 */
[----:B------:R0:W-:Y:S06]  /*10d20*/  MEMBAR.ALL.CTA ;  /* 0x0000000000007992 */ /* 0x0001ec0000008000 */
[----:B0-----:R-:W0:Y:S01]  /*10d30*/  FENCE.VIEW.ASYNC.S ;  /* 0x00000000000073c6 */ /* 0x001e220000000000 */
[----:B------:R-:W-:Y:S01]  /*10d40*/  ULEA UR11, UR22, UR9, 0x3 ;  /* 0x00000009160b7291 */ /* 0x000fe2000f8e18ff */
[----:B------:R-:W-:-:S03]  /*10d50*/  UMOV UR4, UR5 ;  /* 0x0000000500047c82 */ /* 0x000fc60008000000 */
[----:B------:R-:W-:Y:S01]  /*10d60*/  UIADD3 UR11, UPT, UPT, UR11, 0xa000, URZ ;  /* 0x0000a0000b0b7890 */ /* 0x000fe2000fffe0ff */
[----:B0-----:R-:W-:Y:S06]  /*10d70*/  BAR.SYNC.DEFER_BLOCKING 0x0 ;  /* 0x0000000000007b1d */ /* 0x001fec0000010000 */
[----:B--2---:R-:W-:Y:S05]  /*10d80*/  @P1 BRA `(.L_x_9) ;  /* 0x0000000000501947 */ /* 0x004fea0003800000 */
[----:B------:R-:W-:Y:S02]  /*10d90*/  UIADD3 UR31, UPT, UPT, UR8, 0x40, URZ ;  /* 0x00000040081f7890 */ /* 0x000fe4000fffe0ff */
[----:B------:R-:W-:Y:S01]  /*10da0*/  UIADD3 UR38, UPT, UPT, UR8, 0x40, URZ ;  /* 0x0000004008267890 */ /* 0x000fe2000fffe0ff */
        /* <DEDUP_REMOVED lines=9> */
[----:B------:R0:W-:Y:S01]  /*10e40*/  UTCQMMA gdesc[UR16], gdesc[UR12], tmem[UR8], tmem[UR18], idesc[UR19], UPT ;  /* 0x00ff120c100075ea */ /* 0x0001e2000b800308 */
[----:B------:R-:W-:Y:S01]  /*10e50*/  UMOV UR40, 0x0 ;  /* 0x0000000000287882 */ /* 0x000fe20000000000 */
[----:B------:R-:W-:Y:S01]  /*10e60*/  UMOV UR41, 0x8108010 ;  /* 0x0810801000297882 */ /* 0x000fe20000000000 */
[----:B------:R0:W-:Y:S01]  /*10e70*/  UTCQMMA gdesc[UR32], gdesc[UR14], tmem[UR8], tmem[UR34], idesc[UR35], UPT ;  /* 0x00ff220e200075ea */ /* 0x0001e2000b800308 */
[----:B------:R-:W-:Y:S01]  /*10e80*/  UMOV UR5, UR6 ;  /* 0x0000000600057c82 */ /* 0x000fe20008000000 */
[----:B------:R0:W-:Y:S01]  /*10e90*/  UTCQMMA gdesc[UR26], gdesc[UR12], tmem[UR31], tmem[UR36], idesc[UR37], UPT ;  /* 0x00ff240c1a0075ea */ /* 0x0001e2000b80031f */
[----:B------:R0:W-:Y:S01]  /*10ea0*/  UTCQMMA gdesc[UR28], gdesc[UR14], tmem[UR38], tmem[UR40], idesc[UR41], UPT ;  /* 0x00ff280e1c0075ea */ /* 0x0001e2000b800326 */
[----:B------:R0:W-:Y:S01]  /*10eb0*/  UTCBAR [UR5], URZ ;  /* 0x000000ff050073e9 */ /* 0x0001e200080000ff */
[----:B------:R-:W-:Y:S01]  /*10ec0*/  NOP ;  /* 0x0000000000007918 */ /* 0x000fe20000000000 */
.L_x_9:
[----:B------:R-:W2:Y:S04]  /*10ed0*/  LDL R115, [R1+0x314] ;  /* 0x0003140001737983 */ /* 0x000ea80000100800 */
[----:B------:R-:W2:Y:S01]  /*10ee0*/  LDL.LU R114, [R1+0x304] ;  /* 0x0003040001727983 */ /* 0x000ea20000300800 */
[----:B------:R-:W-:-:S04]  /*10ef0*/  UIADD3 UR22, UPT, UPT, UR22, 0x1, URZ ;  /* 0x0000000116167890 */ /* 0x000fc8000fffe0ff */
[----:B------:R-:W-:-:S04]  /*10f00*/  UISETP.GT.AND UP1, UPT, UR22, 0x1, UPT ;  /* 0x000000011600788c */ /* 0x000fc8000bf24270 */
[----:B0-----:R-:W-:Y:S02]  /*10f10*/  USEL UR5, URZ, 0x1, !UP1 ;  /* 0x00000001ff057887 */ /* 0x001fe4000c800000 */
[----:B------:R-:W-:Y:S02]  /*10f20*/  USEL UR22, UR22, URZ, !UP1 ;  /* 0x000000ff16167287 */ /* 0x000fe4000c800000 */
[----:B------:R-:W-:Y:S01]  /*10f30*/  ULOP3.LUT UR5, UR4, UR5, URZ, 0x3c, !UPT ;  /* 0x0000000504057292 */ /* 0x000fe2000f8e3cff */
[----:B--2---:R-:W-:Y:S02]  /*10f40*/  ISETP.NE.U32.AND P2, PT, R114, R115, PT ;  /* 0x000000737200720c */ /* 0x004fe40003f45070 */
[----:B------:R-:W2:Y:S01]  /*10f50*/  LDL.LU R115, [R1+0x310] ;  /* 0x0003100001737983 */ /* 0x000ea20000300800 */
[----:B------:R-:W-:-:S03]  /*10f60*/  IMAD.U32 R114, RZ, RZ, UR4 ;  /* 0x00000004ff727e24 */ /* 0x000fc6000f8e00ff */
[----:B--2---:R1:W-:Y:S07]  /*10f70*/  STL [R1+0x304], R115 ;  /* 0x0003047301007387 */ /* 0x0043ee0000100800 */
[----:B------:R-:W-:Y:S05]  /*10f80*/  @P2 BRA `(.L_x_10) ;  /* 0xffffff8c00602947 */ /* 0x000fea000383ffff */
.L_x_7:
[----:B01----:R-:W0:Y:S01]  /*10f90*/  LDC R115, c[0x0][0x3a0] ;  /* 0x0000e800ff737b82 */ /* 0x003e220000000800 */
[----:B------:R-:W1:Y:S01]  /*10fa0*/  LDCU.128 UR12, c[0x0][0x390] ;  /* 0x00007200ff0c77ac */ /* 0x000e620008000c00 */
[C---:B-----5:R-:W-:Y:S02]  /*10fb0*/  VIADD R2, R0.reuse, 0x1 ;  /* 0x0000000100027836 */ /* 0x060fe40000000000 */
[C---:B------:R-:W-:Y:S01]  /*10fc0*/  VIADD R5, R0.reuse, 0x2 ;  /* 0x0000000200057836 */ /* 0x040fe20000000000 */
[----:B------:R-:W2:Y:S01]  /*10fd0*/  LDCU UR32, c[0x0][0x3b8] ;  /* 0x00007700ff2077ac */ /* 0x000ea20008000800 */
[----:B------:R-:W-:Y:S02]  /*10fe0*/  VIADD R4, R0, 0x3 ;  /* 0x0000000300047836 */ /* 0x000fe40000000000 */
[----:B------:R-:W3:Y:S01]  /*10ff0*/  LDC R3, c[0x0][0x3b4] ;  /* 0x0000ed00ff037b82 */ /* 0x000ee20000000800 */
[----:B------:R-:W4:Y:S01]  /*11000*/  LDCU.64 UR34, c[0x0][0x398] ;  /* 0x00007300ff2277ac */ /* 0x000f220008000a00 */
[----:B------:R-:W0:Y:S01]  /*11010*/  LDCU.64 UR6, c[0x0][0x398] ;  /* 0x00007300ff0677ac */ /* 0x000e220008000a00 */
[----:B------:R-:W0:Y:S01]  /*11020*/  LDCU.64 UR16, c[0x0][0x398] ;  /* 0x00007300ff1077ac */ /* 0x000e220008000a00 */
[----:B-1----:R-:W-:Y:S01]  /*11030*/  ISETP.GE.AND P5, PT, R2, UR15, PT ;  /* 0x0000000f02007c0c */ /* 0x002fe2000bfa6270 */
[C---:B------:R-:W-:Y:S01]  /*11040*/  VIADD R2, R0.reuse, 0x4 ;  /* 0x0000000400027836 */ /* 0x040fe20000000000 */
[----:B------:R-:W-:Y:S01]  /*11050*/  ISETP.GE.AND P2, PT, R5, UR15, PT ;  /* 0x0000000f05007c0c */ /* 0x000fe2000bf46270 */
[----:B--2---:R-:W-:Y:S01]  /*11060*/  IMAD R182, R0, UR32, RZ ;  /* 0x0000002000b67c24 */ /* 0x004fe2000f8e02ff */
[----:B------:R-:W-:Y:S01]  /*11070*/  ISETP.GE.AND P3, PT, R4, UR15, PT ;  /* 0x0000000f04007c0c */ /* 0x000fe2000bf66270 */
[----:B0-----:R-:W-:Y:S01]  /*11080*/  VIADD R115, R115, 0x3f ;  /* 0x0000003f73737836 */ /* 0x001fe20000000000 */
[----:B------:R-:W-:Y:S01]  /*11090*/  ISETP.GE.AND P1, PT, R2, UR15, PT ;  /* 0x0000000f02007c0c */ /* 0x000fe2000bf26270 */
[----:B------:R-:W-:Y:S01]  /*110a0*/  VIADD R174, R182, UR32 ;  /* 0x00000020b6ae7c36 */ /* 0x000fe20008000000 */
[----:B------:R-:W-:-:S02]  /*110b0*/  SHF.R.S32.HI R4, RZ, 0x1f, R182 ;  /* 0x0000001fff047819 */ /* 0x000fc400000114b6 */
[----:B------:R-:W-:Y:S01]  /*110c0*/  ISETP.GE.AND P4, PT, R115, 0x40, PT ;  /* 0x000000407300780c */ /* 0x000fe20003f86270 */
[----:B---3--:R-:W-:-:S04]  /*110d0*/  IMAD R132, R169, R3, RZ ;  /* 0x00000003a9847224 */ /* 0x008fc800078e02ff */
[----:B------:R-:W-:Y:S01]  /*110e0*/  IMAD R3, R3, 0x80, R132 ;  /* 0x0000008003037824 */ /* 0x000fe200078e0284 */
[----:B------:R-:W-:-:S07]  /*110f0*/  IADD3 R2, P6, PT, R132, UR12, RZ ;  /* 0x0000000c84027c10 */ /* 0x000fce000ffde0ff */
[----:B----4-:R-:W-:Y:S06]  /*11100*/  @!P4 BRA `(.L_x_11) ;  /* 0x000000000010c947 */ /* 0x010fec0003800000 */
[----:B------:R-:W-:-:S06]  /*11110*/  USHF.L.U32 UR4, UR4, 0x1f, URZ ;  /* 0x0000001f04047899 */ /* 0x000fcc00080006ff */
[----:B------:R-:W-:-:S04]  /*11120*/  IMAD.U32 R5, RZ, RZ, UR4 ;  /* 0x00000004ff057e24 */ /* 0x000fc8000f8e00ff */
[----:B------:R-:W0:Y:S02]  /*11130*/  SYNCS.PHASECHK.TRANS64.TRYWAIT P4, [UR11], R5 ;  /* 0x00000005ff0075a7 */ /* 0x000e24000808110b */
[----:B0-----:R-:W-:Y:S05]  /*11140*/  @!P4 BRA `(.L_x_12) ;  /* 0x000000480050c947 */ /* 0x001fea0003800000 */
.L_x_11:
[----:B------:R-:W-:Y:S01]  /*11150*/  BAR.SYNC.DEFER_BLOCKING 0x0 ;  /* 0x0000000000007b1d */ /* 0x000fe20000010000 */
[C---:B------:R-:W-:Y:S01]  /*11160*/  IADD3 R133, P4, PT, R3.reuse, UR12, RZ ;  /* 0x0000000c03857c10 */ /* 0x040fe2000ff9e0ff */
[----:B------:R-:W-:Y:S01]  /*11170*/  VIADD R170, R174, UR32 ;  /* 0x00000020aeaa7c36 */ /* 0x000fe20008000000 */
[----:B------:R-:W-:Y:S01]  /*11180*/  LEA.HI.X.SX32 R132, R132, UR13, 0x1, P6 ;  /* 0x0000000d84847c11 */ /* 0x000fe2000b0f0eff */
[----:B------:R-:W-:Y:S01]  /*11190*/  VIADD R184, R0, 0x5 ;  /* 0x0000000500b87836 */ /* 0x000fe20000000000 */
[-C--:B------:R-:W-:Y:S01]  /*111a0*/  IADD3 R180, P6, PT, R182, R2.reuse, RZ ;  /* 0x00000002b6b47210 */ /* 0x080fe20007fde0ff */
[----:B------:R-:W-:Y:S01]  /*111b0*/  VIADD R164, R170, UR32 ;  /* 0x00000020aaa47c36 */ /* 0x000fe20008000000 */
[----:B------:R-:W-:Y:S01]  /*111c0*/  LEA.HI.X.SX32 R3, R3, UR13, 0x1, P4 ;  /* 0x0000000d03037c11 */ /* 0x000fe2000a0f0eff */
[----:B------:R-:W0:Y:S01]  /*111d0*/  LDCU.64 UR30, c[0x0][0x398] ;  /* 0x00007300ff1e77ac */ /* 0x000e220008000a00 */
[-C--:B------:R-:W-:Y:S01]  /*111e0*/  IADD3 R182, P4, PT, R182, R133.reuse, RZ ;  /* 0x00000085b6b67210 */ /* 0x080fe20007f9e0ff */
[----:B------:R-:W-:Y:S01]  /*111f0*/  IMAD.X R181, R4, 0x1, R132, P6 ;  /* 0x0000000104b57824 */ /* 0x000fe200030e0684 */
[----:B------:R-:W-:Y:S01]  /*11200*/  SHF.R.S32.HI R5, RZ, 0x1f, R174 ;  /* 0x0000001fff057819 */ /* 0x000fe200000114ae */
[----:B------:R-:W-:Y:S01]  /*11210*/  VIADD R162, R164, UR32 ;  /* 0x00000020a4a27c36 */ /* 0x000fe20008000000 */
[-C--:B------:R-:W-:Y:S01]  /*11220*/  IADD3 R176, P6, PT, R174, R2.reuse, RZ ;  /* 0x00000002aeb07210 */ /* 0x080fe20007fde0ff */
[--C-:B------:R-:W-:Y:S01]  /*11230*/  IMAD.X R183, R4, 0x1, R3.reuse, P4 ;  /* 0x0000000104b77824 */ /* 0x100fe200020e0603 */
[-C--:B------:R-:W-:Y:S01]  /*11240*/  IADD3 R174, P4, PT, R174, R133.reuse, RZ ;  /* 0x00000085aeae7210 */ /* 0x080fe20007f9e0ff */
[----:B------:R-:W-:Y:S01]  /*11250*/  VIADD R150, R162, UR32 ;  /* 0x00000020a2967c36 */ /* 0x000fe20008000000 */
[----:B------:R-:W-:Y:S01]  /*11260*/  SHF.R.S32.HI R6, RZ, 0x1f, R170 ;  /* 0x0000001fff067819 */ /* 0x000fe200000114aa */
[C---:B------:R-:W-:Y:S01]  /*11270*/  IMAD.X R177, R5.reuse, 0x1, R132, P6 ;  /* 0x0000000105b17824 */ /* 0x040fe200030e0684 */
[CC--:B------:R-:W-:Y:S01]  /*11280*/  IADD3 R172, P6, PT, R170.reuse, R2.reuse, RZ ;  /* 0x00000002aaac7210 */ /* 0x0c0fe20007fde0ff */
[--C-:B------:R-:W-:Y:S01]  /*11290*/  IMAD.X R175, R5, 0x1, R3.reuse, P4 ;  /* 0x0000000105af7824 */ /* 0x100fe200020e0603 */
[-C--:B------:R-:W-:Y:S01]  /*112a0*/  IADD3 R170, P4, PT, R170, R133.reuse, RZ ;  /* 0x00000085aaaa7210 */ /* 0x080fe20007f9e0ff */
[----:B------:R-:W-:Y:S01]  /*112b0*/  VIADD R154, R150, UR32 ;  /* 0x00000020969a7c36 */ /* 0x000fe20008000000 */
[----:B------:R-:W-:Y:S01]  /*112c0*/  SHF.R.S32.HI R4, RZ, 0x1f, R164 ;  /* 0x0000001fff047819 */ /* 0x000fe200000114a4 */
[----:B------:R-:W1:Y:S02]  /*112d0*/  @!P0 SYNCS.CCTL.IV [UR9+0xa000] ;  /* 0x00a00000ff0089b1 */ /* 0x000e640008000009 */
[----:B-1----:R-:W-:Y:S01]  /*112e0*/  BAR.SYNC.DEFER_BLOCKING 0x0 ;  /* 0x0000000000007b1d */ /* 0x002fe20000010000 */
[----:B------:R-:W-:Y:S01]  /*112f0*/  IMAD.X R171, R6, 0x1, R3, P4 ;  /* 0x0000000106ab7824 */ /* 0x000fe200020e0603 */
[-C--:B------:R-:W-:Y:S01]  /*11300*/  IADD3 R166, P4, PT, R164, R2.reuse, RZ ;  /* 0x00000002a4a67210 */ /* 0x080fe20007f9e0ff */
[----:B------:R-:W-:Y:S01]  /*11310*/  VIADD R144, R154, UR32 ;  /* 0x000000209a907c36 */ /* 0x000fe20008000000 */
[----:B------:R-:W-:Y:S01]  /*11320*/  SHF.R.S32.HI R5, RZ, 0x1f, R162 ;  /* 0x0000001fff057819 */ /* 0x000fe200000114a2 */
[----:B------:R-:W-:Y:S01]  /*11330*/  IMAD.X R173, R6, 0x1, R132, P6 ;  /* 0x0000000106ad7824 */ /* 0x000fe200030e0684 */
[----:B------:R-:W-:Y:S01]  /*11340*/  SHF.R.S32.HI R134, RZ, 0x1f, R150 ;  /* 0x0000001fff867819 */ /* 0x000fe20000011496 */
[----:B------:R-:W-:Y:S01]  /*11350*/  IMAD.X R167, R4, 0x1, R132, P4 ;  /* 0x0000000104a77824 */ /* 0x000fe200020e0684 */
[----:B------:R-:W-:Y:S01]  /*11360*/  IADD3 R160, P4, PT, R162, R2, RZ ;  /* 0x00000002a2a07210 */ /* 0x000fe20007f9e0ff */
[----:B------:R-:W-:Y:S01]  /*11370*/  VIADD R146, R144, UR32 ;  /* 0x0000002090927c36 */ /* 0x000fe20008000000 */
[----:B------:R-:W-:Y:S01]  /*11380*/  SHF.R.S32.HI R135, RZ, 0x1f, R154 ;  /* 0x0000001fff877819 */ /* 0x000fe2000001149a */
[----:B------:R-:W1:Y:S01]  /*11390*/  LDCU.64 UR28, c[0x0][0x398] ;  /* 0x00007300ff1c77ac */ /* 0x000e620008000a00 */
[----:B------:R-:W-:Y:S01]  /*113a0*/  IADD3 R164, P6, PT, R164, R133, RZ ;  /* 0x00000085a4a47210 */ /* 0x000fe20007fde0ff */
[----:B------:R-:W-:-:S02]  /*113b0*/  IMAD.X R161, R5, 0x1, R132, P4 ;  /* 0x0000000105a17824 */ /* 0x000fc400020e0684 */
[----:B------:R-:W-:Y:S01]  /*113c0*/  VIADD R138, R146, UR32 ;  /* 0x00000020928a7c36 */ /* 0x000fe20008000000 */
[----:B------:R-:W2:Y:S01]  /*113d0*/  LDCU.64 UR26, c[0x0][0x398] ;  /* 0x00007300ff1a77ac */ /* 0x000ea20008000a00 */
[----:B------:R-:W-:Y:S02]  /*113e0*/  IMAD.X R165, R4, 0x1, R3, P6 ;  /* 0x0000000104a57824 */ /* 0x000fe400030e0603 */
[----:B------:R-:W-:Y:S01]  /*113f0*/  VIADD R140, R138, UR32 ;  /* 0x000000208a8c7c36 */ /* 0x000fe20008000000 */
[----:B------:R-:W3:Y:S03]  /*11400*/  LDCU.64 UR22, c[0x0][0x398] ;  /* 0x00007300ff1677ac */ /* 0x000ee60008000a00 */
[----:B------:R-:W-:Y:S01]  /*11410*/  VIADD R168, R140, UR32 ;  /* 0x000000208ca87c36 */ /* 0x000fe20008000000 */
[----:B------:R-:W4:Y:S01]  /*11420*/  @!P0 SYNCS.CCTL.IV [UR9+0xa008] ;  /* 0x00a00800ff0089b1 */ /* 0x000f220008000009 */
[----:B------:R-:W-:Y:S01]  /*11430*/  IADD3 R162, P0, PT, R162, R133, RZ ;  /* 0x00000085a2a27210 */ /* 0x000fe20007f1e0ff */
[----:B------:R-:W5:Y:S02]  /*11440*/  LDCU.64 UR20, c[0x0][0x398] ;  /* 0x00007300ff1477ac */ /* 0x000f640008000a00 */
[----:B------:R-:W-:-:S02]  /*11450*/  SHF.R.S32.HI R178, RZ, 0x1f, R168 ;  /* 0x0000001fffb27819 */ /* 0x000fc400000114a8 */
[--C-:B------:R-:W-:Y:S01]  /*11460*/  IMAD.X R163, R5, 0x1, R3.reuse, P0 ;  /* 0x0000000105a37824 */ /* 0x100fe200000e0603 */
[CC--:B------:R-:W-:Y:S01]  /*11470*/  IADD3 R158, P0, PT, R150.reuse, R2.reuse, RZ ;  /* 0x00000002969e7210 */ /* 0x0c0fe20007f1e0ff */
[----:B------:R-:W0:Y:S01]  /*11480*/  LDTM.x128 R4, tmem[UR10] ;  /* 0x0000000a000479ee */ /* 0x000e2200083c0000 */
[-C--:B------:R-:W-:Y:S01]  /*11490*/  IADD3 R150, P4, PT, R150, R133.reuse, RZ ;  /* 0x0000008596967210 */ /* 0x080fe20007f9e0ff */
[----:B------:R-:W-:Y:S01]  /*114a0*/  NOP ;  /* 0x0000000000007918 */ /* 0x000fe20000000000 */
[----:B------:R-:W0:Y:S01]  /*114b0*/  LDCU.64 UR18, c[0x0][0x398] ;  /* 0x00007300ff1277ac */ /* 0x000e220008000a00 */
[----:B------:R-:W-:Y:S01]  /*114c0*/  IMAD.X R159, R134, 0x1, R132, P0 ;  /* 0x00000001869f7824 */ /* 0x000fe200000e0684 */
[-C--:B------:R-:W-:Y:S01]  /*114d0*/  IADD3 R156, P0, PT, R154, R2.reuse, RZ ;  /* 0x000000029a9c7210 */ /* 0x080fe20007f1e0ff */
[--C-:B------:R-:W-:Y:S01]  /*114e0*/  IMAD.X R151, R134, 0x1, R3.reuse, P4 ;  /* 0x0000000186977824 */ /* 0x100fe200020e0603 */
[-C--:B------:R-:W-:Y:S01]  /*114f0*/  IADD3 R154, P4, PT, R154, R133.reuse, RZ ;  /* 0x000000859a9a7210 */ /* 0x080fe20007f9e0ff */
[----:B------:R-:W0:Y:S01]  /*11500*/  LDCU.64 UR12, c[0x0][0x398] ;  /* 0x00007300ff0c77ac */ /* 0x000e220008000a00 */
[----:B------:R-:W-:Y:S01]  /*11510*/  SHF.R.S32.HI R134, RZ, 0x1f, R144 ;  /* 0x0000001fff867819 */ /* 0x000fe20000011490 */
[C---:B------:R-:W-:Y:S01]  /*11520*/  IMAD.X R157, R135.reuse, 0x1, R132, P0 ;  /* 0x00000001879d7824 */ /* 0x040fe200000e0684 */
[CC--:B------:R-:W-:Y:S01]  /*11530*/  IADD3 R152, P0, PT, R144.reuse, R2.reuse, RZ ;  /* 0x0000000290987210 */ /* 0x0c0fe20007f1e0ff */
[--C-:B------:R-:W-:Y:S01]  /*11540*/  IMAD.X R155, R135, 0x1, R3.reuse, P4 ;  /* 0x00000001879b7824 */ /* 0x100fe200020e0603 */
[-C--:B------:R-:W-:Y:S01]  /*11550*/  IADD3 R144, P4, PT, R144, R133.reuse, RZ ;  /* 0x0000008590907210 */ /* 0x080fe20007f9e0ff */
[----:B------:R-:W1:Y:S01]  /*11560*/  LDCU.64 UR10, c[0x0][0x398] ;  /* 0x00007300ff0a77ac */ /* 0x000e620008000a00 */
[----:B------:R-:W-:Y:S01]  /*11570*/  SHF.R.S32.HI R135, RZ, 0x1f, R146 ;  /* 0x0000001fff877819 */ /* 0x000fe20000011492 */
[----:B------:R-:W-:Y:S01]  /*11580*/  IMAD.X R153, R134, 0x1, R132, P0 ;  /* 0x0000000186997824 */ /* 0x000fe200000e0684 */
[-C--:B------:R-:W-:Y:S01]  /*11590*/  IADD3 R148, P0, PT, R146, R2.reuse, RZ ;  /* 0x0000000292947210 */ /* 0x080fe20007f1e0ff */
[--C-:B------:R-:W-:Y:S01]  /*115a0*/  IMAD.X R145, R134, 0x1, R3.reuse, P4 ;  /* 0x0000000186917824 */ /* 0x100fe200020e0603 */
[-C--:B------:R-:W-:Y:S01]  /*115b0*/  IADD3 R146, P4, PT, R146, R133.reuse, RZ ;  /* 0x0000008592927210 */ /* 0x080fe20007f9e0ff */
[----:B------:R-:W1:Y:S01]  /*115c0*/  LDCU.64 UR4, c[0x0][0x398] ;  /* 0x00007300ff0477ac */ /* 0x000e620008000a00 */
[----:B------:R-:W-:Y:S01]  /*115d0*/  SHF.R.S32.HI R134, RZ, 0x1f, R138 ;  /* 0x0000001fff867819 */ /* 0x000fe2000001148a */
[C-C-:B------:R-:W-:Y:S01]  /*115e0*/  IMAD.X R149, R135.reuse, 0x1, R132.reuse, P0 ;  /* 0x0000000187957824 */ /* 0x140fe200000e0684 */
[C---:B------:R-:W-:Y:S01]  /*115f0*/  IADD3 R142, P0, PT, R138.reuse, R2, RZ ;  /* 0x000000028a8e7210 */ /* 0x040fe20007f1e0ff */
[--C-:B------:R-:W-:Y:S01]  /*11600*/  IMAD.X R147, R135, 0x1, R3.reuse, P4 ;  /* 0x0000000187937824 */ /* 0x100fe200020e0603 */
[----:B------:R-:W-:Y:S01]  /*11610*/  IADD3 R138, P6, PT, R138, R133, RZ ;  /* 0x000000858a8a7210 */ /* 0x000fe20007fde0ff */
[----:B------:R-:W1:Y:S01]  /*11620*/  LDCU UR9, c[0x0][0x398] ;  /* 0x00007300ff0977ac */ /* 0x000e620008000800 */
[----:B------:R-:W-:Y:S01]  /*11630*/  ISETP.GE.AND P4, PT, R169, UR14, PT ;  /* 0x0000000ea9007c0c */ /* 0x000fe2000bf86270 */
[C---:B------:R-:W-:Y:S01]  /*11640*/  IMAD.X R143, R134.reuse, 0x1, R132, P0 ;  /* 0x00000001868f7824 */ /* 0x040fe200000e0684 */
[----:B0-----:R-:W-:Y:S01]  /*11650*/  F2FP.SATFINITE.E4M3.F32.PACK_AB_MERGE_C R5, R5, R4, RZ ;  /* 0x000000040505723e */ /* 0x001fe200048070ff */
[----:B------:R-:W-:Y:S01]  /*11660*/  IMAD.X R139, R134, 0x1, R3, P6 ;  /* 0x00000001868b7824 */ /* 0x000fe200030e0603 */
[C---:B------:R-:W-:Y:S01]  /*11670*/  ISETP.GE.AND P6, PT, R0.reuse, UR15, PT ;  /* 0x0000000f00007c0c */ /* 0x040fe2000bfc6270 */
[C---:B------:R-:W-:Y:S01]  /*11680*/  VIADD R4, R0.reuse, 0x6 ;  /* 0x0000000600047836 */ /* 0x040fe20000000000 */
[----:B------:R-:W-:Y:S01]  /*11690*/  ISETP.LT.AND P4, PT, R0, UR35, !P4 ;  /* 0x0000002300007c0c */ /* 0x000fe2000e781270 */
[----:B------:R-:W0:Y:S01]  /*116a0*/  LDCU UR14, c[0x0][0x398] ;  /* 0x00007300ff0e77ac */ /* 0x000e220008000800 */
[----:B------:R-:W-:-:S02]  /*116b0*/  ISETP.LT.AND P6, PT, R179, UR6, !P6 ;  /* 0x00000006b3007c0c */ /* 0x000fc4000f7c1270 */
[----:B------:R-:W-:Y:S01]  /*116c0*/  F2FP.SATFINITE.E4M3.F32.PACK_AB_MERGE_C R185, R69, R68, RZ ;  /* 0x0000004445b9723e */ /* 0x000fe200048070ff */
[----:B------:R-:W0:Y:S01]  /*116d0*/  LDCU UR6, c[0x0][0x398] ;  /* 0x00007300ff0677ac */ /* 0x000e220008000800 */
[----:B------:R-:W-:Y:S02]  /*116e0*/  PRMT R69, R5, 0x9910, RZ ;  /* 0x0000991005457816 */ /* 0x000fe400000000ff */
[----:B------:R-:W-:Y:S02]  /*116f0*/  PRMT R68, R185, 0x9910, RZ ;  /* 0x00009910b9447816 */ /* 0x000fe400000000ff */
[----:B------:R-:W-:Y:S02]  /*11700*/  SHF.R.S32.HI R69, RZ, 0x8, R69 ;  /* 0x00000008ff457819 */ /* 0x000fe40000011445 */
[----:B------:R-:W-:Y:S01]  /*11710*/  SHF.R.S32.HI R135, RZ, 0x1f, R140 ;  /* 0x0000001fff877819 */ /* 0x000fe2000001148c */
[----:B------:R0:W-:Y:S01]  /*11720*/  @P4 STG.E.U8 desc[UR24][R180.64], R5 ;  /* 0x00000005b4004986 */ /* 0x0001e2000c101118 */
[----:B------:R-:W-:-:S02]  /*11730*/  ISETP.LT.AND P4, PT, R169, UR16, !P5 ;  /* 0x00000010a9007c0c */ /* 0x000fc4000ef81270 */
[----:B------:R-:W-:Y:S01]  /*11740*/  ISETP.LT.AND P5, PT, R179, UR30, !P5 ;  /* 0x0000001eb3007c0c */ /* 0x000fe2000efa1270 */
[----:B------:R-:W-:Y:S01]  /*11750*/  @P6 STG.E.U8 desc[UR24][R182.64], R185 ;  /* 0x000000b9b6006986 */ /* 0x000fe2000c101118 */
[----:B-1----:R-:W-:Y:S02]  /*11760*/  ISETP.LT.AND P6, PT, R169, UR28, !P2 ;  /* 0x0000001ca9007c0c */ /* 0x002fe4000d7c1270 */
[----:B------:R-:W-:Y:S02]  /*11770*/  IADD3 R136, P0, PT, R140, R2, RZ ;  /* 0x000000028c887210 */ /* 0x000fe40007f1e0ff */
[----:B------:R-:W-:Y:S02]  /*11780*/  F2FP.SATFINITE.E4M3.F32.PACK_AB_MERGE_C R7, R7, R6, RZ ;  /* 0x000000060707723e */ /* 0x000fe400048070ff */
[----:B------:R-:W-:Y:S01]  /*11790*/  F2FP.SATFINITE.E4M3.F32.PACK_AB_MERGE_C R71, R71, R70, RZ ;  /* 0x000000464747723e */ /* 0x000fe200048070ff */
[----:B0-----:R-:W-:Y:S01]  /*117a0*/  IMAD.MOV.U32 R5, RZ, RZ, R68 ;  /* 0x000000ffff057224 */ /* 0x001fe200078e0044 */
[----:B--2---:R-:W-:Y:S01]  /*117b0*/  ISETP.LT.AND P2, PT, R179, UR26, !P2 ;  /* 0x0000001ab3007c0c */ /* 0x004fe2000d741270 */
[----:B------:R-:W-:Y:S01]  /*117c0*/  @P4 STG.E.U8 desc[UR24][R176.64], R69 ;  /* 0x00000045b0004986 */ /* 0x000fe2000c101118 */
[----:B------:R-:W-:Y:S01]  /*117d0*/  ISETP.GE.AND P4, PT, R4, UR15, PT ;  /* 0x0000000f04007c0c */ /* 0x000fe2000bf86270 */
[----:B------:R-:W-:Y:S01]  /*117e0*/  VIADD R4, R0, 0x7 ;  /* 0x0000000700047836 */ /* 0x000fe20000000000 */
[----:B------:R-:W-:Y:S01]  /*117f0*/  SHF.R.S32.HI R5, RZ, 0x8, R5 ;  /* 0x00000008ff057819 */ /* 0x000fe20000011405 */
[----:B------:R-:W-:Y:S01]  /*11800*/  IMAD.X R137, R135, 0x1, R132, P0 ;  /* 0x0000000187897824 */ /* 0x000fe200000e0684 */
[----:B------:R-:W-:Y:S01]  /*11810*/  IADD3 R140, P0, PT, R140, R133, RZ ;  /* 0x000000858c8c7210 */ /* 0x000fe20007f1e0ff */
[----:B------:R-:W-:Y:S01]  /*11820*/  VIADD R68, R0, 0xa ;  /* 0x0000000a00447836 */ /* 0x000fe20000000000 */
[----:B------:R-:W-:Y:S01]  /*11830*/  PRMT R6, R71, 0x9910, RZ ;  /* 0x0000991047067816 */ /* 0x000fe200000000ff */
[----:B------:R0:W-:Y:S01]  /*11840*/  @P5 STG.E.U8 desc[UR24][R174.64], R5 ;  /* 0x00000005ae005986 */ /* 0x0001e2000c101118 */
[----:B------:R-:W-:Y:S01]  /*11850*/  ISETP.GE.AND P5, PT, R4, UR15, PT ;  /* 0x0000000f04007c0c */ /* 0x000fe2000bfa6270 */
[----:B------:R-:W-:Y:S01]  /*11860*/  IMAD.X R141, R135, 0x1, R3, P0 ;  /* 0x00000001878d7824 */ /* 0x000fe200000e0603 */
[----:B------:R-:W-:Y:S01]  /*11870*/  PRMT R4, R7, 0x9910, RZ ;  /* 0x0000991007047816 */ /* 0x000fe200000000ff */
[----:B------:R1:W-:Y:S01]  /*11880*/  @P6 STG.E.U8 desc[UR24][R172.64], R7 ;  /* 0x00000007ac006986 */ /* 0x0003e2000c101118 */
[----:B---3--:R-:W-:-:S02]  /*11890*/  ISETP.LT.AND P6, PT, R169, UR22, !P3 ;  /* 0x00000016a9007c0c */ /* 0x008fc4000dfc1270 */
[----:B-----5:R-:W-:Y:S01]  /*118a0*/  ISETP.LT.AND P3, PT, R179, UR20, !P3 ;  /* 0x00000014b3007c0c */ /* 0x020fe2000df61270 */
[----:B------:R-:W-:Y:S01]  /*118b0*/  @P2 STG.E.U8 desc[UR24][R170.64], R71 ;  /* 0x00000047aa002986 */ /* 0x000fe2000c101118 */
[----:B------:R-:W-:Y:S02]  /*118c0*/  IADD3 R134, P0, PT, R168, R2, RZ ;  /* 0x00000002a8867210 */ /* 0x000fe40007f1e0ff */
[----:B------:R-:W-:Y:S02]  /*118d0*/  ISETP.LT.AND P2, PT, R169, UR18, !P1 ;  /* 0x00000012a9007c0c */ /* 0x000fe4000cf41270 */
[----:B0-----:R-:W-:Y:S01]  /*118e0*/  SHF.R.S32.HI R5, RZ, 0x8, R4 ;  /* 0x00000008ff057819 */ /* 0x001fe20000011404 */
[----:B------:R-:W-:Y:S01]  /*118f0*/  IMAD.X R135, R178, 0x1, R132, P0 ;  /* 0x00000001b2877824 */ /* 0x000fe200000e0684 */
[----:B------:R-:W-:Y:S01]  /*11900*/  ISETP.GE.AND P0, PT, R184, UR15, PT ;  /* 0x0000000fb8007c0c */ /* 0x000fe2000bf06270 */
[----:B-1----:R-:W-:Y:S01]  /*11910*/  IMAD.MOV.U32 R7, RZ, RZ, R6 ;  /* 0x000000ffff077224 */ /* 0x002fe200078e0006 */
[----:B------:R-:W-:Y:S01]  /*11920*/  ISETP.LT.AND P1, PT, R179, UR12, !P1 ;  /* 0x0000000cb3007c0c */ /* 0x000fe2000cf21270 */
[----:B------:R0:W-:Y:S01]  /*11930*/  @P6 STG.E.U8 desc[UR24][R166.64], R5 ;  /* 0x00000005a6006986 */ /* 0x0001e2000c101118 */
[----:B------:R-:W-:Y:S01]  /*11940*/  F2FP.SATFINITE.E4M3.F32.PACK_AB_MERGE_C R9, R9, R8, RZ ;  /* 0x000000080909723e */ /* 0x000fe200048070ff */
[----:B------:R-:W-:Y:S01]  /*11950*/  VIADD R4, R0, 0x8 ;  /* 0x0000000800047836 */ /* 0x000fe20000000000 */
[----:B------:R-:W-:Y:S01]  /*11960*/  SHF.R.S32.HI R7, RZ, 0x8, R7 ;  /* 0x00000008ff077819 */ /* 0x000fe20000011407 */
[----:B------:R-:W-:Y:S01]  /*11970*/  VIADD R8, R168, UR32 ;  /* 0x00000020a8087c36 */ /* 0x000fe20008000000 */
[----:B------:R-:W-:Y:S01]  /*11980*/  PRMT R69, R9, 0x9910, RZ ;  /* 0x0000991009457816 */ /* 0x000fe200000000ff */
[----:B------:R-:W1:Y:S01]  /*11990*/  LDCU UR12, c[0x0][0x398] ;  /* 0x00007300ff0c77ac */ /* 0x000e620008000800 */
[----:B------:R-:W-:Y:S01]  /*119a0*/  ISETP.GE.AND P6, PT, R4, UR15, PT ;  /* 0x0000000f04007c0c */ /* 0x000fe2000bfc6270 */
[----:B------:R-:W-:Y:S01]  /*119b0*/  @P3 STG.E.U8 desc[UR24][R164.64], R7 ;  /* 0x00000007a4003986 */ /* 0x000fe2000c101118 */
[----:B------:R-:W-:Y:S01]  /*119c0*/  ISETP.LT.AND P3, PT, R169, UR10, !P0 ;  /* 0x0000000aa9007c0c */ /* 0x000fe2000c761270 */
[----:B------:R-:W-:Y:S01]  /*119d0*/  VIADD R4, R0, 0x9 ;  /* 0x0000000900047836 */ /* 0x000fe20000000000 */
[----:B------:R-:W-:Y:S01]  /*119e0*/  F2FP.SATFINITE.E4M3.F32.PACK_AB_MERGE_C R73, R73, R72, RZ ;  /* 0x000000484949723e */ /* 0x000fe200048070ff */
[----:B------:R2:W-:Y:S01]  /*119f0*/  @P2 STG.E.U8 desc[UR24][R160.64], R9 ;  /* 0x00000009a0002986 */ /* 0x0005e2000c101118 */
[----:B------:R-:W-:Y:S01]  /*11a00*/  SHF.R.S32.HI R69, RZ, 0x8, R69 ;  /* 0x00000008ff457819 */ /* 0x000fe20000011445 */
[----:B------:R-:W3:Y:S01]  /*11a10*/  LDCU UR10, c[0x0][0x398] ;  /* 0x00007300ff0a77ac */ /* 0x000ee20008000800 */
[----:B------:R-:W-:Y:S01]  /*11a20*/  ISETP.GE.AND P2, PT, R4, UR15, PT ;  /* 0x0000000f04007c0c */ /* 0x000fe2000bf46270 */
[----:B------:R-:W-:Y:S01]  /*11a30*/  @P1 STG.E.U8 desc[UR24][R162.64], R73 ;  /* 0x00000049a2001986 */ /* 0x000fe2000c101118 */
[----:B------:R-:W-:-:S02]  /*11a40*/  IADD3 R4, P1, PT, R168, R133, RZ ;  /* 0x00000085a8047210 */ /* 0x000fc40007f3e0ff */
[----:B------:R-:W-:Y:S02]  /*11a50*/  SHF.R.S32.HI R70, RZ, 0x1f, R8 ;  /* 0x0000001fff467819 */ /* 0x000fe40000011408 */
[----:B------:R-:W-:Y:S01]  /*11a60*/  F2FP.SATFINITE.E4M3.F32.PACK_AB_MERGE_C R11, R11, R10, RZ ;  /* 0x0000000a0b0b723e */ /* 0x000fe200048070ff */
[----:B------:R5:W-:Y:S01]  /*11a70*/  @P3 STG.E.U8 desc[UR24][R158.64], R69 ;  /* 0x000000459e003986 */ /* 0x000be2000c101118 */
[----:B------:R-:W-:Y:S01]  /*11a80*/  IADD3 R6, P3, PT, R8, R2, RZ ;  /* 0x0000000208067210 */ /* 0x000fe20007f7e0ff */
[----:B0-----:R-:W-:Y:S01]  /*11a90*/  IMAD.X R5, R178, 0x1, R3, P1 ;  /* 0x00000001b2057824 */ /* 0x001fe200008e0603 */
[----:B------:R-:W-:Y:S01]  /*11aa0*/  ISETP.LT.AND P1, PT, R179, UR4, !P0 ;  /* 0x00000004b3007c0c */ /* 0x000fe2000c721270 */
[----:B------:R-:W0:Y:S01]  /*11ab0*/  LDCU UR4, c[0x0][0x398] ;  /* 0x00007300ff0477ac */ /* 0x000e220008000800 */
[----:B--2---:R-:W-:Y:S01]  /*11ac0*/  PRMT R9, R73, 0x9910, RZ ;  /* 0x0000991049097816 */ /* 0x004fe200000000ff */
[----:B------:R-:W-:Y:S01]  /*11ad0*/  IMAD.X R7, R70, 0x1, R132, P3 ;  /* 0x0000000146077824 */ /* 0x000fe200018e0684 */
[----:B------:R-:W-:Y:S01]  /*11ae0*/  ISETP.LT.AND P3, PT, R169, UR34, !P4 ;  /* 0x00000022a9007c0c */ /* 0x000fe2000e761270 */
[----:B------:R-:W-:Y:S01]  /*11af0*/  VIADD R10, R0, 0xb ;  /* 0x0000000b000a7836 */ /* 0x000fe20000000000 */
[----:B------:R-:W-:Y:S01]  /*11b00*/  ISETP.LT.AND P4, PT, R179, UR6, !P4 ;  /* 0x00000006b3007c0c */ /* 0x000fe2000e781270 */
[----:B------:R-:W2:Y:S01]  /*11b10*/  LDCU UR6, c[0x0][0x398] ;  /* 0x00007300ff0677ac */ /* 0x000ea20008000800 */
[----:B------:R-:W-:-:S02]  /*11b20*/  SHF.R.S32.HI R9, RZ, 0x8, R9 ;  /* 0x00000008ff097819 */ /* 0x000fc40000011409 */
[----:B------:R-:W-:Y:S02]  /*11b30*/  ISETP.GE.AND P0, PT, R68, UR15, PT ;  /* 0x0000000f44007c0c */ /* 0x000fe4000bf06270 */
[----:B------:R-:W-:Y:S01]  /*11b40*/  PRMT R68, R11, 0x9910, RZ ;  /* 0x000099100b447816 */ /* 0x000fe200000000ff */
[----:B------:R1:W-:Y:S01]  /*11b50*/  @P1 STG.E.U8 desc[UR24][R150.64], R9 ;  /* 0x0000000996001986 */ /* 0x0003e2000c101118 */
[----:B------:R-:W-:Y:S02]  /*11b60*/  F2FP.SATFINITE.E4M3.F32.PACK_AB_MERGE_C R75, R75, R74, RZ ;  /* 0x0000004a4b4b723e */ /* 0x000fe400048070ff */
[----:B------:R-:W-:Y:S01]  /*11b70*/  ISETP.LT.AND P1, PT, R169, UR9, !P5 ;  /* 0x00000009a9007c0c */ /* 0x000fe2000ef21270 */
[----:B------:R2:W-:Y:S01]  /*11b80*/  @P3 STG.E.U8 desc[UR24][R156.64], R11 ;  /* 0x0000000b9c003986 */ /* 0x0005e2000c101118 */
[----:B------:R-:W-:Y:S01]  /*11b90*/  ISETP.GE.AND P3, PT, R10, UR15, PT ;  /* 0x0000000f0a007c0c */ /* 0x000fe2000bf66270 */
[----:B------:R-:W4:Y:S01]  /*11ba0*/  LDCU UR9, c[0x0][0x398] ;  /* 0x00007300ff0977ac */ /* 0x000f220008000800 */
[----:B------:R-:W-:Y:S01]  /*11bb0*/  IMAD.MOV.U32 R10, RZ, RZ, R68 ;  /* 0x000000ffff0a7224 */ /* 0x000fe200078e0044 */
[----:B-----5:R-:W-:Y:S01]  /*11bc0*/  PRMT R69, R75, 0x9910, RZ ;  /* 0x000099104b457816 */ /* 0x020fe200000000ff */
[----:B------:R-:W-:Y:S01]  /*11bd0*/  @P4 STG.E.U8 desc[UR24][R154.64], R75 ;  /* 0x0000004b9a004986 */ /* 0x000fe2000c101118 */
[----:B0-----:R-:W-:Y:S01]  /*11be0*/  ISETP.LT.AND P5, PT, R179, UR4, !P5 ;  /* 0x00000004b3007c0c */ /* 0x001fe2000efa1270 */
[----:B------:R-:W0:Y:S01]  /*11bf0*/  LDCU UR4, c[0x0][0x398] ;  /* 0x00007300ff0477ac */ /* 0x000e220008000800 */
[----:B-1----:R-:W-:Y:S01]  /*11c00*/  SHF.R.S32.HI R9, RZ, 0x8, R10 ;  /* 0x00000008ff097819 */ /* 0x002fe2000001140a */
[----:B------:R-:W-:Y:S01]  /*11c10*/  IMAD.MOV.U32 R10, RZ, RZ, R69 ;  /* 0x000000ffff0a7224 */ /* 0x000fe200078e0045 */
[----:B---3--:R-:W-:Y:S01]  /*11c20*/  ISETP.LT.AND P4, PT, R169, UR10, !P6 ;  /* 0x0000000aa9007c0c */ /* 0x008fe2000f781270 */
[C---:B------:R-:W-:Y:S01]  /*11c30*/  VIADD R68, R0.reuse, 0xc ;  /* 0x0000000c00447836 */ /* 0x040fe20000000000 */
[----:B--2---:R-:W-:Y:S01]  /*11c40*/  ISETP.LT.AND P6, PT, R179, UR6, !P6 ;  /* 0x00000006b3007c0c */ /* 0x004fe2000f7c1270 */
[----:B------:R1:W-:Y:S01]  /*11c50*/  @P1 STG.E.U8 desc[UR24][R152.64], R9 ;  /* 0x0000000998001986 */ /* 0x0003e2000c101118 */
[----:B------:R-:W-:Y:S01]  /*11c60*/  SHF.R.S32.HI R11, RZ, 0x8, R10 ;  /* 0x00000008ff0b7819 */ /* 0x000fe2000001140a */
[----:B------:R-:W2:Y:S01]  /*11c70*/  LDCU UR6, c[0x0][0x398] ;  /* 0x00007300ff0677ac */ /* 0x000ea20008000800 */
[----:B------:R-:W-:Y:S01]  /*11c80*/  F2FP.SATFINITE.E4M3.F32.PACK_AB_MERGE_C R13, R13, R12, RZ ;  /* 0x0000000c0d0d723e */ /* 0x000fe200048070ff */
[----:B------:R-:W-:Y:S01]  /*11c90*/  VIADD R10, R0, 0xd ;  /* 0x0000000d000a7836 */ /* 0x000fe20000000000 */
[----:B------:R-:W-:Y:S01]  /*11ca0*/  F2FP.SATFINITE.E4M3.F32.PACK_AB_MERGE_C R77, R77, R76, RZ ;  /* 0x0000004c4d4d723e */ /* 0x000fe200048070ff */
[----:B------:R-:W-:Y:S01]  /*11cb0*/  @P5 STG.E.U8 desc[UR24][R144.64], R11 ;  /* 0x0000000b90005986 */ /* 0x000fe2000c101118 */
[----:B----4-:R-:W-:Y:S01]  /*11cc0*/  ISETP.LT.AND P5, PT, R169, UR9, !P2 ;  /* 0x00000009a9007c0c */ /* 0x010fe2000d7a1270 */
[----:B------:R-:W3:Y:S01]  /*11cd0*/  LDCU UR9, c[0x0][0x398] ;  /* 0x00007300ff0977ac */ /* 0x000ee20008000800 */
[----:B------:R-:W-:Y:S01]  /*11ce0*/  ISETP.GE.AND P1, PT, R68, UR15, PT ;  /* 0x0000000f44007c0c */ /* 0x000fe2000bf26270 */
[----:B------:R4:W-:Y:S01]  /*11cf0*/  @P4 STG.E.U8 desc[UR24][R148.64], R13 ;  /* 0x0000000d94004986 */ /* 0x0009e2000c101118 */
[----:B------:R-:W-:Y:S01]  /*11d00*/  PRMT R69, R13, 0x9910, RZ ;  /* 0x000099100d457816 */ /* 0x000fe200000000ff */
[----:B------:R-:W-:Y:S01]  /*11d10*/  VIADD R68, R8, UR32 ;  /* 0x0000002008447c36 */ /* 0x000fe20008000000 */
[----:B------:R-:W-:Y:S01]  /*11d20*/  ISETP.GE.AND P4, PT, R10, UR15, PT ;  /* 0x0000000f0a007c0c */ /* 0x000fe2000bf86270 */
[----:B------:R-:W-:Y:S01]  /*11d30*/  @P6 STG.E.U8 desc[UR24][R146.64], R77 ;  /* 0x0000004d92006986 */ /* 0x000fe2000c101118 */
[----:B------:R-:W-:Y:S01]  /*11d40*/  IADD3 R8, P6, PT, R8, R133, RZ ;  /* 0x0000008508087210 */ /* 0x000fe20007fde0ff */
[----:B------:R-:W5:Y:S01]  /*11d50*/  LDCU UR10, c[0x0][0x398] ;  /* 0x00007300ff0a77ac */ /* 0x000f620008000800 */
[----:B------:R-:W-:Y:S01]  /*11d60*/  SHF.R.S32.HI R69, RZ, 0x8, R69 ;  /* 0x00000008ff457819 */ /* 0x000fe20000011445 */
[----:B------:R-:W-:Y:S01]  /*11d70*/  VIADD R12, R0, 0xe ;  /* 0x0000000e000c7836 */ /* 0x000fe20000000000 */
[----:B------:R-:W-:Y:S01]  /*11d80*/  SHF.R.S32.HI R71, RZ, 0x1f, R68 ;  /* 0x0000001fff477819 */ /* 0x000fe20000011444 */
[----:B-1----:R-:W-:Y:S01]  /*11d90*/  IMAD.X R9, R70, 0x1, R3, P6 ;  /* 0x0000000146097824 */ /* 0x002fe200030e0603 */
[----:B------:R-:W-:Y:S01]  /*11da0*/  IADD3 R10, P6, PT, R68, R2, RZ ;  /* 0x00000002440a7210 */ /* 0x000fe20007fde0ff */
[----:B------:R1:W-:Y:S01]  /*11db0*/  @P5 STG.E.U8 desc[UR24][R142.64], R69 ;  /* 0x000000458e005986 */ /* 0x0003e2000c101118 */
[----:B0-----:R-:W-:Y:S01]  /*11dc0*/  ISETP.LT.AND P5, PT, R179, UR4, !P2 ;  /* 0x00000004b3007c0c */ /* 0x001fe2000d7a1270 */
[----:B------:R-:W0:Y:S01]  /*11dd0*/  LDCU UR4, c[0x0][0x398] ;  /* 0x00007300ff0477ac */ /* 0x000e220008000800 */
[----:B----4-:R-:W-:Y:S01]  /*11de0*/  PRMT R13, R77, 0x9910, RZ ;  /* 0x000099104d0d7816 */ /* 0x010fe200000000ff */
[----:B------:R-:W-:Y:S01]  /*11df0*/  IMAD.X R11, R71, 0x1, R132, P6 ;  /* 0x00000001470b7824 */ /* 0x000fe200030e0684 */
[----:B--2---:R-:W-:Y:S01]  /*11e00*/  ISETP.LT.AND P6, PT, R169, UR6, !P0 ;  /* 0x00000006a9007c0c */ /* 0x004fe2000c7c1270 */
[----:B------:R-:W2:Y:S01]  /*11e10*/  LDCU UR6, c[0x0][0x398] ;  /* 0x00007300ff0677ac */ /* 0x000ea20008000800 */
[----:B------:R-:W-:-:S02]  /*11e20*/  SHF.R.S32.HI R13, RZ, 0x8, R13 ;  /* 0x00000008ff0d7819 */ /* 0x000fc4000001140d */
[----:B---3--:R-:W-:Y:S01]  /*11e30*/  ISETP.LT.AND P0, PT, R179, UR9, !P0 ;  /* 0x00000009b3007c0c */ /* 0x008fe2000c701270 */
[----:B------:R-:W3:Y:S01]  /*11e40*/  LDCU UR9, c[0x0][0x398] ;  /* 0x00007300ff0977ac */ /* 0x000ee20008000800 */
[----:B------:R-:W-:Y:S01]  /*11e50*/  F2FP.SATFINITE.E4M3.F32.PACK_AB_MERGE_C R15, R15, R14, RZ ;  /* 0x0000000e0f0f723e */ /* 0x000fe200048070ff */
[----:B------:R-:W-:Y:S01]  /*11e60*/  VIADD R14, R0, 0x11 ;  /* 0x00000011000e7836 */ /* 0x000fe20000000000 */
[----:B------:R-:W-:Y:S01]  /*11e70*/  F2FP.SATFINITE.E4M3.F32.PACK_AB_MERGE_C R79, R79, R78, RZ ;  /* 0x0000004e4f4f723e */ /* 0x000fe200048070ff */
[----:B------:R4:W-:Y:S01]  /*11e80*/  @P5 STG.E.U8 desc[UR24][R138.64], R13 ;  /* 0x0000000d8a005986 */ /* 0x0009e2000c101118 */
[----:B------:R-:W-:Y:S01]  /*11e90*/  ISETP.GE.AND P2, PT, R12, UR15, PT ;  /* 0x0000000f0c007c0c */ /* 0x000fe2000bf46270 */
[----:B------:R-:W-:Y:S01]  /*11ea0*/  VIADD R12, R0, 0xf ;  /* 0x0000000f000c7836 */ /* 0x000fe20000000000 */
[----:B-1----:R-:W-:Y:S01]  /*11eb0*/  PRMT R69, R15, 0x9910, RZ ;  /* 0x000099100f457816 */ /* 0x002fe200000000ff */
[----:B------:R1:W-:Y:S01]  /*11ec0*/  @P6 STG.E.U8 desc[UR24][R136.64], R15 ;  /* 0x0000000f88006986 */ /* 0x0003e2000c101118 */
[----:B-----5:R-:W-:Y:S01]  /*11ed0*/  ISETP.LT.AND P6, PT, R169, UR10, !P3 ;  /* 0x0000000aa9007c0c */ /* 0x020fe2000dfc1270 */
[----:B------:R-:W5:Y:S01]  /*11ee0*/  LDCU UR10, c[0x0][0x398] ;  /* 0x00007300ff0a77ac */ /* 0x000f620008000800 */
[----:B0-----:R-:W-:Y:S01]  /*11ef0*/  ISETP.LT.AND P3, PT, R179, UR4, !P3 ;  /* 0x00000004b3007c0c */ /* 0x001fe2000df61270 */
[----:B------:R-:W-:Y:S01]  /*11f00*/  @P0 STG.E.U8 desc[UR24][R140.64], R79 ;  /* 0x0000004f8c000986 */ /* 0x000fe2000c101118 */
[----:B------:R-:W-:Y:S01]  /*11f10*/  ISETP.GE.AND P5, PT, R12, UR15, PT ;  /* 0x0000000f0c007c0c */ /* 0x000fe2000bfa6270 */
[----:B------:R-:W0:Y:S01]  /*11f20*/  LDCU UR4, c[0x0][0x39c] ;  /* 0x00007380ff0477ac */ /* 0x000e220008000800 */
[----:B--2---:R-:W-:Y:S01]  /*11f30*/  ISETP.LT.AND P0, PT, R169, UR6, !P1 ;  /* 0x00000006a9007c0c */ /* 0x004fe2000cf01270 */
[----:B------:R-:W-:Y:S01]  /*11f40*/  VIADD R12, R0, 0x10 ;  /* 0x00000010000c7836 */ /* 0x000fe20000000000 */
[----:B----4-:R-:W-:Y:S01]  /*11f50*/  PRMT R13, R79, 0x9910, RZ ;  /* 0x000099104f0d7816 */ /* 0x010fe200000000ff */
[----:B------:R-:W2:Y:S01]  /*11f60*/  LDCU UR6, c[0x0][0x398] ;  /* 0x00007300ff0677ac */ /* 0x000ea20008000800 */
[----:B------:R-:W-:-:S02]  /*11f70*/  SHF.R.S32.HI R69, RZ, 0x8, R69 ;  /* 0x00000008ff457819 */ /* 0x000fc40000011445 */
[----:B------:R-:W-:Y:S01]  /*11f80*/  F2FP.SATFINITE.E4M3.F32.PACK_AB_MERGE_C R17, R17, R16, RZ ;  /* 0x000000101111723e */ /* 0x000fe200048070ff */
[----:B-1----:R-:W-:Y:S01]  /*11f90*/  IMAD.MOV.U32 R15, RZ, RZ, R13 ;  /* 0x000000ffff0f7224 */ /* 0x002fe200078e000d */
[----:B---3--:R-:W-:Y:S01]  /*11fa0*/  ISETP.LT.AND P1, PT, R179, UR9, !P1 ;  /* 0x00000009b3007c0c */ /* 0x008fe2000cf21270 */
[----:B------:R-:W-:Y:S01]  /*11fb0*/  @P6 STG.E.U8 desc[UR24][R134.64], R69 ;  /* 0x0000004586006986 */ /* 0x000fe2000c101118 */
[----:B------:R-:W-:Y:S01]  /*11fc0*/  ISETP.GE.AND P6, PT, R12, UR15, PT ;  /* 0x0000000f0c007c0c */ /* 0x000fe2000bfc6270 */
[----:B------:R-:W1:Y:S01]  /*11fd0*/  LDCU UR9, c[0x0][0x398] ;  /* 0x00007300ff0977ac */ /* 0x000e620008000800 */
[----:B------:R-:W-:Y:S02]  /*11fe0*/  SHF.R.S32.HI R15, RZ, 0x8, R15 ;  /* 0x00000008ff0f7819 */ /* 0x000fe4000001140f */
[----:B------:R-:W-:Y:S02]  /*11ff0*/  PRMT R16, R17, 0x9910, RZ ;  /* 0x0000991011107816 */ /* 0x000fe400000000ff */
[----:B------:R-:W-:Y:S01]  /*12000*/  F2FP.SATFINITE.E4M3.F32.PACK_AB_MERGE_C R81, R81, R80, RZ ;  /* 0x000000505151723e */ /* 0x000fe200048070ff */
[----:B------:R3:W-:Y:S01]  /*12010*/  @P3 STG.E.U8 desc[UR24][R4.64], R15 ;  /* 0x0000000f04003986 */ /* 0x0007e2000c101118 */
[C---:B------:R-:W-:Y:S01]  /*12020*/  IADD3 R12, P3, PT, R68.reuse, R133, RZ ;  /* 0x00000085440c7210 */ /* 0x040fe20007f7e0ff */
[----:B------:R-:W-:Y:S01]  /*12030*/  VIADD R68, R68, UR32 ;  /* 0x0000002044447c36 */ /* 0x000fe20008000000 */
[----:B------:R-:W-:Y:S01]  /*12040*/  F2FP.SATFINITE.E4M3.F32.PACK_AB_MERGE_C R19, R19, R18, RZ ;  /* 0x000000121313723e */ /* 0x000fe200048070ff */
[----:B------:R4:W-:Y:S01]  /*12050*/  @P0 STG.E.U8 desc[UR24][R6.64], R17 ;  /* 0x0000001106000986 */ /* 0x0009e2000c101118 */
[----:B0-----:R-:W-:Y:S01]  /*12060*/  ISETP.GE.AND P0, PT, R14, UR4, PT ;  /* 0x000000040e007c0c */ /* 0x001fe2000bf06270 */
[----:B------:R-:W-:Y:S01]  /*12070*/  IMAD.X R13, R71, 0x1, R3, P3 ;  /* 0x00000001470d7824 */ /* 0x000fe200018e0603 */
[----:B-----5:R-:W-:Y:S01]  /*12080*/  ISETP.LT.AND P3, PT, R169, UR10, !P4 ;  /* 0x0000000aa9007c0c */ /* 0x020fe2000e761270 */
[----:B------:R-:W0:Y:S01]  /*12090*/  LDCU UR4, c[0x0][0x39c] ;  /* 0x00007380ff0477ac */ /* 0x000e220008000800 */
[----:B------:R-:W-:Y:S01]  /*120a0*/  ISETP.LT.AND P4, PT, R179, UR12, !P4 ;  /* 0x0000000cb3007c0c */ /* 0x000fe2000e781270 */
[----:B------:R5:W-:Y:S01]  /*120b0*/  @P1 STG.E.U8 desc[UR24][R8.64], R81 ;  /* 0x0000005108001986 */ /* 0x000be2000c101118 */
[----:B------:R-:W-:Y:S01]  /*120c0*/  SHF.R.S32.HI R14, RZ, 0x1f, R68 ;  /* 0x0000001fff0e7819 */ /* 0x000fe20000011444 */
[----:B---3--:R-:W-:Y:S01]  /*120d0*/  IMAD.MOV.U32 R4, RZ, RZ, R16 ;  /* 0x000000ffff047224 */ /* 0x008fe200078e0010 */
[----:B------:R-:W-:Y:S01]  /*120e0*/  PRMT R15, R81, 0x9910, RZ ;  /* 0x00009910510f7816 */ /* 0x000fe200000000ff */
[----:B------:R-:W3:Y:S01]  /*120f0*/  LDCU UR10, c[0x0][0x398] ;  /* 0x00007300ff0a77ac */ /* 0x000ee20008000800 */
[----:B------:R-:W-:-:S02]  /*12100*/  F2FP.SATFINITE.E4M3.F32.PACK_AB_MERGE_C R83, R83, R82, RZ ;  /* 0x000000525353723e */ /* 0x000fc400048070ff */
[----:B----4-:R-:W-:Y:S01]  /*12110*/  SHF.R.S32.HI R7, RZ, 0x8, R4 ;  /* 0x00000008ff077819 */ /* 0x010fe20000011404 */
[----:B------:R-:W4:Y:S01]  /*12120*/  LDCU UR12, c[0x0][0x398] ;  /* 0x00007300ff0c77ac */ /* 0x000f220008000800 */
[----:B------:R-:W-:Y:S02]  /*12130*/  IADD3 R4, P1, PT, R68, R2, RZ ;  /* 0x0000000244047210 */ /* 0x000fe40007f3e0ff */
[----:B------:R-:W-:Y:S01]  /*12140*/  SHF.R.S32.HI R15, RZ, 0x8, R15 ;  /* 0x00000008ff0f7819 */ /* 0x000fe2000001140f */
[----:B------:R3:W-:Y:S01]  /*12150*/  @P3 STG.E.U8 desc[UR24][R10.64], R7 ;  /* 0x000000070a003986 */ /* 0x0007e2000c101118 */
[----:B--2---:R-:W-:Y:S01]  /*12160*/  ISETP.LT.AND P3, PT, R169, UR6, !P2 ;  /* 0x00000006a9007c0c */ /* 0x004fe2000d761270 */
[----:B-----5:R-:W-:Y:S01]  /*12170*/  VIADD R8, R0, 0x12 ;  /* 0x0000001200087836 */ /* 0x020fe20000000000 */
[----:B-1----:R-:W-:Y:S01]  /*12180*/  ISETP.LT.AND P2, PT, R179, UR9, !P2 ;  /* 0x00000009b3007c0c */ /* 0x002fe2000d741270 */
[----:B------:R-:W-:Y:S01]  /*12190*/  IMAD.X R5, R14, 0x1, R132, P1 ;  /* 0x000000010e057824 */ /* 0x000fe200008e0684 */
[----:B------:R1:W-:Y:S01]  /*121a0*/  @P4 STG.E.U8 desc[UR24][R12.64], R15 ;  /* 0x0000000f0c004986 */ /* 0x0003e2000c101118 */
[----:B------:R-:W-:Y:S01]  /*121b0*/  IADD3 R6, P4, PT, R68, R133, RZ ;  /* 0x0000008544067210 */ /* 0x000fe20007f9e0ff */
[----:B------:R-:W2:Y:S01]  /*121c0*/  LDCU UR6, c[0x0][0x39c] ;  /* 0x00007380ff0677ac */ /* 0x000ea20008000800 */
[----:B0-----:R-:W-:Y:S01]  /*121d0*/  ISETP.GE.AND P1, PT, R8, UR4, PT ;  /* 0x0000000408007c0c */ /* 0x001fe2000bf26270 */
[----:B------:R-:W-:Y:S01]  /*121e0*/  VIADD R68, R68, UR32 ;  /* 0x0000002044447c36 */ /* 0x000fe20008000000 */
[----:B------:R-:W-:Y:S01]  /*121f0*/  F2FP.SATFINITE.E4M3.F32.PACK_AB_MERGE_C R21, R21, R20, RZ ;  /* 0x000000141515723e */ /* 0x000fe200048070ff */
[----:B------:R-:W0:Y:S01]  /*12200*/  LDCU UR4, c[0x0][0x39c] ;  /* 0x00007380ff0477ac */ /* 0x000e220008000800 */
[----:B---3--:R-:W-:Y:S01]  /*12210*/  IMAD.X R7, R14, 0x1, R3, P4 ;  /* 0x000000010e077824 */ /* 0x008fe200020e0603 */
[----:B------:R-:W-:Y:S01]  /*12220*/  PRMT R11, R19, 0x9910, RZ ;  /* 0x00009910130b7816 */ /* 0x000fe200000000ff */
[----:B------:R3:W-:Y:S01]  /*12230*/  @P3 STG.E.U8 desc[UR24][R4.64], R19 ;  /* 0x0000001304003986 */ /* 0x0007e2000c101118 */
[----:B------:R-:W5:Y:S01]  /*12240*/  LDCU UR9, c[0x0][0x398] ;  /* 0x00007300ff0977ac */ /* 0x000f620008000800 */
[----:B------:R-:W-:Y:S01]  /*12250*/  ISETP.LT.AND P3, PT, R169, UR10, !P5 ;  /* 0x0000000aa9007c0c */ /* 0x000fe2000ef61270 */
[----:B-1----:R-:W-:Y:S01]  /*12260*/  VIADD R12, R0, 0x13 ;  /* 0x00000013000c7836 */ /* 0x002fe20000000000 */
[----:B----4-:R-:W-:Y:S01]  /*12270*/  ISETP.LT.AND P5, PT, R179, UR12, !P5 ;  /* 0x0000000cb3007c0c */ /* 0x010fe2000efa1270 */
[----:B------:R1:W-:Y:S01]  /*12280*/  @P2 STG.E.U8 desc[UR24][R6.64], R83 ;  /* 0x0000005306002986 */ /* 0x0003e2000c101118 */
[----:B------:R-:W-:Y:S01]  /*12290*/  SHF.R.S32.HI R10, RZ, 0x1f, R68 ;  /* 0x0000001fff0a7819 */ /* 0x000fe20000011444 */
[----:B------:R-:W4:Y:S01]  /*122a0*/  LDCU UR10, c[0x0][0x398] ;  /* 0x00007300ff0a77ac */ /* 0x000f220008000800 */
[----:B------:R-:W-:-:S02]  /*122b0*/  IADD3 R8, P2, PT, R68, R2, RZ ;  /* 0x0000000244087210 */ /* 0x000fc40007f5e0ff */
[----:B------:R-:W-:Y:S01]  /*122c0*/  PRMT R13, R83, 0x9910, RZ ;  /* 0x00009910530d7816 */ /* 0x000fe200000000ff */
[----:B------:R-:W4:Y:S01]  /*122d0*/  LDCU UR12, c[0x0][0x398] ;  /* 0x00007300ff0c77ac */ /* 0x000f220008000800 */
[----:B---3--:R-:W-:Y:S01]  /*122e0*/  IADD3 R4, P4, PT, R68, R133, RZ ;  /* 0x0000008544047210 */ /* 0x008fe20007f9e0ff */
[----:B------:R-:W-:Y:S01]  /*122f0*/  IMAD.X R9, R10, 0x1, R132, P2 ;  /* 0x000000010a097824 */ /* 0x000fe200010e0684 */
[----:B------:R-:W-:Y:S01]  /*12300*/  SHF.R.S32.HI R11, RZ, 0x8, R11 ;  /* 0x00000008ff0b7819 */ /* 0x000fe2000001140b */
[----:B------:R-:W-:Y:S01]  /*12310*/  VIADD R68, R68, UR32 ;  /* 0x0000002044447c36 */ /* 0x000fe20008000000 */
[----:B------:R-:W-:Y:S01]  /*12320*/  SHF.R.S32.HI R13, RZ, 0x8, R13 ;  /* 0x00000008ff0d7819 */ /* 0x000fe2000001140d */
[----:B------:R-:W-:Y:S01]  /*12330*/  IMAD.X R5, R10, 0x1, R3, P4 ;  /* 0x000000010a057824 */ /* 0x000fe200020e0603 */
[----:B0-----:R-:W-:Y:S01]  /*12340*/  ISETP.GE.AND P2, PT, R12, UR4, PT ;  /* 0x000000040c007c0c */ /* 0x001fe2000bf46270 */
[C---:B-1----:R-:W-:Y:S01]  /*12350*/  VIADD R7, R0.reuse, 0x14 ;  /* 0x0000001400077836 */ /* 0x042fe20000000000 */
[----:B------:R-:W0:Y:S01]  /*12360*/  LDCU UR4, c[0x0][0x39c] ;  /* 0x00007380ff0477ac */ /* 0x000e220008000800 */
[----:B------:R1:W-:Y:S01]  /*12370*/  @P3 STG.E.U8 desc[UR24][R8.64], R11 ;  /* 0x0000000b08003986 */ /* 0x0003e2000c101118 */
[----:B------:R-:W-:Y:S01]  /*12380*/  SHF.R.S32.HI R10, RZ, 0x1f, R68 ;  /* 0x0000001fff0a7819 */ /* 0x000fe20000011444 */
[----:B------:R-:W-:Y:S01]  /*12390*/  VIADD R12, R0, 0x16 ;  /* 0x00000016000c7836 */ /* 0x000fe20000000000 */
[----:B------:R-:W-:Y:S01]  /*123a0*/  IADD3 R6, P4, PT, R68, R2, RZ ;  /* 0x0000000244067210 */ /* 0x000fe20007f9e0ff */
[----:B------:R3:W-:Y:S01]  /*123b0*/  @P5 STG.E.U8 desc[UR24][R4.64], R13 ;  /* 0x0000000d04005986 */ /* 0x0007e2000c101118 */
[----:B--2---:R-:W-:Y:S01]  /*123c0*/  ISETP.GE.AND P3, PT, R7, UR6, PT ;  /* 0x0000000607007c0c */ /* 0x004fe2000bf66270 */
[----:B------:R-:W2:Y:S01]  /*123d0*/  LDCU UR6, c[0x0][0x398] ;  /* 0x00007300ff0677ac */ /* 0x000ea20008000800 */
[----:B-----5:R-:W-:Y:S01]  /*123e0*/  ISETP.LT.AND P5, PT, R169, UR9, !P6 ;  /* 0x00000009a9007c0c */ /* 0x020fe2000f7a1270 */
[----:B------:R-:W-:Y:S01]  /*123f0*/  IMAD.X R7, R10, 0x1, R132, P4 ;  /* 0x000000010a077824 */ /* 0x000fe200020e0684 */
[----:B------:R-:W-:Y:S01]  /*12400*/  ISETP.LT.AND P6, PT, R179, UR14, !P6 ;  /* 0x0000000eb3007c0c */ /* 0x000fe2000f7c1270 */
[----:B------:R-:W5:Y:S01]  /*12410*/  LDCU UR9, c[0x0][0x398] ;  /* 0x00007300ff0977ac */ /* 0x000f620008000800 */
[----:B------:R-:W-:Y:S01]  /*12420*/  F2FP.SATFINITE.E4M3.F32.PACK_AB_MERGE_C R85, R85, R84, RZ ;  /* 0x000000545555723e */ /* 0x000fe200048070ff */
[----:B-1----:R-:W-:Y:S01]  /*12430*/  VIADD R8, R0, 0x15 ;  /* 0x0000001500087836 */ /* 0x002fe20000000000 */
[----:B------:R-:W-:Y:S01]  /*12440*/  PRMT R11, R21, 0x9910, RZ ;  /* 0x00009910150b7816 */ /* 0x000fe200000000ff */
[----:B------:R-:W1:Y:S01]  /*12450*/  LDCU UR14, c[0x0][0x398] ;  /* 0x00007300ff0e77ac */ /* 0x000e620008000800 */
[----:B------:R-:W-:-:S02]  /*12460*/  F2FP.SATFINITE.E4M3.F32.PACK_AB_MERGE_C R23, R23, R22, RZ ;  /* 0x000000161717723e */ /* 0x000fc400048070ff */
[C---:B---3--:R-:W-:Y:S01]  /*12470*/  IADD3 R4, P4, PT, R68.reuse, R133, RZ ;  /* 0x0000008544047210 */ /* 0x048fe20007f9e0ff */
[----:B------:R-:W-:Y:S01]  /*12480*/  VIADD R68, R68, UR32 ;  /* 0x0000002044447c36 */ /* 0x000fe20008000000 */
[----:B------:R-:W-:Y:S01]  /*12490*/  PRMT R13, R85, 0x9910, RZ ;  /* 0x00009910550d7816 */ /* 0x000fe200000000ff */
[----:B------:R-:W-:Y:S01]  /*124a0*/  @P5 STG.E.U8 desc[UR24][R6.64], R21 ;  /* 0x0000001506005986 */ /* 0x000fe2000c101118 */
[----:B----4-:R-:W-:Y:S01]  /*124b0*/  ISETP.LT.AND P5, PT, R169, UR10, !P0 ;  /* 0x0000000aa9007c0c */ /* 0x010fe2000c7a1270 */
[----:B------:R-:W-:Y:S01]  /*124c0*/  IMAD.X R5, R10, 0x1, R3, P4 ;  /* 0x000000010a057824 */ /* 0x000fe200020e0603 */
[----:B0-----:R-:W-:Y:S01]  /*124d0*/  ISETP.GE.AND P4, PT, R8, UR4, PT ;  /* 0x0000000408007c0c */ /* 0x001fe2000bf86270 */
[----:B------:R-:W0:Y:S01]  /*124e0*/  LDCU UR4, c[0x0][0x39c] ;  /* 0x00007380ff0477ac */ /* 0x000e220008000800 */
[----:B------:R-:W-:Y:S02]  /*124f0*/  SHF.R.S32.HI R10, RZ, 0x1f, R68 ;  /* 0x0000001fff0a7819 */ /* 0x000fe40000011444 */
[----:B------:R3:W-:Y:S01]  /*12500*/  @P6 STG.E.U8 desc[UR24][R4.64], R85 ;  /* 0x0000005504006986 */ /* 0x0007e2000c101118 */
[----:B------:R-:W-:Y:S01]  /*12510*/  IADD3 R8, P6, PT, R68, R2, RZ ;  /* 0x0000000244087210 */ /* 0x000fe20007fde0ff */
[----:B------:R-:W4:Y:S01]  /*12520*/  LDCU UR10, c[0x0][0x398] ;  /* 0x00007300ff0a77ac */ /* 0x000f220008000800 */
[----:B--2---:R-:W-:-:S02]  /*12530*/  ISETP.LT.AND P0, PT, R179, UR6, !P0 ;  /* 0x00000006b3007c0c */ /* 0x004fc4000c701270 */
[----:B------:R-:W-:Y:S01]  /*12540*/  SHF.R.S32.HI R11, RZ, 0x8, R11 ;  /* 0x00000008ff0b7819 */ /* 0x000fe2000001140b */
[----:B------:R-:W-:Y:S01]  /*12550*/  IMAD.X R9, R10, 0x1, R132, P6 ;  /* 0x000000010a097824 */ /* 0x000fe200030e0684 */
[----:B------:R-:W-:Y:S01]  /*12560*/  SHF.R.S32.HI R13, RZ, 0x8, R13 ;  /* 0x00000008ff0d7819 */ /* 0x000fe2000001140d */
[----:B------:R-:W2:Y:S01]  /*12570*/  LDCU UR6, c[0x0][0x39c] ;  /* 0x00007380ff0677ac */ /* 0x000ea20008000800 */
[----:B------:R-:W-:Y:S02]  /*12580*/  F2FP.SATFINITE.E4M3.F32.PACK_AB_MERGE_C R87, R87, R86, RZ ;  /* 0x000000565757723e */ /* 0x000fe400048070ff */
[----:B------:R0:W-:Y:S01]  /*12590*/  @P5 STG.E.U8 desc[UR24][R8.64], R11 ;  /* 0x0000000b08005986 */ /* 0x0001e2000c101118 */
[C---:B---3--:R-:W-:Y:S01]  /*125a0*/  IADD3 R4, P6, PT, R68.reuse, R133, RZ ;  /* 0x0000008544047210 */ /* 0x048fe20007fde0ff */
[----:B------:R-:W-:Y:S01]  /*125b0*/  VIADD R68, R68, UR32 ;  /* 0x0000002044447c36 */ /* 0x000fe20008000000 */
[----:B-----5:R-:W-:Y:S01]  /*125c0*/  ISETP.LT.AND P5, PT, R169, UR9, !P1 ;  /* 0x00000009a9007c0c */ /* 0x020fe2000cfa1270 */
[----:B------:R-:W3:Y:S01]  /*125d0*/  LDCU UR9, c[0x0][0x398] ;  /* 0x00007300ff0977ac */ /* 0x000ee20008000800 */
[----:B------:R-:W-:Y:S01]  /*125e0*/  ISETP.LT.AND P1, PT, R179, UR12, !P1 ;  /* 0x0000000cb3007c0c */ /* 0x000fe2000cf21270 */
[----:B------:R-:W-:Y:S01]  /*125f0*/  IMAD.X R5, R10, 0x1, R3, P6 ;  /* 0x000000010a057824 */ /* 0x000fe200030e0603 */
[----:B------:R-:W-:Y:S01]  /*12600*/  SHF.R.S32.HI R10, RZ, 0x1f, R68 ;  /* 0x0000001fff0a7819 */ /* 0x000fe20000011444 */
[----:B------:R-:W5:Y:S01]  /*12610*/  LDCU UR12, c[0x0][0x398] ;  /* 0x00007300ff0c77ac */ /* 0x000f620008000800 */
[----:B------:R-:W-:-:S02]  /*12620*/  F2FP.SATFINITE.E4M3.F32.PACK_AB_MERGE_C R25, R25, R24, RZ ;  /* 0x000000181919723e */ /* 0x000fc400048070ff */
[----:B------:R1:W-:Y:S01]  /*12630*/  @P0 STG.E.U8 desc[UR24][R4.64], R13 ;  /* 0x0000000d04000986 */ /* 0x0003e2000c101118 */
[CC--:B------:R-:W-:Y:S02]  /*12640*/  IADD3 R6, P0, PT, R68.reuse, R2.reuse, RZ ;  /* 0x0000000244067210 */ /* 0x0c0fe40007f1e0ff */
[C---:B0-----:R-:W-:Y:S01]  /*12650*/  IADD3 R8, P6, PT, R68.reuse, R133, RZ ;  /* 0x0000008544087210 */ /* 0x041fe20007fde0ff */
[----:B------:R-:W-:Y:S01]  /*12660*/  VIADD R68, R68, UR32 ;  /* 0x0000002044447c36 */ /* 0x000fe20008000000 */
[----:B------:R-:W-:Y:S01]  /*12670*/  PRMT R11, R23, 0x9910, RZ ;  /* 0x00009910170b7816 */ /* 0x000fe200000000ff */
[----:B------:R-:W-:Y:S01]  /*12680*/  IMAD.X R7, R10, 0x1, R132, P0 ;  /* 0x000000010a077824 */ /* 0x000fe200000e0684 */
[----:B------:R-:W-:Y:S01]  /*12690*/  ISETP.GE.AND P0, PT, R12, UR4, PT ;  /* 0x000000040c007c0c */ /* 0x000fe2000bf06270 */
[----:B------:R-:W0:Y:S01]  /*126a0*/  LDCU UR4, c[0x0][0x39c] ;  /* 0x00007380ff0477ac */ /* 0x000e220008000800 */
[----:B------:R-:W-:Y:S01]  /*126b0*/  IMAD.X R9, R10, 0x1, R3, P6 ;  /* 0x000000010a097824 */ /* 0x000fe200030e0603 */
[----:B------:R-:W-:Y:S01]  /*126c0*/  SHF.R.S32.HI R10, RZ, 0x1f, R68 ;  /* 0x0000001fff0a7819 */ /* 0x000fe20000011444 */
[----:B------:R2:W-:Y:S01]  /*126d0*/  @P5 STG.E.U8 desc[UR24][R6.64], R23 ;  /* 0x0000001706005986 */ /* 0x0005e2000c101118 */
[----:B----4-:R-:W-:Y:S01]  /*126e0*/  ISETP.LT.AND P5, PT, R169, UR10, !P2 ;  /* 0x0000000aa9007c0c */ /* 0x010fe2000d7a1270 */
[----:B------:R-:W-:Y:S01]  /*126f0*/  VIADD R12, R0, 0x17 ;  /* 0x00000017000c7836 */ /* 0x000fe20000000000 */
[----:B-1----:R-:W-:Y:S01]  /*12700*/  ISETP.LT.AND P2, PT, R179, UR14, !P2 ;  /* 0x0000000eb3007c0c */ /* 0x002fe2000d741270 */
[----:B------:R1:W-:Y:S01]  /*12710*/  @P1 STG.E.U8 desc[UR24][R8.64], R87 ;  /* 0x0000005708001986 */ /* 0x0003e2000c101118 */
[----:B------:R-:W-:Y:S01]  /*12720*/  IADD3 R4, P1, PT, R68, R2, RZ ;  /* 0x0000000244047210 */ /* 0x000fe20007f3e0ff */
[----:B------:R-:W4:Y:S01]  /*12730*/  LDCU UR10, c[0x0][0x398] ;  /* 0x00007300ff0a77ac */ /* 0x000f220008000800 */
[----:B------:R-:W-:-:S02]  /*12740*/  PRMT R13, R87, 0x9910, RZ ;  /* 0x00009910570d7816 */ /* 0x000fc400000000ff */
[----:B------:R-:W-:Y:S01]  /*12750*/  SHF.R.S32.HI R11, RZ, 0x8, R11 ;  /* 0x00000008ff0b7819 */ /* 0x000fe2000001140b */
[----:B------:R-:W-:Y:S01]  /*12760*/  IMAD.X R5, R10, 0x1, R132, P1 ;  /* 0x000000010a057824 */ /* 0x000fe200008e0684 */
[----:B------:R-:W-:Y:S01]  /*12770*/  SHF.R.S32.HI R13, RZ, 0x8, R13 ;  /* 0x00000008ff0d7819 */ /* 0x000fe2000001140d */
[----:B------:R-:W4:Y:S01]  /*12780*/  LDCU UR14, c[0x0][0x398] ;  /* 0x00007300ff0e77ac */ /* 0x000f220008000800 */
[C---:B--2---:R-:W-:Y:S01]  /*12790*/  IADD3 R6, P6, PT, R68.reuse, R133, RZ ;  /* 0x0000008544067210 */ /* 0x044fe20007fde0ff */
[----:B------:R-:W-:Y:S01]  /*127a0*/  VIADD R68, R68, UR32 ;  /* 0x0000002044447c36 */ /* 0x000fe20008000000 */
[----:B0-----:R-:W-:Y:S01]  /*127b0*/  ISETP.GE.AND P1, PT, R12, UR4, PT ;  /* 0x000000040c007c0c */ /* 0x001fe2000bf26270 */
[----:B-1----:R-:W-:Y:S01]  /*127c0*/  VIADD R9, R0, 0x18 ;  /* 0x0000001800097836 */ /* 0x002fe20000000000 */
[----:B------:R-:W0:Y:S01]  /*127d0*/  LDCU UR4, c[0x0][0x39c] ;  /* 0x00007380ff0477ac */ /* 0x000e220008000800 */
[----:B------:R-:W-:Y:S01]  /*127e0*/  IMAD.X R7, R10, 0x1, R3, P6 ;  /* 0x000000010a077824 */ /* 0x000fe200030e0603 */
[----:B------:R1:W-:Y:S01]  /*127f0*/  @P5 STG.E.U8 desc[UR24][R4.64], R11 ;  /* 0x0000000b04005986 */ /* 0x0003e2000c101118 */
[----:B------:R-:W-:Y:S01]  /*12800*/  SHF.R.S32.HI R10, RZ, 0x1f, R68 ;  /* 0x0000001fff0a7819 */ /* 0x000fe20000011444 */
[----:B------:R-:W-:Y:S01]  /*12810*/  VIADD R12, R0, 0x1a ;  /* 0x0000001a000c7836 */ /* 0x000fe20000000000 */
[----:B------:R-:W-:Y:S01]  /*12820*/  IADD3 R8, P5, PT, R68, R2, RZ ;  /* 0x0000000244087210 */ /* 0x000fe20007fbe0ff */
[----:B------:R2:W-:Y:S01]  /*12830*/  @P2 STG.E.U8 desc[UR24][R6.64], R13 ;  /* 0x0000000d06002986 */ /* 0x0005e2000c101118 */
[----:B------:R-:W-:Y:S01]  /*12840*/  ISETP.GE.AND P2, PT, R9, UR6, PT ;  /* 0x0000000609007c0c */ /* 0x000fe2000bf46270 */
[----:B------:R-:W4:Y:S01]  /*12850*/  LDCU UR6, c[0x0][0x398] ;  /* 0x00007300ff0677ac */ /* 0x000f220008000800 */
[----:B---3--:R-:W-:Y:S01]  /*12860*/  ISETP.LT.AND P6, PT, R169, UR9, !P3 ;  /* 0x00000009a9007c0c */ /* 0x008fe2000dfc1270 */
[----:B------:R-:W-:Y:S01]  /*12870*/  IMAD.X R9, R10, 0x1, R132, P5 ;  /* 0x000000010a097824 */ /* 0x000fe200028e0684 */
[----:B-----5:R-:W-:Y:S01]  /*12880*/  ISETP.LT.AND P3, PT, R179, UR12, !P3 ;  /* 0x0000000cb3007c0c */ /* 0x020fe2000df61270 */
[----:B------:R-:W3:Y:S01]  /*12890*/  LDCU UR9, c[0x0][0x398] ;  /* 0x00007300ff0977ac */ /* 0x000ee20008000800 */
[----:B------:R-:W-:-:S02]  /*128a0*/  F2FP.SATFINITE.E4M3.F32.PACK_AB_MERGE_C R89, R89, R88, RZ ;  /* 0x000000585959723e */ /* 0x000fc400048070ff */
[C---:B-1----:R-:W-:Y:S01]  /*128b0*/  IADD3 R4, P5, PT, R68.reuse, R133, RZ ;  /* 0x0000008544047210 */ /* 0x042fe20007fbe0ff */
[----:B------:R-:W-:Y:S01]  /*128c0*/  VIADD R68, R68, UR32 ;  /* 0x0000002044447c36 */ /* 0x000fe20008000000 */
[----:B------:R-:W1:Y:S01]  /*128d0*/  LDCU UR12, c[0x0][0x398] ;  /* 0x00007300ff0c77ac */ /* 0x000e620008000800 */
[----:B--2---:R-:W-:Y:S01]  /*128e0*/  VIADD R6, R0, 0x19 ;  /* 0x0000001900067836 */ /* 0x004fe20000000000 */
[----:B------:R-:W-:Y:S01]  /*128f0*/  PRMT R11, R25, 0x9910, RZ ;  /* 0x00009910190b7816 */ /* 0x000fe200000000ff */
[----:B------:R-:W-:Y:S01]  /*12900*/  IMAD.X R5, R10, 0x1, R3, P5 ;  /* 0x000000010a057824 */ /* 0x000fe200028e0603 */
[----:B------:R-:W-:Y:S01]  /*12910*/  SHF.R.S32.HI R10, RZ, 0x1f, R68 ;  /* 0x0000001fff0a7819 */ /* 0x000fe20000011444 */
[----:B------:R-:W-:Y:S01]  /*12920*/  @P6 STG.E.U8 desc[UR24][R8.64], R25 ;  /* 0x0000001908006986 */ /* 0x000fe2000c101118 */
[----:B0-----:R-:W-:Y:S01]  /*12930*/  ISETP.GE.AND P5, PT, R6, UR4, PT ;  /* 0x0000000406007c0c */ /* 0x001fe2000bfa6270 */
[----:B------:R-:W0:Y:S01]  /*12940*/  LDCU UR4, c[0x0][0x39c] ;  /* 0x00007380ff0477ac */ /* 0x000e220008000800 */
[----:B------:R-:W-:Y:S01]  /*12950*/  IADD3 R6, P6, PT, R68, R2, RZ ;  /* 0x0000000244067210 */ /* 0x000fe20007fde0ff */
[----:B------:R2:W-:Y:S01]  /*12960*/  @P3 STG.E.U8 desc[UR24][R4.64], R89 ;  /* 0x0000005904003986 */ /* 0x0005e2000c101118 */
[----:B----4-:R-:W-:Y:S01]  /*12970*/  ISETP.LT.AND P3, PT, R169, UR10, !P4 ;  /* 0x0000000aa9007c0c */ /* 0x010fe2000e761270 */
[----:B------:R-:W4:Y:S01]  /*12980*/  LDCU UR10, c[0x0][0x398] ;  /* 0x00007300ff0a77ac */ /* 0x000f220008000800 */
[----:B------:R-:W-:Y:S01]  /*12990*/  ISETP.LT.AND P4, PT, R179, UR6, !P4 ;  /* 0x00000006b3007c0c */ /* 0x000fe2000e781270 */
[----:B------:R-:W-:Y:S01]  /*129a0*/  IMAD.X R7, R10, 0x1, R132, P6 ;  /* 0x000000010a077824 */ /* 0x000fe200030e0684 */
[----:B------:R-:W-:Y:S01]  /*129b0*/  PRMT R13, R89, 0x9910, RZ ;  /* 0x00009910590d7816 */ /* 0x000fe200000000ff */
[----:B------:R-:W5:Y:S01]  /*129c0*/  LDCU UR6, c[0x0][0x39c] ;  /* 0x00007380ff0677ac */ /* 0x000f620008000800 */
[----:B------:R-:W-:-:S02]  /*129d0*/  SHF.R.S32.HI R11, RZ, 0x8, R11 ;  /* 0x00000008ff0b7819 */ /* 0x000fc4000001140b */
[----:B------:R-:W-:Y:S02]  /*129e0*/  SHF.R.S32.HI R13, RZ, 0x8, R13 ;  /* 0x00000008ff0d7819 */ /* 0x000fe4000001140d */
[----:B------:R-:W-:Y:S02]  /*129f0*/  F2FP.SATFINITE.E4M3.F32.PACK_AB_MERGE_C R27, R27, R26, RZ ;  /* 0x0000001a1b1b723e */ /* 0x000fe400048070ff */
[C---:B--2---:R-:W-:Y:S01]  /*12a00*/  IADD3 R4, P6, PT, R68.reuse, R133, RZ ;  /* 0x0000008544047210 */ /* 0x044fe20007fde0ff */
[----:B------:R-:W-:Y:S01]  /*12a10*/  VIADD R68, R68, UR32 ;  /* 0x0000002044447c36 */ /* 0x000fe20008000000 */
[----:B------:R2:W-:Y:S01]  /*12a20*/  @P3 STG.E.U8 desc[UR24][R6.64], R11 ;  /* 0x0000000b06003986 */ /* 0x0005e2000c101118 */
[----:B-1----:R-:W-:Y:S01]  /*12a30*/  ISETP.LT.AND P3, PT, R179, UR12, !P0 ;  /* 0x0000000cb3007c0c */ /* 0x002fe2000c761270 */
[----:B------:R-:W1:Y:S01]  /*12a40*/  LDCU UR12, c[0x0][0x398] ;  /* 0x00007300ff0c77ac */ /* 0x000e620008000800 */
[----:B------:R-:W-:Y:S01]  /*12a50*/  IMAD.X R5, R10, 0x1, R3, P6 ;  /* 0x000000010a057824 */ /* 0x000fe200030e0603 */
[----:B------:R-:W-:-:S02]  /*12a60*/  SHF.R.S32.HI R10, RZ, 0x1f, R68 ;  /* 0x0000001fff0a7819 */ /* 0x000fc40000011444 */
[----:B------:R-:W-:Y:S02]  /*12a70*/  F2FP.SATFINITE.E4M3.F32.PACK_AB_MERGE_C R91, R91, R90, RZ ;  /* 0x0000005a5b5b723e */ /* 0x000fe400048070ff */
[----:B------:R1:W-:Y:S01]  /*12a80*/  @P4 STG.E.U8 desc[UR24][R4.64], R13 ;  /* 0x0000000d04004986 */ /* 0x0003e2000c101118 */
[----:B---3--:R-:W-:Y:S01]  /*12a90*/  ISETP.LT.AND P4, PT, R169, UR9, !P0 ;  /* 0x00000009a9007c0c */ /* 0x008fe2000c781270 */
[----:B------:R-:W3:Y:S01]  /*12aa0*/  LDCU UR9, c[0x0][0x398] ;  /* 0x00007300ff0977ac */ /* 0x000ee20008000800 */
[CC--:B------:R-:W-:Y:S02]  /*12ab0*/  IADD3 R8, P0, PT, R68.reuse, R2.reuse, RZ ;  /* 0x0000000244087210 */ /* 0x0c0fe40007f1e0ff */
[C---:B--2---:R-:W-:Y:S01]  /*12ac0*/  IADD3 R6, P6, PT, R68.reuse, R133, RZ ;  /* 0x0000008544067210 */ /* 0x044fe20007fde0ff */
[----:B------:R-:W-:Y:S01]  /*12ad0*/  VIADD R68, R68, UR32 ;  /* 0x0000002044447c36 */ /* 0x000fe20008000000 */
[----:B------:R-:W-:Y:S01]  /*12ae0*/  PRMT R11, R27, 0x9910, RZ ;  /* 0x000099101b0b7816 */ /* 0x000fe200000000ff */
[----:B------:R-:W-:Y:S01]  /*12af0*/  IMAD.X R9, R10, 0x1, R132, P0 ;  /* 0x000000010a097824 */ /* 0x000fe200000e0684 */
[----:B0-----:R-:W-:Y:S01]  /*12b00*/  ISETP.GE.AND P0, PT, R12, UR4, PT ;  /* 0x000000040c007c0c */ /* 0x001fe2000bf06270 */
[----:B------:R-:W0:Y:S01]  /*12b10*/  LDCU UR4, c[0x0][0x39c] ;  /* 0x00007380ff0477ac */ /* 0x000e220008000800 */
[----:B------:R-:W-:Y:S01]  /*12b20*/  IMAD.X R7, R10, 0x1, R3, P6 ;  /* 0x000000010a077824 */ /* 0x000fe200030e0603 */
[----:B------:R-:W-:Y:S01]  /*12b30*/  SHF.R.S32.HI R10, RZ, 0x1f, R68 ;  /* 0x0000001fff0a7819 */ /* 0x000fe20000011444 */
[----:B------:R-:W-:Y:S01]  /*12b40*/  VIADD R12, R0, 0x1b ;  /* 0x0000001b000c7836 */ /* 0x000fe20000000000 */
[----:B------:R2:W-:Y:S01]  /*12b50*/  @P4 STG.E.U8 desc[UR24][R8.64], R27 ;  /* 0x0000001b08004986 */ /* 0x0005e2000c101118 */
[----:B----4-:R-:W-:Y:S01]  /*12b60*/  ISETP.LT.AND P4, PT, R169, UR10, !P1 ;  /* 0x0000000aa9007c0c */ /* 0x010fe2000cf81270 */
[----:B------:R-:W4:Y:S01]  /*12b70*/  LDCU UR10, c[0x0][0x398] ;  /* 0x00007300ff0a77ac */ /* 0x000f220008000800 */
[----:B-1----:R-:W-:Y:S01]  /*12b80*/  PRMT R13, R91, 0x9910, RZ ;  /* 0x000099105b0d7816 */ /* 0x002fe200000000ff */
[----:B------:R1:W-:Y:S01]  /*12b90*/  @P3 STG.E.U8 desc[UR24][R6.64], R91 ;  /* 0x0000005b06003986 */ /* 0x0003e2000c101118 */
[----:B------:R-:W-:Y:S01]  /*12ba0*/  ISETP.LT.AND P3, PT, R179, UR14, !P1 ;  /* 0x0000000eb3007c0c */ /* 0x000fe2000cf61270 */
[----:B------:R-:W4:Y:S01]  /*12bb0*/  LDCU UR14, c[0x0][0x398] ;  /* 0x00007300ff0e77ac */ /* 0x000f220008000800 */
[----:B------:R-:W-:-:S02]  /*12bc0*/  IADD3 R4, P1, PT, R68, R2, RZ ;  /* 0x0000000244047210 */ /* 0x000fc40007f3e0ff */
[----:B------:R-:W-:Y:S02]  /*12bd0*/  SHF.R.S32.HI R11, RZ, 0x8, R11 ;  /* 0x00000008ff0b7819 */ /* 0x000fe4000001140b */
[----:B------:R-:W-:Y:S01]  /*12be0*/  SHF.R.S32.HI R13, RZ, 0x8, R13 ;  /* 0x00000008ff0d7819 */ /* 0x000fe2000001140d */
[----:B------:R-:W-:Y:S01]  /*12bf0*/  IMAD.X R5, R10, 0x1, R132, P1 ;  /* 0x000000010a057824 */ /* 0x000fe200008e0684 */
[----:B------:R-:W-:Y:S01]  /*12c00*/  F2FP.SATFINITE.E4M3.F32.PACK_AB_MERGE_C R29, R29, R28, RZ ;  /* 0x0000001c1d1d723e */ /* 0x000fe200048070ff */
[----:B--2---:R-:W-:Y:S01]  /*12c10*/  VIADD R9, R0, 0x1c ;  /* 0x0000001c00097836 */ /* 0x004fe20000000000 */
[----:B0-----:R-:W-:Y:S01]  /*12c20*/  ISETP.GE.AND P1, PT, R12, UR4, PT ;  /* 0x000000040c007c0c */ /* 0x001fe2000bf26270 */
[----:B------:R-:W0:Y:S01]  /*12c30*/  LDCU UR4, c[0x0][0x39c] ;  /* 0x00007380ff0477ac */ /* 0x000e220008000800 */
[C---:B-1----:R-:W-:Y:S01]  /*12c40*/  IADD3 R6, P6, PT, R68.reuse, R133, RZ ;  /* 0x0000008544067210 */ /* 0x042fe20007fde0ff */
[----:B------:R-:W-:Y:S01]  /*12c50*/  VIADD R68, R68, UR32 ;  /* 0x0000002044447c36 */ /* 0x000fe20008000000 */
[----:B------:R1:W-:Y:S01]  /*12c60*/  @P4 STG.E.U8 desc[UR24][R4.64], R11 ;  /* 0x0000000b04004986 */ /* 0x0003e2000c101118 */
[----:B---3--:R-:W-:Y:S01]  /*12c70*/  ISETP.LT.AND P4, PT, R169, UR9, !P2 ;  /* 0x00000009a9007c0c */ /* 0x008fe2000d781270 */
[----:B------:R-:W2:Y:S01]  /*12c80*/  LDCU UR9, c[0x0][0x398] ;  /* 0x00007300ff0977ac */ /* 0x000ea20008000800 */
[----:B------:R-:W-:Y:S01]  /*12c90*/  IMAD.X R7, R10, 0x1, R3, P6 ;  /* 0x000000010a077824 */ /* 0x000fe200030e0603 */
[----:B------:R-:W-:Y:S01]  /*12ca0*/  SHF.R.S32.HI R10, RZ, 0x1f, R68 ;  /* 0x0000001fff0a7819 */ /* 0x000fe20000011444 */
[----:B------:R-:W-:Y:S01]  /*12cb0*/  VIADD R12, R0, 0x1e ;  /* 0x0000001e000c7836 */ /* 0x000fe20000000000 */
[----:B------:R-:W-:Y:S01]  /*12cc0*/  ISETP.LT.AND P6, PT, R179, UR12, !P2 ;  /* 0x0000000cb3007c0c */ /* 0x000fe2000d7c1270 */
[----:B------:R-:W3:Y:S01]  /*12cd0*/  LDCU UR12, c[0x0][0x398] ;  /* 0x00007300ff0c77ac */ /* 0x000ee20008000800 */
[----:B------:R0:W-:Y:S01]  /*12ce0*/  @P3 STG.E.U8 desc[UR24][R6.64], R13 ;  /* 0x0000000d06003986 */ /* 0x0001e2000c101118 */
[----:B------:R-:W-:-:S02]  /*12cf0*/  IADD3 R8, P3, PT, R68, R2, RZ ;  /* 0x0000000244087210 */ /* 0x000fc40007f7e0ff */
[----:B-----5:R-:W-:Y:S01]  /*12d00*/  ISETP.GE.AND P2, PT, R9, UR6, PT ;  /* 0x0000000609007c0c */ /* 0x020fe2000bf46270 */
[----:B------:R-:W5:Y:S01]  /*12d10*/  LDCU UR6, c[0x0][0x398] ;  /* 0x00007300ff0677ac */ /* 0x000f620008000800 */
[----:B------:R-:W-:Y:S01]  /*12d20*/  F2FP.SATFINITE.E4M3.F32.PACK_AB_MERGE_C R93, R93, R92, RZ ;  /* 0x0000005c5d5d723e */ /* 0x000fe200048070ff */
[----:B------:R-:W-:Y:S01]  /*12d30*/  IMAD.X R9, R10, 0x1, R132, P3 ;  /* 0x000000010a097824 */ /* 0x000fe200018e0684 */
[C---:B-1----:R-:W-:Y:S01]  /*12d40*/  IADD3 R4, P3, PT, R68.reuse, R133, RZ ;  /* 0x0000008544047210 */ /* 0x042fe20007f7e0ff */
[----:B------:R-:W-:Y:S01]  /*12d50*/  VIADD R68, R68, UR32 ;  /* 0x0000002044447c36 */ /* 0x000fe20008000000 */
[----:B------:R-:W-:Y:S02]  /*12d60*/  PRMT R11, R29, 0x9910, RZ ;  /* 0x000099101d0b7816 */ /* 0x000fe400000000ff */
[----:B------:R-:W-:Y:S01]  /*12d70*/  @P4 STG.E.U8 desc[UR24][R8.64], R29 ;  /* 0x0000001d08004986 */ /* 0x000fe2000c101118 */
[----:B0-----:R-:W-:Y:S01]  /*12d80*/  VIADD R6, R0, 0x1d ;  /* 0x0000001d00067836 */ /* 0x001fe20000000000 */
[----:B----4-:R-:W-:Y:S01]  /*12d90*/  ISETP.LT.AND P4, PT, R169, UR10, !P5 ;  /* 0x0000000aa9007c0c */ /* 0x010fe2000ef81270 */
[----:B------:R-:W-:Y:S01]  /*12da0*/  IMAD.X R5, R10, 0x1, R3, P3 ;  /* 0x000000010a057824 */ /* 0x000fe200018e0603 */
[----:B------:R-:W-:Y:S01]  /*12db0*/  SHF.R.S32.HI R10, RZ, 0x1f, R68 ;  /* 0x0000001fff0a7819 */ /* 0x000fe20000011444 */
[----:B------:R-:W0:Y:S01]  /*12dc0*/  LDCU UR10, c[0x0][0x398] ;  /* 0x00007300ff0a77ac */ /* 0x000e220008000800 */
[----:B------:R-:W-:-:S02]  /*12dd0*/  ISETP.GE.AND P3, PT, R6, UR4, PT ;  /* 0x0000000406007c0c */ /* 0x000fc4000bf66270 */
[----:B------:R1:W-:Y:S01]  /*12de0*/  @P6 STG.E.U8 desc[UR24][R4.64], R93 ;  /* 0x0000005d04006986 */ /* 0x0003e2000c101118 */
[----:B------:R-:W-:Y:S01]  /*12df0*/  IADD3 R6, P6, PT, R68, R2, RZ ;  /* 0x0000000244067210 */ /* 0x000fe20007fde0ff */
[----:B------:R-:W4:Y:S01]  /*12e00*/  LDCU UR4, c[0x0][0x39c] ;  /* 0x00007380ff0477ac */ /* 0x000f220008000800 */
[----:B-----5:R-:W-:Y:S02]  /*12e10*/  ISETP.LT.AND P5, PT, R179, UR6, !P5 ;  /* 0x00000006b3007c0c */ /* 0x020fe4000efa1270 */
[----:B------:R-:W-:Y:S01]  /*12e20*/  PRMT R13, R93, 0x9910, RZ ;  /* 0x000099105d0d7816 */ /* 0x000fe200000000ff */
[----:B------:R-:W-:Y:S01]  /*12e30*/  IMAD.X R7, R10, 0x1, R132, P6 ;  /* 0x000000010a077824 */ /* 0x000fe200030e0684 */
[----:B------:R-:W-:Y:S01]  /*12e40*/  SHF.R.S32.HI R11, RZ, 0x8, R11 ;  /* 0x00000008ff0b7819 */ /* 0x000fe2000001140b */
[----:B------:R-:W5:Y:S01]  /*12e50*/  LDCU UR6, c[0x0][0x39c] ;  /* 0x00007380ff0677ac */ /* 0x000f620008000800 */
[----:B------:R-:W-:Y:S02]  /*12e60*/  SHF.R.S32.HI R13, RZ, 0x8, R13 ;  /* 0x00000008ff0d7819 */ /* 0x000fe4000001140d */
[----:B------:R-:W-:Y:S01]  /*12e70*/  F2FP.SATFINITE.E4M3.F32.PACK_AB_MERGE_C R31, R31, R30, RZ ;  /* 0x0000001e1f1f723e */ /* 0x000fe200048070ff */
[----:B------:R0:W-:Y:S01]  /*12e80*/  @P4 STG.E.U8 desc[UR24][R6.64], R11 ;  /* 0x0000000b06004986 */ /* 0x0001e2000c101118 */
[C---:B-1----:R-:W-:Y:S01]  /*12e90*/  IADD3 R4, P6, PT, R68.reuse, R133, RZ ;  /* 0x0000008544047210 */ /* 0x042fe20007fde0ff */
[----:B------:R-:W-:Y:S01]  /*12ea0*/  VIADD R68, R68, UR32 ;  /* 0x0000002044447c36 */ /* 0x000fe20008000000 */
[----:B---3--:R-:W-:Y:S01]  /*12eb0*/  ISETP.LT.AND P4, PT, R179, UR12, !P0 ;  /* 0x0000000cb3007c0c */ /* 0x008fe2000c781270 */
[----:B------:R-:W1:Y:S01]  /*12ec0*/  LDCU UR12, c[0x0][0x398] ;  /* 0x00007300ff0c77ac */ /* 0x000e620008000800 */
[----:B------:R-:W-:Y:S01]  /*12ed0*/  F2FP.SATFINITE.E4M3.F32.PACK_AB_MERGE_C R95, R95, R94, RZ ;  /* 0x0000005e5f5f723e */ /* 0x000fe200048070ff */
[----:B------:R-:W-:Y:S01]  /*12ee0*/  IMAD.X R5, R10, 0x1, R3, P6 ;  /* 0x000000010a057824 */ /* 0x000fe200030e0603 */
[----:B------:R-:W-:-:S02]  /*12ef0*/  SHF.R.S32.HI R10, RZ, 0x1f, R68 ;  /* 0x0000001fff0a7819 */ /* 0x000fc40000011444 */
[----:B------:R-:W-:Y:S02]  /*12f00*/  F2FP.SATFINITE.E4M3.F32.PACK_AB_MERGE_C R33, R33, R32, RZ ;  /* 0x000000202121723e */ /* 0x000fe400048070ff */
[----:B------:R3:W-:Y:S01]  /*12f10*/  @P5 STG.E.U8 desc[UR24][R4.64], R13 ;  /* 0x0000000d04005986 */ /* 0x0007e2000c101118 */
[----:B--2---:R-:W-:Y:S01]  /*12f20*/  ISETP.LT.AND P5, PT, R169, UR9, !P0 ;  /* 0x00000009a9007c0c */ /* 0x004fe2000c7a1270 */
[----:B------:R-:W2:Y:S01]  /*12f30*/  LDCU UR9, c[0x0][0x398] ;  /* 0x00007300ff0977ac */ /* 0x000ea20008000800 */
[CC--:B------:R-:W-:Y:S02]  /*12f40*/  IADD3 R8, P0, PT, R68.reuse, R2.reuse, RZ ;  /* 0x0000000244087210 */ /* 0x0c0fe40007f1e0ff */
[C---:B0-----:R-:W-:Y:S01]  /*12f50*/  IADD3 R6, P6, PT, R68.reuse, R133, RZ ;  /* 0x0000008544067210 */ /* 0x041fe20007fde0ff */
[----:B------:R-:W-:Y:S01]  /*12f60*/  VIADD R68, R68, UR32 ;  /* 0x0000002044447c36 */ /* 0x000fe20008000000 */
[----:B------:R-:W-:Y:S01]  /*12f70*/  PRMT R11, R31, 0x9910, RZ ;  /* 0x000099101f0b7816 */ /* 0x000fe200000000ff */
[----:B------:R-:W-:Y:S01]  /*12f80*/  IMAD.X R9, R10, 0x1, R132, P0 ;  /* 0x000000010a097824 */ /* 0x000fe200000e0684 */
[----:B----4-:R-:W-:Y:S01]  /*12f90*/  ISETP.GE.AND P0, PT, R12, UR4, PT ;  /* 0x000000040c007c0c */ /* 0x010fe2000bf06270 */
[----:B------:R-:W0:Y:S01]  /*12fa0*/  LDCU UR4, c[0x0][0x39c] ;  /* 0x00007380ff0477ac */ /* 0x000e220008000800 */
[----:B------:R-:W-:Y:S01]  /*12fb0*/  IMAD.X R7, R10, 0x1, R3, P6 ;  /* 0x000000010a077824 */ /* 0x000fe200030e0603 */
[----:B------:R-:W-:Y:S01]  /*12fc0*/  SHF.R.S32.HI R10, RZ, 0x1f, R68 ;  /* 0x0000001fff0a7819 */ /* 0x000fe20000011444 */
[----:B------:R-:W-:Y:S01]  /*12fd0*/  VIADD R12, R0, 0x1f ;  /* 0x0000001f000c7836 */ /* 0x000fe20000000000 */
[----:B------:R4:W-:Y:S01]  /*12fe0*/  @P5 STG.E.U8 desc[UR24][R8.64], R31 ;  /* 0x0000001f08005986 */ /* 0x0009e2000c101118 */
[----:B------:R-:W-:Y:S01]  /*12ff0*/  ISETP.LT.AND P5, PT, R169, UR10, !P1 ;  /* 0x0000000aa9007c0c */ /* 0x000fe2000cfa1270 */
[----:B------:R-:W1:Y:S01]  /*13000*/  LDCU UR10, c[0x0][0x398] ;  /* 0x00007300ff0a77ac */ /* 0x000e620008000800 */
[----:B---3--:R-:W-:Y:S01]  /*13010*/  PRMT R13, R95, 0x9910, RZ ;  /* 0x000099105f0d7816 */ /* 0x008fe200000000ff */
[----:B------:R3:W-:Y:S01]  /*13020*/  @P4 STG.E.U8 desc[UR24][R6.64], R95 ;  /* 0x0000005f06004986 */ /* 0x0007e2000c101118 */
[----:B------:R-:W-:Y:S01]  /*13030*/  ISETP.LT.AND P4, PT, R179, UR14, !P1 ;  /* 0x0000000eb3007c0c */ /* 0x000fe2000cf81270 */
[----:B------:R-:W1:Y:S01]  /*13040*/  LDCU UR14, c[0x0][0x398] ;  /* 0x00007300ff0e77ac */ /* 0x000e620008000800 */
[----:B------:R-:W-:-:S02]  /*13050*/  IADD3 R4, P1, PT, R68, R2, RZ ;  /* 0x0000000244047210 */ /* 0x000fc40007f3e0ff */
[----:B------:R-:W-:Y:S02]  /*13060*/  SHF.R.S32.HI R11, RZ, 0x8, R11 ;  /* 0x00000008ff0b7819 */ /* 0x000fe4000001140b */
[----:B------:R-:W-:Y:S01]  /*13070*/  SHF.R.S32.HI R13, RZ, 0x8, R13 ;  /* 0x00000008ff0d7819 */ /* 0x000fe2000001140d */
[----:B------:R-:W-:Y:S01]  /*13080*/  IMAD.X R5, R10, 0x1, R132, P1 ;  /* 0x000000010a057824 */ /* 0x000fe200008e0684 */
[----:B------:R-:W-:Y:S01]  /*13090*/  F2FP.SATFINITE.E4M3.F32.PACK_AB_MERGE_C R97, R97, R96, RZ ;  /* 0x000000606161723e */ /* 0x000fe200048070ff */
[----:B----4-:R-:W-:Y:S01]  /*130a0*/  VIADD R9, R0, 0x20 ;  /* 0x0000002000097836 */ /* 0x010fe20000000000 */
[----:B0-----:R-:W-:Y:S01]  /*130b0*/  ISETP.GE.AND P1, PT, R12, UR4, PT ;  /* 0x000000040c007c0c */ /* 0x001fe2000bf26270 */
[----:B------:R-:W0:Y:S01]  /*130c0*/  LDCU UR4, c[0x0][0x39c] ;  /* 0x00007380ff0477ac */ /* 0x000e220008000800 */
[C---:B---3--:R-:W-:Y:S01]  /*130d0*/  IADD3 R6, P6, PT, R68.reuse, R133, RZ ;  /* 0x0000008544067210 */ /* 0x048fe20007fde0ff */
[----:B------:R-:W-:Y:S01]  /*130e0*/  VIADD R68, R68, UR32 ;  /* 0x0000002044447c36 */ /* 0x000fe20008000000 */
[----:B------:R3:W-:Y:S01]  /*130f0*/  @P5 STG.E.U8 desc[UR24][R4.64], R11 ;  /* 0x0000000b04005986 */ /* 0x0007e2000c101118 */
[----:B--2---:R-:W-:Y:S01]  /*13100*/  ISETP.LT.AND P5, PT, R169, UR9, !P2 ;  /* 0x00000009a9007c0c */ /* 0x004fe2000d7a1270 */
[----:B------:R-:W2:Y:S01]  /*13110*/  LDCU UR9, c[0x0][0x398] ;  /* 0x00007300ff0977ac */ /* 0x000ea20008000800 */
[----:B------:R-:W-:Y:S01]  /*13120*/  IMAD.X R7, R10, 0x1, R3, P6 ;  /* 0x000000010a077824 */ /* 0x000fe200030e0603 */
[----:B------:R-:W-:Y:S01]  /*13130*/  SHF.R.S32.HI R10, RZ, 0x1f, R68 ;  /* 0x0000001fff0a7819 */ /* 0x000fe20000011444 */
[----:B------:R-:W-:Y:S01]  /*13140*/  VIADD R12, R0, 0x22 ;  /* 0x00000022000c7836 */ /* 0x000fe20000000000 */
[----:B-1----:R-:W-:Y:S01]  /*13150*/  ISETP.LT.AND P6, PT, R179, UR12, !P2 ;  /* 0x0000000cb3007c0c */ /* 0x002fe2000d7c1270 */
[----:B------:R-:W1:Y:S01]  /*13160*/  LDCU UR12, c[0x0][0x398] ;  /* 0x00007300ff0c77ac */ /* 0x000e620008000800 */
[----:B------:R4:W-:Y:S01]  /*13170*/  @P4 STG.E.U8 desc[UR24][R6.64], R13 ;  /* 0x0000000d06004986 */ /* 0x0009e2000c101118 */
[----:B------:R-:W-:-:S02]  /*13180*/  IADD3 R8, P4, PT, R68, R2, RZ ;  /* 0x0000000244087210 */ /* 0x000fc40007f9e0ff */
[----:B-----5:R-:W-:Y:S01]  /*13190*/  ISETP.GE.AND P2, PT, R9, UR6, PT ;  /* 0x0000000609007c0c */ /* 0x020fe2000bf46270 */
[----:B------:R-:W5:Y:S01]  /*131a0*/  LDCU UR6, c[0x0][0x398] ;  /* 0x00007300ff0677ac */ /* 0x000f620008000800 */
[----:B---3--:R-:W-:Y:S01]  /*131b0*/  PRMT R11, R33, 0x9910, RZ ;  /* 0x00009910210b7816 */ /* 0x008fe200000000ff */
[----:B------:R-:W-:Y:S01]  /*131c0*/  IMAD.X R9, R10, 0x1, R132, P4 ;  /* 0x000000010a097824 */ /* 0x000fe200020e0684 */
[C---:B------:R-:W-:Y:S01]  /*131d0*/  IADD3 R4, P4, PT, R68.reuse, R133, RZ ;  /* 0x0000008544047210 */ /* 0x040fe20007f9e0ff */
[----:B------:R-:W-:Y:S01]  /*131e0*/  VIADD R68, R68, UR32 ;  /* 0x0000002044447c36 */ /* 0x000fe20008000000 */
[----:B------:R-:W-:Y:S02]  /*131f0*/  SHF.R.S32.HI R11, RZ, 0x8, R11 ;  /* 0x00000008ff0b7819 */ /* 0x000fe4000001140b */
[----:B------:R-:W-:Y:S01]  /*13200*/  @P5 STG.E.U8 desc[UR24][R8.64], R33 ;  /* 0x0000002108005986 */ /* 0x000fe2000c101118 */
[----:B----4-:R-:W-:Y:S01]  /*13210*/  VIADD R6, R0, 0x21 ;  /* 0x0000002100067836 */ /* 0x010fe20000000000 */
[----:B------:R-:W-:Y:S01]  /*13220*/  ISETP.LT.AND P5, PT, R169, UR10, !P3 ;  /* 0x0000000aa9007c0c */ /* 0x000fe2000dfa1270 */
[----:B------:R-:W-:Y:S01]  /*13230*/  IMAD.X R5, R10, 0x1, R3, P4 ;  /* 0x000000010a057824 */ /* 0x000fe200020e0603 */
[----:B------:R-:W-:Y:S01]  /*13240*/  SHF.R.S32.HI R10, RZ, 0x1f, R68 ;  /* 0x0000001fff0a7819 */ /* 0x000fe20000011444 */
[----:B------:R-:W3:Y:S01]  /*13250*/  LDCU UR10, c[0x0][0x398] ;  /* 0x00007300ff0a77ac */ /* 0x000ee20008000800 */
[----:B0-----:R-:W-:-:S02]  /*13260*/  ISETP.GE.AND P4, PT, R6, UR4, PT ;  /* 0x0000000406007c0c */ /* 0x001fc4000bf86270 */
[----:B------:R0:W-:Y:S01]  /*13270*/  @P6 STG.E.U8 desc[UR24][R4.64], R97 ;  /* 0x0000006104006986 */ /* 0x0001e2000c101118 */
[----:B------:R-:W-:Y:S01]  /*13280*/  IADD3 R6, P6, PT, R68, R2, RZ ;  /* 0x0000000244067210 */ /* 0x000fe20007fde0ff */
[----:B------:R-:W4:Y:S01]  /*13290*/  LDCU UR4, c[0x0][0x39c] ;  /* 0x00007380ff0477ac */ /* 0x000f220008000800 */
[----:B-----5:R-:W-:Y:S02]  /*132a0*/  ISETP.LT.AND P3, PT, R179, UR6, !P3 ;  /* 0x00000006b3007c0c */ /* 0x020fe4000df61270 */
[----:B------:R-:W-:Y:S01]  /*132b0*/  PRMT R13, R97, 0x9910, RZ ;  /* 0x00009910610d7816 */ /* 0x000fe200000000ff */
[----:B------:R-:W-:Y:S01]  /*132c0*/  IMAD.X R7, R10, 0x1, R132, P6 ;  /* 0x000000010a077824 */ /* 0x000fe200030e0684 */
[----:B------:R-:W-:Y:S01]  /*132d0*/  F2FP.SATFINITE.E4M3.F32.PACK_AB_MERGE_C R35, R35, R34, RZ ;  /* 0x000000222323723e */ /* 0x000fe200048070ff */
[----:B------:R-:W5:Y:S01]  /*132e0*/  LDCU UR6, c[0x0][0x39c] ;  /* 0x00007380ff0677ac */ /* 0x000f620008000800 */
[----:B------:R-:W-:Y:S02]  /*132f0*/  SHF.R.S32.HI R13, RZ, 0x8, R13 ;  /* 0x00000008ff0d7819 */ /* 0x000fe4000001140d */
[----:B------:R1:W-:Y:S01]  /*13300*/  @P5 STG.E.U8 desc[UR24][R6.64], R11 ;  /* 0x0000000b06005986 */ /* 0x0003e2000c101118 */
[C---:B0-----:R-:W-:Y:S01]  /*13310*/  IADD3 R4, P6, PT, R68.reuse, R133, RZ ;  /* 0x0000008544047210 */ /* 0x041fe20007fde0ff */
[----:B------:R-:W-:Y:S01]  /*13320*/  VIADD R68, R68, UR32 ;  /* 0x0000002044447c36 */ /* 0x000fe20008000000 */
[----:B--2---:R-:W-:Y:S01]  /*13330*/  ISETP.LT.AND P5, PT, R169, UR9, !P0 ;  /* 0x00000009a9007c0c */ /* 0x004fe2000c7a1270 */
[----:B------:R-:W0:Y:S01]  /*13340*/  LDCU UR9, c[0x0][0x398] ;  /* 0x00007300ff0977ac */ /* 0x000e220008000800 */
[----:B------:R-:W-:Y:S01]  /*13350*/  F2FP.SATFINITE.E4M3.F32.PACK_AB_MERGE_C R99, R99, R98, RZ ;  /* 0x000000626363723e */ /* 0x000fe200048070ff */
[----:B------:R-:W-:Y:S01]  /*13360*/  IMAD.X R5, R10, 0x1, R3, P6 ;  /* 0x000000010a057824 */ /* 0x000fe200030e0603 */
[----:B------:R-:W-:-:S02]  /*13370*/  SHF.R.S32.HI R10, RZ, 0x1f, R68 ;  /* 0x0000001fff0a7819 */ /* 0x000fc40000011444 */
[----:B------:R-:W-:Y:S02]  /*13380*/  F2FP.SATFINITE.E4M3.F32.PACK_AB_MERGE_C R37, R37, R36, RZ ;  /* 0x000000242525723e */ /* 0x000fe400048070ff */
[----:B------:R2:W-:Y:S01]  /*13390*/  @P3 STG.E.U8 desc[UR24][R4.64], R13 ;  /* 0x0000000d04003986 */ /* 0x0005e2000c101118 */
[----:B-1----:R-:W-:Y:S01]  /*133a0*/  ISETP.LT.AND P3, PT, R179, UR12, !P0 ;  /* 0x0000000cb3007c0c */ /* 0x002fe2000c761270 */
[----:B------:R-:W1:Y:S01]  /*133b0*/  LDCU UR12, c[0x0][0x398] ;  /* 0x00007300ff0c77ac */ /* 0x000e620008000800 */
[CC--:B------:R-:W-:Y:S02]  /*133c0*/  IADD3 R8, P0, PT, R68.reuse, R2.reuse, RZ ;  /* 0x0000000244087210 */ /* 0x0c0fe40007f1e0ff */
[C---:B------:R-:W-:Y:S01]  /*133d0*/  IADD3 R6, P6, PT, R68.reuse, R133, RZ ;  /* 0x0000008544067210 */ /* 0x040fe20007fde0ff */
[----:B------:R-:W-:Y:S01]  /*133e0*/  VIADD R68, R68, UR32 ;  /* 0x0000002044447c36 */ /* 0x000fe20008000000 */
[----:B------:R-:W-:Y:S01]  /*133f0*/  PRMT R11, R35, 0x9910, RZ ;  /* 0x00009910230b7816 */ /* 0x000fe200000000ff */
[----:B------:R-:W-:Y:S01]  /*13400*/  IMAD.X R9, R10, 0x1, R132, P0 ;  /* 0x000000010a097824 */ /* 0x000fe200000e0684 */
[----:B----4-:R-:W-:Y:S01]  /*13410*/  ISETP.GE.AND P0, PT, R12, UR4, PT ;  /* 0x000000040c007c0c */ /* 0x010fe2000bf06270 */
[----:B------:R-:W4:Y:S01]  /*13420*/  LDCU UR4, c[0x0][0x39c] ;  /* 0x00007380ff0477ac */ /* 0x000f220008000800 */
[----:B------:R-:W-:Y:S01]  /*13430*/  IMAD.X R7, R10, 0x1, R3, P6 ;  /* 0x000000010a077824 */ /* 0x000fe200030e0603 */
[----:B------:R-:W-:Y:S01]  /*13440*/  SHF.R.S32.HI R10, RZ, 0x1f, R68 ;  /* 0x0000001fff0a7819 */ /* 0x000fe20000011444 */
[----:B------:R0:W-:Y:S01]  /*13450*/  @P5 STG.E.U8 desc[UR24][R8.64], R35 ;  /* 0x0000002308005986 */ /* 0x0001e2000c101118 */
[----:B---3--:R-:W-:Y:S01]  /*13460*/  ISETP.LT.AND P5, PT, R169, UR10, !P1 ;  /* 0x0000000aa9007c0c */ /* 0x008fe2000cfa1270 */
[----:B------:R-:W-:Y:S01]  /*13470*/  VIADD R12, R0, 0x23 ;  /* 0x00000023000c7836 */ /* 0x000fe20000000000 */
[----:B--2---:R-:W-:Y:S01]  /*13480*/  PRMT R13, R99, 0x9910, RZ ;  /* 0x00009910630d7816 */ /* 0x004fe200000000ff */
[----:B------:R2:W-:Y:S01]  /*13490*/  @P3 STG.E.U8 desc[UR24][R6.64], R99 ;  /* 0x0000006306003986 */ /* 0x0005e2000c101118 */
[----:B------:R-:W-:Y:S01]  /*134a0*/  ISETP.LT.AND P3, PT, R179, UR14, !P1 ;  /* 0x0000000eb3007c0c */ /* 0x000fe2000cf61270 */
[----:B------:R-:W3:Y:S01]  /*134b0*/  LDCU UR10, c[0x0][0x398] ;  /* 0x00007300ff0a77ac */ /* 0x000ee20008000800 */
[----:B------:R-:W-:-:S02]  /*134c0*/  IADD3 R4, P1, PT, R68, R2, RZ ;  /* 0x0000000244047210 */ /* 0x000fc40007f3e0ff */
[----:B------:R-:W-:Y:S01]  /*134d0*/  SHF.R.S32.HI R11, RZ, 0x8, R11 ;  /* 0x00000008ff0b7819 */ /* 0x000fe2000001140b */
[----:B------:R-:W3:Y:S01]  /*134e0*/  LDCU UR14, c[0x0][0x398] ;  /* 0x00007300ff0e77ac */ /* 0x000ee20008000800 */
[----:B------:R-:W-:Y:S01]  /*134f0*/  SHF.R.S32.HI R13, RZ, 0x8, R13 ;  /* 0x00000008ff0d7819 */ /* 0x000fe2000001140d */
[----:B------:R-:W-:Y:S01]  /*13500*/  IMAD.X R5, R10, 0x1, R132, P1 ;  /* 0x000000010a057824 */ /* 0x000fe200008e0684 */
[----:B------:R-:W-:Y:S01]  /*13510*/  F2FP.SATFINITE.E4M3.F32.PACK_AB_MERGE_C R101, R101, R100, RZ ;  /* 0x000000646565723e */ /* 0x000fe200048070ff */
[----:B0-----:R-:W-:Y:S01]  /*13520*/  VIADD R9, R0, 0x24 ;  /* 0x0000002400097836 */ /* 0x001fe20000000000 */
[----:B----4-:R-:W-:Y:S01]  /*13530*/  ISETP.GE.AND P1, PT, R12, UR4, PT ;  /* 0x000000040c007c0c */ /* 0x010fe2000bf26270 */
[----:B------:R-:W0:Y:S01]  /*13540*/  LDCU UR4, c[0x0][0x39c] ;  /* 0x00007380ff0477ac */ /* 0x000e220008000800 */
[C---:B--2---:R-:W-:Y:S01]  /*13550*/  IADD3 R6, P6, PT, R68.reuse, R133, RZ ;  /* 0x0000008544067210 */ /* 0x044fe20007fde0ff */
[----:B------:R-:W-:Y:S01]  /*13560*/  VIADD R68, R68, UR32 ;  /* 0x0000002044447c36 */ /* 0x000fe20008000000 */
[----:B------:R2:W-:Y:S01]  /*13570*/  @P5 STG.E.U8 desc[UR24][R4.64], R11 ;  /* 0x0000000b04005986 */ /* 0x0005e2000c101118 */
[----:B------:R-:W-:Y:S01]  /*13580*/  ISETP.LT.AND P5, PT, R169, UR9, !P2 ;  /* 0x00000009a9007c0c */ /* 0x000fe2000d7a1270 */
[----:B------:R-:W4:Y:S01]  /*13590*/  LDCU UR9, c[0x0][0x398] ;  /* 0x00007300ff0977ac */ /* 0x000f220008000800 */
        /* <DEDUP_REMOVED lines=9> */
[----:B--2---:R-:W-:Y:S01]  /*13630*/  PRMT R11, R37, 0x9910, RZ ;  /* 0x00009910250b7816 */ /* 0x004fe200000000ff */
[----:B------:R-:W-:Y:S01]  /*13640*/  IMAD.X R9, R10, 0x1, R132, P3 ;  /* 0x000000010a097824 */ /* 0x000fe200018e0684 */
[C---:B------:R-:W-:Y:S01]  /*13650*/  IADD3 R4, P3, PT, R68.reuse, R133, RZ ;  /* 0x0000008544047210 */ /* 0x040fe20007f7e0ff */
[----:B------:R-:W-:Y:S01]  /*13660*/  VIADD R68, R68, UR32 ;  /* 0x0000002044447c36 */ /* 0x000fe20008000000 */
[----:B------:R-:W-:Y:S02]  /*13670*/  SHF.R.S32.HI R11, RZ, 0x8, R11 ;  /* 0x00000008ff0b7819 */ /* 0x000fe4000001140b */
[----:B------:R-:W-:Y:S01]  /*13680*/  @P5 STG.E.U8 desc[UR24][R8.64], R37 ;  /* 0x0000002508005986 */ /* 0x000fe2000c101118 */
[----:B0-----:R-:W-:Y:S01]  /*13690*/  VIADD R6, R0, 0x25 ;  /* 0x0000002500067836 */ /* 0x001fe20000000000 */
[----:B---3--:R-:W-:Y:S01]  /*136a0*/  ISETP.LT.AND P5, PT, R169, UR10, !P4 ;  /* 0x0000000aa9007c0c */ /* 0x008fe2000e7a1270 */
[----:B------:R-:W-:Y:S01]  /*136b0*/  IMAD.X R5, R10, 0x1, R3, P3 ;  /* 0x000000010a057824 */ /* 0x000fe200018e0603 */
[----:B------:R-:W-:Y:S01]  /*136c0*/  SHF.R.S32.HI R10, RZ, 0x1f, R68 ;  /* 0x0000001fff0a7819 */ /* 0x000fe20000011444 */
[----:B------:R-:W0:Y:S01]  /*136d0*/  LDCU UR10, c[0x0][0x398] ;  /* 0x00007300ff0a77ac */ /* 0x000e220008000800 */
[----:B------:R-:W-:-:S02]  /*136e0*/  ISETP.GE.AND P3, PT, R6, UR4, PT ;  /* 0x0000000406007c0c */ /* 0x000fc4000bf66270 */
[----:B------:R2:W-:Y:S01]  /*136f0*/  @P6 STG.E.U8 desc[UR24][R4.64], R101 ;  /* 0x0000006504006986 */ /* 0x0005e2000c101118 */
[----:B------:R-:W-:Y:S01]  /*13700*/  IADD3 R6, P6, PT, R68, R2, RZ ;  /* 0x0000000244067210 */ /* 0x000fe20007fde0ff */
[----:B------:R-:W3:Y:S01]  /*13710*/  LDCU UR4, c[0x0][0x39c] ;  /* 0x00007380ff0477ac */ /* 0x000ee20008000800 */
[----:B-----5:R-:W-:Y:S02]  /*13720*/  ISETP.LT.AND P4, PT, R179, UR6, !P4 ;  /* 0x00000006b3007c0c */ /* 0x020fe4000e781270 */
[----:B------:R-:W-:Y:S01]  /*13730*/  PRMT R13, R101, 0x9910, RZ ;  /* 0x00009910650d7816 */ /* 0x000fe200000000ff */
[----:B------:R-:W-:Y:S01]  /*13740*/  IMAD.X R7, R10, 0x1, R132, P6 ;  /* 0x000000010a077824 */ /* 0x000fe200030e0684 */
[----:B------:R-:W-:Y:S01]  /*13750*/  F2FP.SATFINITE.E4M3.F32.PACK_AB_MERGE_C R39, R39, R38, RZ ;  /* 0x000000262727723e */ /* 0x000fe200048070ff */
[----:B------:R-:W5:Y:S01]  /*13760*/  LDCU UR6, c[0x0][0x39c] ;  /* 0x00007380ff0677ac */ /* 0x000f620008000800 */
[----:B------:R-:W-:Y:S02]  /*13770*/  SHF.R.S32.HI R13, RZ, 0x8, R13 ;  /* 0x00000008ff0d7819 */ /* 0x000fe4000001140d */
[----:B------:R0:W-:Y:S01]  /*13780*/  @P5 STG.E.U8 desc[UR24][R6.64], R11 ;  /* 0x0000000b06005986 */ /* 0x0001e2000c101118 */
[C---:B--2---:R-:W-:Y:S01]  /*13790*/  IADD3 R4, P6, PT, R68.reuse, R133, RZ ;  /* 0x0000008544047210 */ /* 0x044fe20007fde0ff */
[----:B------:R-:W-:Y:S01]  /*137a0*/  VIADD R68, R68, UR32 ;  /* 0x0000002044447c36 */ /* 0x000fe20008000000 */
[----:B----4-:R-:W-:Y:S01]  /*137b0*/  ISETP.LT.AND P5, PT, R169, UR9, !P0 ;  /* 0x00000009a9007c0c */ /* 0x010fe2000c7a1270 */
[----:B------:R-:W2:Y:S01]  /*137c0*/  LDCU UR9, c[0x0][0x398] ;  /* 0x00007300ff0977ac */ /* 0x000ea20008000800 */
        /* <DEDUP_REMOVED lines=8> */
[C---:B0-----:R-:W-:Y:S01]  /*13850*/  IADD3 R6, P6, PT, R68.reuse, R133, RZ ;  /* 0x0000008544067210 */ /* 0x041fe20007fde0ff */
[----:B------:R-:W-:Y:S01]  /*13860*/  VIADD R68, R68, UR32 ;  /* 0x0000002044447c36 */ /* 0x000fe20008000000 */
[----:B------:R-:W-:Y:S01]  /*13870*/  PRMT R11, R39, 0x9910, RZ ;  /* 0x00009910270b7816 */ /* 0x000fe200000000ff */
[----:B------:R-:W-:Y:S01]  /*13880*/  IMAD.X R9, R10, 0x1, R132, P0 ;  /* 0x000000010a097824 */ /* 0x000fe200000e0684 */
[----:B---3--:R-:W-:Y:S01]  /*13890*/  ISETP.GE.AND P0, PT, R12, UR4, PT ;  /* 0x000000040c007c0c */ /* 0x008fe2000bf06270 */
[----:B------:R-:W0:Y:S01]  /*138a0*/  LDCU UR4, c[0x0][0x39c] ;  /* 0x00007380ff0477ac */ /* 0x000e220008000800 */
[----:B------:R-:W-:Y:S01]  /*138b0*/  IMAD.X R7, R10, 0x1, R3, P6 ;  /* 0x000000010a077824 */ /* 0x000fe200030e0603 */
[----:B------:R-:W-:Y:S01]  /*138c0*/  SHF.R.S32.HI R10, RZ, 0x1f, R68 ;  /* 0x0000001fff0a7819 */ /* 0x000fe20000011444 */
[----:B------:R3:W-:Y:S01]  /*138d0*/  @P5 STG.E.U8 desc[UR24][R8.64], R39 ;  /* 0x0000002708005986 */ /* 0x0007e2000c101118 */
[----:B------:R-:W-:Y:S01]  /*138e0*/  ISETP.LT.AND P5, PT, R169, UR10, !P1 ;  /* 0x0000000aa9007c0c */ /* 0x000fe2000cfa1270 */
[----:B------:R-:W-:Y:S01]  /*138f0*/  VIADD R12, R0, 0x27 ;  /* 0x00000027000c7836 */ /* 0x000fe20000000000 */
[----:B----4-:R-:W-:Y:S01]  /*13900*/  PRMT R13, R103, 0x9910, RZ ;  /* 0x00009910670d7816 */ /* 0x010fe200000000ff */
[----:B------:R4:W-:Y:S01]  /*13910*/  @P4 STG.E.U8 desc[UR24][R6.64], R103 ;  /* 0x0000006706004986 */ /* 0x0009e2000c101118 */
[----:B------:R-:W-:Y:S01]  /*13920*/  ISETP.LT.AND P4, PT, R179, UR14, !P1 ;  /* 0x0000000eb3007c0c */ /* 0x000fe2000cf81270 */
[----:B------:R-:W1:Y:S01]  /*13930*/  LDCU UR10, c[0x0][0x398] ;  /* 0x00007300ff0a77ac */ /* 0x000e620008000800 */
[----:B------:R-:W-:-:S02]  /*13940*/  IADD3 R4, P1, PT, R68, R2, RZ ;  /* 0x0000000244047210 */ /* 0x000fc40007f3e0ff */
[----:B------:R-:W-:Y:S01]  /*13950*/  SHF.R.S32.HI R11, RZ, 0x8, R11 ;  /* 0x00000008ff0b7819 */ /* 0x000fe2000001140b */
[----:B------:R-:W5:Y:S01]  /*13960*/  LDCU UR14, c[0x0][0x398] ;  /* 0x00007300ff0e77ac */ /* 0x000f620008000800 */
[----:B------:R-:W-:Y:S01]  /*13970*/  SHF.R.S32.HI R13, RZ, 0x8, R13 ;  /* 0x00000008ff0d7819 */ /* 0x000fe2000001140d */
[----:B------:R-:W-:Y:S01]  /*13980*/  IMAD.X R5, R10, 0x1, R132, P1 ;  /* 0x000000010a057824 */ /* 0x000fe200008e0684 */
[----:B------:R-:W-:Y:S01]  /*13990*/  F2FP.SATFINITE.E4M3.F32.PACK_AB_MERGE_C R105, R105, R104, RZ ;  /* 0x000000686969723e */ /* 0x000fe200048070ff */
[----:B---3--:R-:W-:Y:S01]  /*139a0*/  VIADD R9, R0, 0x28 ;  /* 0x0000002800097836 */ /* 0x008fe20000000000 */
[----:B0-----:R-:W-:Y:S01]  /*139b0*/  ISETP.GE.AND P1, PT, R12, UR4, PT ;  /* 0x000000040c007c0c */ /* 0x001fe2000bf26270 */
[----:B------:R-:W0:Y:S01]  /*139c0*/  LDCU UR4, c[0x0][0x39c] ;  /* 0x00007380ff0477ac */ /* 0x000e220008000800 */
[C---:B----4-:R-:W-:Y:S01]  /*139d0*/  IADD3 R6, P6, PT, R68.reuse, R133, RZ ;  /* 0x0000008544067210 */ /* 0x050fe20007fde0ff */
        /* <DEDUP_REMOVED lines=42> */
[----:B------:R-:W-:Y:S02]  /*13c80*/  PRMT R15, R107, 0x9910, RZ ;  /* 0x000099106b0f7816 */ /* 0x000fe400000000ff */
[----:B------:R2:W-:Y:S01]  /*13c90*/  @P3 STG.E.U8 desc[UR24][R4.64], R13 ;  /* 0x0000000d04003986 */ /* 0x0005e2000c101118 */
[----:B-1----:R-:W-:Y:S01]  /*13ca0*/  ISETP.LT.AND P3, PT, R179, UR12, !P0 ;  /* 0x0000000cb3007c0c */ /* 0x002fe2000c761270 */
[----:B------:R-:W1:Y:S01]  /*13cb0*/  LDCU UR12, c[0x0][0x398] ;  /* 0x00007300ff0c77ac */ /* 0x000e620008000800 */
[-C--:B------:R-:W-:Y:S01]  /*13cc0*/  IADD3 R8, P0, PT, R68, R2.reuse, RZ ;  /* 0x0000000244087210 */ /* 0x080fe20007f1e0ff */
[----:B------:R-:W-:Y:S01]  /*13cd0*/  VIADD R11, R0, 0x2b ;  /* 0x0000002b000b7836 */ /* 0x000fe20000000000 */
[C---:B------:R-:W-:Y:S01]  /*13ce0*/  IADD3 R6, P6, PT, R68.reuse, R133, RZ ;  /* 0x0000008544067210 */ /* 0x040fe20007fde0ff */
[----:B------:R-:W-:Y:S01]  /*13cf0*/  VIADD R68, R68, UR32 ;  /* 0x0000002044447c36 */ /* 0x000fe20008000000 */
[----:B------:R-:W-:Y:S01]  /*13d00*/  SHF.R.S32.HI R15, RZ, 0x8, R15 ;  /* 0x00000008ff0f7819 */ /* 0x000fe2000001140f */
[----:B------:R-:W-:Y:S01]  /*13d10*/  IMAD.X R9, R10, 0x1, R132, P0 ;  /* 0x000000010a097824 */ /* 0x000fe200000e0684 */
[----:B----4-:R-:W-:Y:S01]  /*13d20*/  ISETP.GE.AND P0, PT, R12, UR4, PT ;  /* 0x000000040c007c0c */ /* 0x010fe2000bf06270 */
[----:B------:R-:W-:Y:S01]  /*13d30*/  IMAD.X R7, R10, 0x1, R3, P6 ;  /* 0x000000010a077824 */ /* 0x000fe200030e0603 */
[----:B------:R-:W4:Y:S01]  /*13d40*/  LDCU UR4, c[0x0][0x39c] ;  /* 0x00007380ff0477ac */ /* 0x000f220008000800 */
[----:B------:R-:W-:Y:S01]  /*13d50*/  SHF.R.S32.HI R10, RZ, 0x1f, R68 ;  /* 0x0000001fff0a7819 */ /* 0x000fe20000011444 */
[----:B------:R-:W-:Y:S01]  /*13d60*/  @P5 STG.E.U8 desc[UR24][R8.64], R43 ;  /* 0x0000002b08005986 */ /* 0x000fe2000c101118 */
[----:B---3--:R-:W-:Y:S01]  /*13d70*/  ISETP.LT.AND P5, PT, R169, UR10, !P1 ;  /* 0x0000000aa9007c0c */ /* 0x008fe2000cfa1270 */
[----:B------:R-:W3:Y:S01]  /*13d80*/  LDCU UR10, c[0x0][0x398] ;  /* 0x00007300ff0a77ac */ /* 0x000ee20008000800 */
[----:B--2---:R-:W-:Y:S01]  /*13d90*/  PRMT R13, R43, 0x9910, RZ ;  /* 0x000099102b0d7816 */ /* 0x004fe200000000ff */
[----:B------:R2:W-:Y:S01]  /*13da0*/  @P3 STG.E.U8 desc[UR24][R6.64], R107 ;  /* 0x0000006b06003986 */ /* 0x0005e2000c101118 */
[----:B------:R-:W-:Y:S01]  /*13db0*/  ISETP.LT.AND P3, PT, R179, UR14, !P1 ;  /* 0x0000000eb3007c0c */ /* 0x000fe2000cf61270 */
[----:B------:R-:W1:Y:S01]  /*13dc0*/  LDCU UR14, c[0x0][0x398] ;  /* 0x00007300ff0e77ac */ /* 0x000e620008000800 */
[----:B------:R-:W-:Y:S01]  /*13dd0*/  IADD3 R4, P1, PT, R68, R2, RZ ;  /* 0x0000000244047210 */ /* 0x000fe20007f3e0ff */
[----:B------:R-:W-:Y:S01]  /*13de0*/  VIADD R12, R0, 0x2c ;  /* 0x0000002c000c7836 */ /* 0x000fe20000000000 */
[----:B------:R-:W-:-:S02]  /*13df0*/  SHF.R.S32.HI R13, RZ, 0x8, R13 ;  /* 0x00000008ff0d7819 */ /* 0x000fc4000001140d */
[----:B------:R-:W-:Y:S01]  /*13e00*/  F2FP.SATFINITE.E4M3.F32.PACK_AB_MERGE_C R45, R45, R44, RZ ;  /* 0x0000002c2d2d723e */ /* 0x000fe200048070ff */
[----:B------:R-:W-:Y:S01]  /*13e10*/  IMAD.X R5, R10, 0x1, R132, P1 ;  /* 0x000000010a057824 */ /* 0x000fe200008e0684 */
[----:B------:R-:W-:Y:S02]  /*13e20*/  F2FP.SATFINITE.E4M3.F32.PACK_AB_MERGE_C R109, R109, R108, RZ ;  /* 0x0000006c6d6d723e */ /* 0x000fe400048070ff */
[----:B------:R-:W-:Y:S02]  /*13e30*/  F2FP.SATFINITE.E4M3.F32.PACK_AB_MERGE_C R47, R47, R46, RZ ;  /* 0x0000002e2f2f723e */ /* 0x000fe400048070ff */
[C---:B--2---:R-:W-:Y:S01]  /*13e40*/  IADD3 R6, P6, PT, R68.reuse, R133, RZ ;  /* 0x0000008544067210 */ /* 0x044fe20007fde0ff */
[----:B------:R-:W-:Y:S01]  /*13e50*/  VIADD R68, R68, UR32 ;  /* 0x0000002044447c36 */ /* 0x000fe20008000000 */
[----:B------:R2:W-:Y:S01]  /*13e60*/  @P5 STG.E.U8 desc[UR24][R4.64], R13 ;  /* 0x0000000d04005986 */ /* 0x0005e2000c101118 */
[----:B0-----:R-:W-:Y:S01]  /*13e70*/  ISETP.LT.AND P5, PT, R169, UR9, !P2 ;  /* 0x00000009a9007c0c */ /* 0x001fe2000d7a1270 */
[----:B------:R-:W0:Y:S01]  /*13e80*/  LDCU UR9, c[0x0][0x398] ;  /* 0x00007300ff0977ac */ /* 0x000e220008000800 */
[----:B------:R-:W-:Y:S01]  /*13e90*/  IMAD.X R7, R10, 0x1, R3, P6 ;  /* 0x000000010a077824 */ /* 0x000fe200030e0603 */
[----:B----4-:R-:W-:-:S02]  /*13ea0*/  ISETP.GE.AND P1, PT, R11, UR4, PT ;  /* 0x000000040b007c0c */ /* 0x010fc4000bf26270 */
[----:B------:R-:W-:Y:S01]  /*13eb0*/  SHF.R.S32.HI R11, RZ, 0x1f, R68 ;  /* 0x0000001fff0b7819 */ /* 0x000fe20000011444 */
[----:B------:R-:W4:Y:S01]  /*13ec0*/  LDCU UR4, c[0x0][0x39c] ;  /* 0x00007380ff0477ac */ /* 0x000f220008000800 */
[----:B------:R0:W-:Y:S01]  /*13ed0*/  @P3 STG.E.U8 desc[UR24][R6.64], R15 ;  /* 0x0000000f06003986 */ /* 0x0001e2000c101118 */
[CC--:B------:R-:W-:Y:S02]  /*13ee0*/  IADD3 R8, P3, PT, R68.reuse, R2.reuse, RZ ;  /* 0x0000000244087210 */ /* 0x0c0fe40007f7e0ff */
[----:B-1----:R-:W-:Y:S01]  /*13ef0*/  ISETP.LT.AND P2, PT, R179, UR12, !P2 ;  /* 0x0000000cb3007c0c */ /* 0x002fe2000d741270 */
[----:B------:R-:W1:Y:S01]  /*13f00*/  LDCU UR12, c[0x0][0x398] ;  /* 0x00007300ff0c77ac */ /* 0x000e620008000800 */
[----:B------:R-:W-:Y:S01]  /*13f10*/  IADD3 R10, P6, PT, R68, R133, RZ ;  /* 0x00000085440a7210 */ /* 0x000fe20007fde0ff */
[C---:B------:R-:W-:Y:S01]  /*13f20*/  IMAD.X R9, R11.reuse, 0x1, R132, P3 ;  /* 0x000000010b097824 */ /* 0x040fe200018e0684 */
[----:B-----5:R-:W-:Y:S01]  /*13f30*/  ISETP.GE.AND P3, PT, R12, UR6, PT ;  /* 0x000000060c007c0c */ /* 0x020fe2000bf66270 */
[----:B------:R-:W-:Y:S01]  /*13f40*/  VIADD R68, R68, UR32 ;  /* 0x0000002044447c36 */ /* 0x000fe20008000000 */
[----:B------:R-:W5:Y:S01]  /*13f50*/  LDCU UR6, c[0x0][0x39c] ;  /* 0x00007380ff0677ac */ /* 0x000f620008000800 */
[----:B------:R-:W-:Y:S01]  /*13f60*/  IMAD.X R11, R11, 0x1, R3, P6 ;  /* 0x000000010b0b7824 */ /* 0x000fe200030e0603 */
[----:B------:R-:W-:Y:S01]  /*13f70*/  @P5 STG.E.U8 desc[UR24][R8.64], R45 ;  /* 0x0000002d08005986 */ /* 0x000fe2000c101118 */
[----:B---3--:R-:W-:Y:S01]  /*13f80*/  ISETP.LT.AND P5, PT, R169, UR10, !P4 ;  /* 0x0000000aa9007c0c */ /* 0x008fe2000e7a1270 */
[----:B--2---:R-:W-:Y:S01]  /*13f90*/  VIADD R5, R0, 0x2d ;  /* 0x0000002d00057836 */ /* 0x004fe20000000000 */
[----:B0-----:R-:W-:Y:S01]  /*13fa0*/  SHF.R.S32.HI R7, RZ, 0x1f, R68 ;  /* 0x0000001fff077819 */ /* 0x001fe20000011444 */
[----:B------:R-:W0:Y:S01]  /*13fb0*/  LDCU UR10, c[0x0][0x398] ;  /* 0x00007300ff0a77ac */ /* 0x000e220008000800 */
[----:B------:R-:W-:Y:S01]  /*13fc0*/  IADD3 R4, P6, PT, R68, R2, RZ ;  /* 0x0000000244047210 */ /* 0x000fe20007fde0ff */
[----:B------:R2:W-:Y:S01]  /*13fd0*/  @P2 STG.E.U8 desc[UR24][R10.64], R109 ;  /* 0x0000006d0a002986 */ /* 0x0005e2000c101118 */
[----:B------:R-:W-:-:S02]  /*13fe0*/  PRMT R6, R45, 0x9910, RZ ;  /* 0x000099102d067816 */ /* 0x000fc400000000ff */
[----:B----4-:R-:W-:Y:S01]  /*13ff0*/  ISETP.GE.AND P2, PT, R5, UR4, PT ;  /* 0x0000000405007c0c */ /* 0x010fe2000bf46270 */
[----:B------:R-:W-:Y:S01]  /*14000*/  IMAD.X R5, R7, 0x1, R132, P6 ;  /* 0x0000000107057824 */ /* 0x000fe200030e0684 */
[----:B------:R-:W3:Y:S01]  /*14010*/  LDCU UR4, c[0x0][0x39c] ;  /* 0x00007380ff0477ac */ /* 0x000ee20008000800 */
[----:B------:R-:W-:Y:S02]  /*14020*/  ISETP.LT.AND P4, PT, R179, UR9, !P4 ;  /* 0x00000009b3007c0c */ /* 0x000fe4000e781270 */
[----:B-1----:R-:W-:Y:S01]  /*14030*/  ISETP.LT.AND P6, PT, R169, UR12, !P0 ;  /* 0x0000000ca9007c0c */ /* 0x002fe2000c7c1270 */
[----:B------:R-:W1:Y:S01]  /*14040*/  LDCU UR9, c[0x0][0x398] ;  /* 0x00007300ff0977ac */ /* 0x000e620008000800 */
[----:B------:R-:W-:Y:S02]  /*14050*/  PRMT R13, R109, 0x9910, RZ ;  /* 0x000099106d0d7816 */ /* 0x000fe400000000ff */
[----:B--2---:R-:W-:Y:S01]  /*14060*/  SHF.R.S32.HI R11, RZ, 0x8, R6 ;  /* 0x00000008ff0b7819 */ /* 0x004fe20000011406 */
[----:B------:R-:W2:Y:S01]  /*14070*/  LDCU UR12, c[0x0][0x398] ;  /* 0x00007300ff0c77ac */ /* 0x000ea20008000800 */
[----:B------:R-:W-:-:S02]  /*14080*/  SHF.R.S32.HI R13, RZ, 0x8, R13 ;  /* 0x00000008ff0d7819 */ /* 0x000fc4000001140d */
[----:B------:R-:W-:Y:S01]  /*14090*/  F2FP.SATFINITE.E4M3.F32.PACK_AB_MERGE_C R111, R111, R110, RZ ;  /* 0x0000006e6f6f723e */ /* 0x000fe200048070ff */
[----:B------:R4:W-:Y:S01]  /*140a0*/  @P5 STG.E.U8 desc[UR24][R4.64], R11 ;  /* 0x0000000b04005986 */ /* 0x0009e2000c101118 */
[C---:B------:R-:W-:Y:S01]  /*140b0*/  IADD3 R6, P5, PT, R68.reuse, R133, RZ ;  /* 0x0000008544067210 */ /* 0x040fe20007fbe0ff */
[----:B------:R-:W-:Y:S01]  /*140c0*/  VIADD R68, R68, UR32 ;  /* 0x0000002044447c36 */ /* 0x000fe20008000000 */
[----:B------:R-:W-:Y:S02]  /*140d0*/  F2FP.SATFINITE.E4M3.F32.PACK_AB_MERGE_C R49, R49, R48, RZ ;  /* 0x000000303131723e */ /* 0x000fe400048070ff */
[----:B------:R-:W-:Y:S01]  /*140e0*/  F2FP.SATFINITE.E4M3.F32.PACK_AB_MERGE_C R113, R113, R112, RZ ;  /* 0x000000707171723e */ /* 0x000fe200048070ff */
[----:B------:R-:W-:Y:S01]  /*140f0*/  IMAD.X R7, R7, 0x1, R3, P5 ;  /* 0x0000000107077824 */ /* 0x000fe200028e0603 */
[----:B------:R-:W-:Y:S02]  /*14100*/  SHF.R.S32.HI R10, RZ, 0x1f, R68 ;  /* 0x0000001fff0a7819 */ /* 0x000fe40000011444 */
[----:B------:R-:W-:-:S02]  /*14110*/  IADD3 R8, P5, PT, R68, R2, RZ ;  /* 0x0000000244087210 */ /* 0x000fc40007fbe0ff */
[----:B------:R-:W-:Y:S01]  /*14120*/  @P4 STG.E.U8 desc[UR24][R6.64], R13 ;  /* 0x0000000d06004986 */ /* 0x000fe2000c101118 */
[----:B----4-:R-:W-:Y:S01]  /*14130*/  VIADD R4, R0, 0x2e ;  /* 0x0000002e00047836 */ /* 0x010fe20000000000 */
[----:B------:R-:W-:Y:S01]  /*14140*/  PRMT R11, R47, 0x9910, RZ ;  /* 0x000099102f0b7816 */ /* 0x000fe200000000ff */
[----:B------:R-:W-:Y:S01]  /*14150*/  IMAD.X R9, R10, 0x1, R132, P5 ;  /* 0x000000010a097824 */ /* 0x000fe200028e0684 */
[----:B------:R-:W-:Y:S01]  /*14160*/  ISETP.LT.AND P5, PT, R179, UR14, !P0 ;  /* 0x0000000eb3007c0c */ /* 0x000fe2000c7a1270 */
[----:B------:R-:W-:Y:S01]  /*14170*/  VIADD R5, R0, 0x2f ;  /* 0x0000002f00057836 */ /* 0x000fe20000000000 */
[----:B---3--:R-:W-:Y:S01]  /*14180*/  ISETP.GE.AND P4, PT, R4, UR4, PT ;  /* 0x0000000404007c0c */ /* 0x008fe2000bf86270 */
[----:B------:R-:W3:Y:S01]  /*14190*/  LDCU UR4, c[0x0][0x39c] ;  /* 0x00007380ff0477ac */ /* 0x000ee20008000800 */
[----:B------:R4:W-:Y:S01]  /*141a0*/  @P6 STG.E.U8 desc[UR24][R8.64], R47 ;  /* 0x0000002f08006986 */ /* 0x0009e2000c101118 */
[C---:B------:R-:W-:Y:S01]  /*141b0*/  IADD3 R4, P6, PT, R68.reuse, R133, RZ ;  /* 0x0000008544047210 */ /* 0x040fe20007fde0ff */
[----:B------:R-:W-:Y:S01]  /*141c0*/  VIADD R68, R68, UR32 ;  /* 0x0000002044447c36 */ /* 0x000fe20008000000 */
[----:B-----5:R-:W-:Y:S01]  /*141d0*/  ISETP.GE.AND P0, PT, R5, UR6, PT ;  /* 0x0000000605007c0c */ /* 0x020fe2000bf06270 */
[----:B------:R-:W5:Y:S01]  /*141e0*/  LDCU UR6, c[0x0][0x398] ;  /* 0x00007300ff0677ac */ /* 0x000f620008000800 */
[----:B------:R-:W-:Y:S01]  /*141f0*/  SHF.R.S32.HI R11, RZ, 0x8, R11 ;  /* 0x00000008ff0b7819 */ /* 0x000fe2000001140b */
[----:B------:R-:W-:Y:S01]  /*14200*/  IMAD.X R5, R10, 0x1, R3, P6 ;  /* 0x000000010a057824 */ /* 0x000fe200030e0603 */
[----:B0-----:R-:W-:Y:S01]  /*14210*/  ISETP.LT.AND P6, PT, R169, UR10, !P1 ;  /* 0x0000000aa9007c0c */ /* 0x001fe2000cfc1270 */
[----:B------:R-:W0:Y:S01]  /*14220*/  LDCU UR10, c[0x0][0x398] ;  /* 0x00007300ff0a77ac */ /* 0x000e220008000800 */
[----:B-1----:R-:W-:-:S02]  /*14230*/  ISETP.LT.AND P1, PT, R179, UR9, !P1 ;  /* 0x00000009b3007c0c */ /* 0x002fc4000cf21270 */
[----:B------:R1:W-:Y:S01]  /*14240*/  @P5 STG.E.U8 desc[UR24][R4.64], R111 ;  /* 0x0000006f04005986 */ /* 0x0003e2000c101118 */
[----:B----4-:R-:W-:Y:S01]  /*14250*/  SHF.R.S32.HI R8, RZ, 0x1f, R68 ;  /* 0x0000001fff087819 */ /* 0x010fe20000011444 */
[----:B------:R-:W4:Y:S01]  /*14260*/  LDCU UR9, c[0x0][0x398] ;  /* 0x00007300ff0977ac */ /* 0x000f220008000800 */
[----:B------:R-:W-:Y:S02]  /*14270*/  IADD3 R6, P5, PT, R68, R2, RZ ;  /* 0x0000000244067210 */ /* 0x000fe40007fbe0ff */
[----:B------:R-:W-:Y:S02]  /*14280*/  PRMT R13, R111, 0x9910, RZ ;  /* 0x000099106f0d7816 */ /* 0x000fe400000000ff */
[----:B------:R-:W-:Y:S01]  /*14290*/  F2FP.SATFINITE.E4M3.F32.PACK_AB_MERGE_C R51, R51, R50, RZ ;  /* 0x000000323333723e */ /* 0x000fe200048070ff */
[----:B------:R-:W-:Y:S01]  /*142a0*/  IMAD.X R7, R8, 0x1, R132, P5 ;  /* 0x0000000108077824 */ /* 0x000fe200028e0684 */
[----:B------:R-:W-:Y:S02]  /*142b0*/  SHF.R.S32.HI R13, RZ, 0x8, R13 ;  /* 0x00000008ff0d7819 */ /* 0x000fe4000001140d */
[----:B-----5:R-:W-:Y:S01]  /*142c0*/  ISETP.LT.AND P5, PT, R169, UR6, !P3 ;  /* 0x00000006a9007c0c */ /* 0x020fe2000dfa1270 */
[----:B------:R-:W5:Y:S01]  /*142d0*/  LDCU UR6, c[0x0][0x398] ;  /* 0x00007300ff0677ac */ /* 0x000f620008000800 */
[----:B------:R2:W-:Y:S01]  /*142e0*/  @P6 STG.E.U8 desc[UR24][R6.64], R11 ;  /* 0x0000000b06006986 */ /* 0x0005e2000c101118 */
[C---:B-1----:R-:W-:Y:S01]  /*142f0*/  IADD3 R4, P6, PT, R68.reuse, R133, RZ ;  /* 0x0000008544047210 */ /* 0x042fe20007fde0ff */
[----:B------:R-:W-:Y:S01]  /*14300*/  VIADD R68, R68, UR32 ;  /* 0x0000002044447c36 */ /* 0x000fe20008000000 */
[----:B0-----:R-:W-:Y:S01]  /*14310*/  ISETP.LT.AND P3, PT, R179, UR10, !P3 ;  /* 0x0000000ab3007c0c */ /* 0x001fe2000df61270 */
[----:B------:R-:W0:Y:S01]  /*14320*/  LDCU UR10, c[0x0][0x398] ;  /* 0x00007300ff0a77ac */ /* 0x000e220008000800 */
[----:B------:R-:W-:Y:S01]  /*14330*/  F2FP.SATFINITE.E4M3.F32.PACK_AB_MERGE_C R115, R115, R114, RZ ;  /* 0x000000727373723e */ /* 0x000fe200048070ff */
[----:B------:R-:W-:Y:S01]  /*14340*/  IMAD.X R5, R8, 0x1, R3, P6 ;  /* 0x0000000108057824 */ /* 0x000fe200030e0603 */
[----:B------:R-:W-:Y:S01]  /*14350*/  SHF.R.S32.HI R12, RZ, 0x1f, R68 ;  /* 0x0000001fff0c7819 */ /* 0x000fe20000011444 */
[C---:B------:R-:W-:Y:S01]  /*14360*/  VIADD R10, R68.reuse, UR32 ;  /* 0x00000020440a7c36 */ /* 0x040fe20008000000 */
[----:B------:R-:W-:-:S02]  /*14370*/  IADD3 R8, P6, PT, R68, R2, RZ ;  /* 0x0000000244087210 */ /* 0x000fc40007fde0ff */
[----:B------:R1:W-:Y:S01]  /*14380*/  @P1 STG.E.U8 desc[UR24][R4.64], R13 ;  /* 0x0000000d04001986 */ /* 0x0003e2000c101118 */
[----:B--2---:R-:W-:Y:S01]  /*14390*/  VIADD R6, R0, 0x30 ;  /* 0x0000003000067836 */ /* 0x004fe20000000000 */
[----:B------:R-:W-:Y:S01]  /*143a0*/  SHF.R.S32.HI R14, RZ, 0x1f, R10 ;  /* 0x0000001fff0e7819 */ /* 0x000fe2000001140a */
[--C-:B------:R-:W-:Y:S01]  /*143b0*/  IMAD.X R9, R12, 0x1, R132.reuse, P6 ;  /* 0x000000010c097824 */ /* 0x100fe200030e0684 */
[----:B------:R-:W-:Y:S02]  /*143c0*/  PRMT R11, R49, 0x9910, RZ ;  /* 0x00009910310b7816 */ /* 0x000fe400000000ff */
[----:B---3--:R-:W-:Y:S01]  /*143d0*/  ISETP.GE.AND P1, PT, R6, UR4, PT ;  /* 0x0000000406007c0c */ /* 0x008fe2000bf26270 */
[----:B------:R-:W2:Y:S01]  /*143e0*/  LDCU UR4, c[0x0][0x39c] ;  /* 0x00007380ff0477ac */ /* 0x000ea20008000800 */
[----:B------:R-:W-:Y:S01]  /*143f0*/  IADD3 R6, P6, PT, R68, R133, RZ ;  /* 0x0000008544067210 */ /* 0x000fe20007fde0ff */
[----:B------:R3:W-:Y:S01]  /*14400*/  @P5 STG.E.U8 desc[UR24][R8.64], R49 ;  /* 0x0000003108005986 */ /* 0x0007e2000c101118 */
[----:B----4-:R-:W-:Y:S01]  /*14410*/  ISETP.LT.AND P5, PT, R169, UR9, !P2 ;  /* 0x00000009a9007c0c */ /* 0x010fe2000d7a1270 */
[----:B------:R-:W4:Y:S01]  /*14420*/  LDCU UR9, c[0x0][0x398] ;  /* 0x00007300ff0977ac */ /* 0x000f220008000800 */
[----:B------:R-:W-:Y:S01]  /*14430*/  SHF.R.S32.HI R11, RZ, 0x8, R11 ;  /* 0x00000008ff0b7819 */ /* 0x000fe2000001140b */
[----:B------:R-:W-:Y:S01]  /*14440*/  IMAD.X R7, R12, 0x1, R3, P6 ;  /* 0x000000010c077824 */ /* 0x000fe200030e0603 */
[----:B-1----:R-:W-:Y:S01]  /*14450*/  IADD3 R4, P6, PT, R10, R2, RZ ;  /* 0x000000020a047210 */ /* 0x002fe20007fde0ff */
[----:B------:R-:W-:Y:S01]  /*14460*/  VIADD R12, R0, 0x32 ;  /* 0x00000032000c7836 */ /* 0x000fe20000000000 */
[----:B-----5:R-:W-:Y:S01]  /*14470*/  ISETP.LT.AND P2, PT, R179, UR6, !P2 ;  /* 0x00000006b3007c0c */ /* 0x020fe2000d741270 */
[----:B------:R-:W1:Y:S01]  /*14480*/  LDCU UR6, c[0x0][0x398] ;  /* 0x00007300ff0677ac */ /* 0x000e620008000800 */
[----:B------:R5:W-:Y:S01]  /*14490*/  @P3 STG.E.U8 desc[UR24][R6.64], R113 ;  /* 0x0000007106003986 */ /* 0x000be2000c101118 */
[----:B------:R-:W-:Y:S01]  /*144a0*/  IMAD.X R5, R14, 0x1, R132, P6 ;  /* 0x000000010e057824 */ /* 0x000fe200030e0684 */
[----:B------:R-:W-:Y:S01]  /*144b0*/  PRMT R13, R113, 0x9910, RZ ;  /* 0x00009910710d7816 */ /* 0x000fe200000000ff */
[----:B---3--:R-:W-:Y:S01]  /*144c0*/  VIADD R8, R0, 0x31 ;  /* 0x0000003100087836 */ /* 0x008fe20000000000 */
[----:B------:R-:W-:-:S02]  /*144d0*/  F2FP.SATFINITE.E4M3.F32.PACK_AB_MERGE_C R53, R53, R52, RZ ;  /* 0x000000343535723e */ /* 0x000fc400048070ff */
[----:B------:R3:W-:Y:S01]  /*144e0*/  @P5 STG.E.U8 desc[UR24][R4.64], R11 ;  /* 0x0000000b04005986 */ /* 0x0007e2000c101118 */
[----:B------:R-:W-:Y:S02]  /*144f0*/  SHF.R.S32.HI R13, RZ, 0x8, R13 ;  /* 0x00000008ff0d7819 */ /* 0x000fe4000001140d */
[----:B--2---:R-:W-:Y:S01]  /*14500*/  ISETP.GE.AND P3, PT, R8, UR4, PT ;  /* 0x0000000408007c0c */ /* 0x004fe2000bf66270 */
[----:B------:R-:W2:Y:S01]  /*14510*/  LDCU UR4, c[0x0][0x39c] ;  /* 0x00007380ff0477ac */ /* 0x000ea20008000800 */
[C---:B------:R-:W-:Y:S01]  /*14520*/  IADD3 R8, P6, PT, R10.reuse, R133, RZ ;  /* 0x000000850a087210 */ /* 0x040fe20007fde0ff */
[----:B------:R-:W-:Y:S01]  /*14530*/  VIADD R10, R10, UR32 ;  /* 0x000000200a0a7c36 */ /* 0x000fe20008000000 */
[----:B------:R-:W-:Y:S02]  /*14540*/  ISETP.LT.AND P5, PT, R169, UR12, !P4 ;  /* 0x0000000ca9007c0c */ /* 0x000fe4000e7a1270 */
[----:B----4-:R-:W-:Y:S01]  /*14550*/  ISETP.LT.AND P4, PT, R179, UR9, !P4 ;  /* 0x00000009b3007c0c */ /* 0x010fe2000e781270 */
[----:B------:R-:W-:Y:S01]  /*14560*/  IMAD.X R9, R14, 0x1, R3, P6 ;  /* 0x000000010e097824 */ /* 0x000fe200030e0603 */
[----:B-----5:R-:W-:Y:S01]  /*14570*/  SHF.R.S32.HI R7, RZ, 0x1f, R10 ;  /* 0x0000001fff077819 */ /* 0x020fe2000001140a */
[----:B------:R-:W4:Y:S01]  /*14580*/  LDCU UR9, c[0x0][0x398] ;  /* 0x00007300ff0977ac */ /* 0x000f220008000800 */
[----:B---3--:R-:W-:-:S02]  /*14590*/  IADD3 R4, P6, PT, R10, R2, RZ ;  /* 0x000000020a047210 */ /* 0x008fc40007fde0ff */
[----:B------:R3:W-:Y:S01]  /*145a0*/  @P2 STG.E.U8 desc[UR24][R8.64], R13 ;  /* 0x0000000d08002986 */ /* 0x0007e2000c101118 */
[C---:B------:R-:W-:Y:S01]  /*145b0*/  IADD3 R6, P2, PT, R10.reuse, R133, RZ ;  /* 0x000000850a067210 */ /* 0x040fe20007f5e0ff */
[----:B------:R-:W-:Y:S01]  /*145c0*/  VIADD R10, R10, UR32 ;  /* 0x000000200a0a7c36 */ /* 0x000fe20008000000 */
[----:B------:R-:W-:Y:S01]  /*145d0*/  PRMT R11, R51, 0x9910, RZ ;  /* 0x00009910330b7816 */ /* 0x000fe200000000ff */
[----:B------:R-:W-:Y:S01]  /*145e0*/  IMAD.X R5, R7, 0x1, R132, P6 ;  /* 0x0000000107057824 */ /* 0x000fe200030e0684 */
[----:B------:R-:W-:Y:S01]  /*145f0*/  F2FP.SATFINITE.E4M3.F32.PACK_AB_MERGE_C R117, R117, R116, RZ ;  /* 0x000000747575723e */ /* 0x000fe200048070ff */
[----:B------:R-:W-:Y:S01]  /*14600*/  IMAD.X R7, R7, 0x1, R3, P2 ;  /* 0x0000000107077824 */ /* 0x000fe200010e0603 */
[----:B--2---:R-:W-:Y:S01]  /*14610*/  ISETP.GE.AND P6, PT, R12, UR4, PT ;  /* 0x000000040c007c0c */ /* 0x004fe2000bfc6270 */
[----:B------:R-:W2:Y:S01]  /*14620*/  LDCU UR4, c[0x0][0x39c] ;  /* 0x00007380ff0477ac */ /* 0x000ea20008000800 */
[----:B------:R-:W-:Y:S01]  /*14630*/  @P5 STG.E.U8 desc[UR24][R4.64], R51 ;  /* 0x0000003304005986 */ /* 0x000fe2000c101118 */
[----:B------:R-:W-:Y:S01]  /*14640*/  SHF.R.S32.HI R12, RZ, 0x1f, R10 ;  /* 0x0000001fff0c7819 */ /* 0x000fe2000001140a */
[----:B---3--:R-:W-:-:S02]  /*14650*/  VIADD R9, R0, 0x33 ;  /* 0x0000003300097836 */ /* 0x008fc40000000000 */
[----:B------:R3:W-:Y:S01]  /*14660*/  @P4 STG.E.U8 desc[UR24][R6.64], R115 ;  /* 0x0000007306004986 */ /* 0x0007e2000c101118 */
[----:B-1----:R-:W-:Y:S01]  /*14670*/  ISETP.LT.AND P4, PT, R169, UR6, !P0 ;  /* 0x00000006a9007c0c */ /* 0x002fe2000c781270 */
[----:B------:R-:W1:Y:S01]  /*14680*/  LDCU UR6, c[0x0][0x39c] ;  /* 0x00007380ff0677ac */ /* 0x000e620008000800 */
[----:B------:R-:W-:Y:S02]  /*14690*/  IADD3 R8, P5, PT, R10, R2, RZ ;  /* 0x000000020a087210 */ /* 0x000fe40007fbe0ff */
[----:B----4-:R-:W-:Y:S01]  /*146a0*/  ISETP.LT.AND P0, PT, R179, UR9, !P0 ;  /* 0x00000009b3007c0c */ /* 0x010fe2000c701270 */
[----:B------:R-:W4:Y:S01]  /*146b0*/  LDCU UR9, c[0x0][0x398] ;  /* 0x00007300ff0977ac */ /* 0x000f220008000800 */
[----:B------:R-:W-:Y:S02]  /*146c0*/  SHF.R.S32.HI R11, RZ, 0x8, R11 ;  /* 0x00000008ff0b7819 */ /* 0x000fe4000001140b */
[----:B------:R-:W-:Y:S02]  /*146d0*/  PRMT R13, R115, 0x9910, RZ ;  /* 0x00009910730d7816 */ /* 0x000fe400000000ff */
[----:B------:R-:W-:Y:S01]  /*146e0*/  F2FP.SATFINITE.E4M3.F32.PACK_AB_MERGE_C R55, R55, R54, RZ ;  /* 0x000000363737723e */ /* 0x000fe200048070ff */
[----:B---3--:R-:W-:Y:S01]  /*146f0*/  VIADD R7, R0, 0x34 ;  /* 0x0000003400077836 */ /* 0x008fe20000000000 */
[----:B--2---:R-:W-:Y:S01]  /*14700*/  ISETP.GE.AND P2, PT, R9, UR4, PT ;  /* 0x0000000409007c0c */ /* 0x004fe2000bf46270 */
[----:B------:R-:W2:Y:S01]  /*14710*/  LDCU UR4, c[0x0][0x398] ;  /* 0x00007300ff0477ac */ /* 0x000ea20008000800 */
[----:B------:R-:W-:Y:S01]  /*14720*/  IMAD.X R9, R12, 0x1, R132, P5 ;  /* 0x000000010c097824 */ /* 0x000fe200028e0684 */
[C---:B------:R-:W-:Y:S01]  /*14730*/  IADD3 R4, P5, PT, R10.reuse, R133, RZ ;  /* 0x000000850a047210 */ /* 0x040fe20007fbe0ff */
[----:B------:R-:W-:Y:S01]  /*14740*/  VIADD R10, R10, UR32 ;  /* 0x000000200a0a7c36 */ /* 0x000fe20008000000 */
[----:B------:R-:W-:-:S02]  /*14750*/  SHF.R.S32.HI R13, RZ, 0x8, R13 ;  /* 0x00000008ff0d7819 */ /* 0x000fc4000001140d */
[----:B------:R3:W-:Y:S01]  /*14760*/  @P4 STG.E.U8 desc[UR24][R8.64], R11 ;  /* 0x0000000b08004986 */ /* 0x0007e2000c101118 */
[----:B0-----:R-:W-:Y:S01]  /*14770*/  ISETP.LT.AND P4, PT, R169, UR10, !P1 ;  /* 0x0000000aa9007c0c */ /* 0x001fe2000cf81270 */
[----:B------:R-:W-:Y:S01]  /*14780*/  IMAD.X R5, R12, 0x1, R3, P5 ;  /* 0x000000010c057824 */ /* 0x000fe200028e0603 */
[----:B------:R-:W-:Y:S01]  /*14790*/  SHF.R.S32.HI R12, RZ, 0x1f, R10 ;  /* 0x0000001fff0c7819 */ /* 0x000fe2000001140a */
[----:B------:R-:W0:Y:S01]  /*147a0*/  LDCU UR10, c[0x0][0x398] ;  /* 0x00007300ff0a77ac */ /* 0x000e220008000800 */
[----:B------:R-:W-:Y:S02]  /*147b0*/  IADD3 R6, P5, PT, R10, R2, RZ ;  /* 0x000000020a067210 */ /* 0x000fe40007fbe0ff */
[----:B------:R5:W-:Y:S01]  /*147c0*/  @P0 STG.E.U8 desc[UR24][R4.64], R13 ;  /* 0x0000000d04000986 */ /* 0x000be2000c101118 */
[----:B-1----:R-:W-:Y:S01]  /*147d0*/  ISETP.GE.AND P0, PT, R7, UR6, PT ;  /* 0x0000000607007c0c */ /* 0x002fe2000bf06270 */
[----:B------:R-:W1:Y:S01]  /*147e0*/  LDCU UR6, c[0x0][0x398] ;  /* 0x00007300ff0677ac */ /* 0x000e620008000800 */
[----:B------:R-:W-:Y:S01]  /*147f0*/  IMAD.X R7, R12, 0x1, R132, P5 ;  /* 0x000000010c077824 */ /* 0x000fe200028e0684 */
[----:B------:R-:W-:-:S02]  /*14800*/  F2FP.SATFINITE.E4M3.F32.PACK_AB_MERGE_C R119, R119, R118, RZ ;  /* 0x000000767777723e */ /* 0x000fc400048070ff */
[----:B--2---:R-:W-:Y:S01]  /*14810*/  ISETP.LT.AND P1, PT, R179, UR4, !P1 ;  /* 0x00000004b3007c0c */ /* 0x004fe2000cf21270 */
[----:B------:R-:W2:Y:S01]  /*14820*/  LDCU UR4, c[0x0][0x398] ;  /* 0x00007300ff0477ac */ /* 0x000ea20008000800 */
[C---:B---3--:R-:W-:Y:S01]  /*14830*/  IADD3 R8, P5, PT, R10.reuse, R133, RZ ;  /* 0x000000850a087210 */ /* 0x048fe20007fbe0ff */
[----:B------:R-:W-:Y:S01]  /*14840*/  VIADD R10, R10, UR32 ;  /* 0x000000200a0a7c36 */ /* 0x000fe20008000000 */
[----:B------:R3:W-:Y:S01]  /*14850*/  @P4 STG.E.U8 desc[UR24][R6.64], R53 ;  /* 0x0000003506004986 */ /* 0x0007e2000c101118 */
[----:B----4-:R-:W-:Y:S01]  /*14860*/  ISETP.LT.AND P4, PT, R169, UR9, !P3 ;  /* 0x00000009a9007c0c */ /* 0x010fe2000df81270 */
[----:B-----5:R-:W-:Y:S01]  /*14870*/  VIADD R5, R0, 0x35 ;  /* 0x0000003500057836 */ /* 0x020fe20000000000 */
[----:B------:R-:W-:Y:S01]  /*14880*/  PRMT R11, R53, 0x9910, RZ ;  /* 0x00009910350b7816 */ /* 0x000fe200000000ff */
[----:B------:R-:W-:Y:S01]  /*14890*/  IMAD.X R9, R12, 0x1, R3, P5 ;  /* 0x000000010c097824 */ /* 0x000fe200028e0603 */
[----:B------:R-:W-:Y:S01]  /*148a0*/  SHF.R.S32.HI R12, RZ, 0x1f, R10 ;  /* 0x0000001fff0c7819 */ /* 0x000fe2000001140a */
[----:B------:R-:W4:Y:S01]  /*148b0*/  LDCU UR9, c[0x0][0x398] ;  /* 0x00007300ff0977ac */ /* 0x000f220008000800 */
[----:B------:R-:W-:-:S02]  /*148c0*/  IADD3 R4, P5, PT, R10, R2, RZ ;  /* 0x000000020a047210 */ /* 0x000fc40007fbe0ff */
[----:B------:R5:W-:Y:S01]  /*148d0*/  @P1 STG.E.U8 desc[UR24][R8.64], R117 ;  /* 0x0000007508001986 */ /* 0x000be2000c101118 */
[----:B------:R-:W-:Y:S01]  /*148e0*/  ISETP.GE.AND P1, PT, R5, UR7, PT ;  /* 0x0000000705007c0c */ /* 0x000fe2000bf26270 */
[----:B------:R-:W0:Y:S01]  /*148f0*/  LDCU UR7, c[0x0][0x398] ;  /* 0x00007300ff0777ac */ /* 0x000e220008000800 */
[----:B------:R-:W-:Y:S01]  /*14900*/  IMAD.X R5, R12, 0x1, R132, P5 ;  /* 0x000000010c057824 */ /* 0x000fe200028e0684 */
[----:B------:R-:W-:Y:S02]  /*14910*/  SHF.R.S32.HI R11, RZ, 0x8, R11 ;  /* 0x00000008ff0b7819 */ /* 0x000fe4000001140b */
[----:B-1----:R-:W-:Y:S01]  /*14920*/  ISETP.LT.AND P3, PT, R179, UR6, !P3 ;  /* 0x00000006b3007c0c */ /* 0x002fe2000df61270 */
[----:B------:R-:W1:Y:S01]  /*14930*/  LDCU UR6, c[0x0][0x398] ;  /* 0x00007300ff0677ac */ /* 0x000e620008000800 */
[----:B------:R-:W-:Y:S01]  /*14940*/  PRMT R13, R117, 0x9910, RZ ;  /* 0x00009910750d7816 */ /* 0x000fe200000000ff */
[----:B------:R0:W-:Y:S01]  /*14950*/  @P4 STG.E.U8 desc[UR24][R4.64], R11 ;  /* 0x0000000b04004986 */ /* 0x0001e2000c101118 */
[C---:B---3--:R-:W-:Y:S01]  /*14960*/  IADD3 R6, P4, PT, R10.reuse, R133, RZ ;  /* 0x000000850a067210 */ /* 0x048fe20007f9e0ff */
[----:B------:R-:W-:Y:S01]  /*14970*/  VIADD R10, R10, UR32 ;  /* 0x000000200a0a7c36 */ /* 0x000fe20008000000 */
[----:B------:R-:W-:Y:S01]  /*14980*/  SHF.R.S32.HI R13, RZ, 0x8, R13 ;  /* 0x00000008ff0d7819 */ /* 0x000fe2000001140d */
[----:B-----5:R-:W-:Y:S01]  /*14990*/  VIADD R9, R0, 0x36 ;  /* 0x0000003600097836 */ /* 0x020fe20000000000 */
[----:B--2---:R-:W-:Y:S01]  /*149a0*/  ISETP.LT.AND P5, PT, R169, UR4, !P6 ;  /* 0x00000004a9007c0c */ /* 0x004fe2000f7a1270 */
[----:B------:R-:W-:Y:S01]  /*149b0*/  IMAD.X R7, R12, 0x1, R3, P4 ;  /* 0x000000010c077824 */ /* 0x000fe200020e0603 */
[----:B------:R-:W-:Y:S01]  /*149c0*/  SHF.R.S32.HI R12, RZ, 0x1f, R10 ;  /* 0x0000001fff0c7819 */ /* 0x000fe2000001140a */
[----:B------:R-:W2:Y:S01]  /*149d0*/  LDCU UR4, c[0x0][0x398] ;  /* 0x00007300ff0477ac */ /* 0x000ea20008000800 */
[----:B------:R-:W-:-:S02]  /*149e0*/  IADD3 R8, P4, PT, R10, R2, RZ ;  /* 0x000000020a087210 */ /* 0x000fc40007f9e0ff */
[----:B------:R3:W-:Y:S01]  /*149f0*/  @P3 STG.E.U8 desc[UR24][R6.64], R13 ;  /* 0x0000000d06003986 */ /* 0x0007e2000c101118 */
[----:B------:R-:W-:Y:S02]  /*14a00*/  ISETP.GE.AND P3, PT, R9, UR17, PT ;  /* 0x0000001109007c0c */ /* 0x000fe4000bf66270 */
[----:B------:R-:W-:Y:S01]  /*14a10*/  IMAD.X R9, R12, 0x1, R132, P4 ;  /* 0x000000010c097824 */ /* 0x000fe200020e0684 */
[----:B0-----:R-:W-:Y:S01]  /*14a20*/  ISETP.LT.AND P4, PT, R179, UR7, !P6 ;  /* 0x00000007b3007c0c */ /* 0x001fe2000f781270 */
[----:B------:R-:W0:Y:S01]  /*14a30*/  LDCU UR7, c[0x0][0x398] ;  /* 0x00007300ff0777ac */ /* 0x000e220008000800 */
[C---:B------:R-:W-:Y:S01]  /*14a40*/  IADD3 R4, P6, PT, R10.reuse, R133, RZ ;  /* 0x000000850a047210 */ /* 0x040fe20007fde0ff */
[----:B------:R-:W-:Y:S01]  /*14a50*/  VIADD R10, R10, UR32 ;  /* 0x000000200a0a7c36 */ /* 0x000fe20008000000 */
[----:B------:R5:W-:Y:S01]  /*14a60*/  @P5 STG.E.U8 desc[UR24][R8.64], R55 ;  /* 0x0000003708005986 */ /* 0x000be2000c101118 */
[----:B-1----:R-:W-:Y:S01]  /*14a70*/  ISETP.LT.AND P5, PT, R169, UR6, !P2 ;  /* 0x00000006a9007c0c */ /* 0x002fe2000d7a1270 */
[----:B------:R-:W1:Y:S01]  /*14a80*/  LDCU UR6, c[0x0][0x398] ;  /* 0x00007300ff0677ac */ /* 0x000e620008000800 */
[----:B------:R-:W-:Y:S01]  /*14a90*/  IMAD.X R5, R12, 0x1, R3, P6 ;  /* 0x000000010c057824 */ /* 0x000fe200030e0603 */
[----:B------:R-:W-:Y:S01]  /*14aa0*/  SHF.R.S32.HI R12, RZ, 0x1f, R10 ;  /* 0x0000001fff0c7819 */ /* 0x000fe2000001140a */
[----:B---3--:R-:W-:Y:S01]  /*14ab0*/  VIADD R7, R0, 0x37 ;  /* 0x0000003700077836 */ /* 0x008fe20000000000 */
[----:B------:R-:W-:-:S02]  /*14ac0*/  IADD3 R6, P6, PT, R10, R2, RZ ;  /* 0x000000020a067210 */ /* 0x000fc40007fde0ff */
[----:B------:R-:W-:Y:S01]  /*14ad0*/  PRMT R11, R55, 0x9910, RZ ;  /* 0x00009910370b7816 */ /* 0x000fe200000000ff */
[----:B------:R3:W-:Y:S01]  /*14ae0*/  @P4 STG.E.U8 desc[UR24][R4.64], R119 ;  /* 0x0000007704004986 */ /* 0x0007e2000c101118 */
[----:B------:R-:W-:Y:S01]  /*14af0*/  ISETP.GE.AND P4, PT, R7, UR31, PT ;  /* 0x0000001f07007c0c */ /* 0x000fe2000bf86270 */
[----:B------:R-:W-:Y:S01]  /*14b00*/  IMAD.X R7, R12, 0x1, R132, P6 ;  /* 0x000000010c077824 */ /* 0x000fe200030e0684 */
[----:B--2---:R-:W-:Y:S01]  /*14b10*/  ISETP.LT.AND P2, PT, R179, UR4, !P2 ;  /* 0x00000004b3007c0c */ /* 0x004fe2000d741270 */
[----:B------:R-:W2:Y:S01]  /*14b20*/  LDCU UR4, c[0x0][0x398] ;  /* 0x00007300ff0477ac */ /* 0x000ea20008000800 */
[----:B------:R-:W-:Y:S02]  /*14b30*/  SHF.R.S32.HI R11, RZ, 0x8, R11 ;  /* 0x00000008ff0b7819 */ /* 0x000fe4000001140b */
[C---:B-----5:R-:W-:Y:S01]  /*14b40*/  IADD3 R8, P6, PT, R10.reuse, R133, RZ ;  /* 0x000000850a087210 */ /* 0x060fe20007fde0ff */
[----:B------:R-:W-:Y:S01]  /*14b50*/  VIADD R10, R10, UR32 ;  /* 0x000000200a0a7c36 */ /* 0x000fe20008000000 */
[----:B------:R-:W-:Y:S01]  /*14b60*/  PRMT R13, R119, 0x9910, RZ ;  /* 0x00009910770d7816 */ /* 0x000fe200000000ff */
[----:B------:R5:W-:Y:S01]  /*14b70*/  @P5 STG.E.U8 desc[UR24][R6.64], R11 ;  /* 0x0000000b06005986 */ /* 0x000be2000c101118 */
[----:B0-----:R-:W-:Y:S01]  /*14b80*/  ISETP.LT.AND P5, PT, R169, UR7, !P0 ;  /* 0x00000007a9007c0c */ /* 0x001fe2000c7a1270 */
[----:B------:R-:W-:Y:S01]  /*14b90*/  IMAD.X R9, R12, 0x1, R3, P6 ;  /* 0x000000010c097824 */ /* 0x000fe200030e0603 */
[----:B------:R-:W-:Y:S01]  /*14ba0*/  SHF.R.S32.HI R13, RZ, 0x8, R13 ;  /* 0x00000008ff0d7819 */ /* 0x000fe2000001140d */
[----:B---3--:R-:W-:Y:S01]  /*14bb0*/  VIADD R5, R0, 0x38 ;  /* 0x0000003800057836 */ /* 0x008fe20000000000 */
[----:B------:R-:W-:Y:S01]  /*14bc0*/  SHF.R.S32.HI R12, RZ, 0x1f, R10 ;  /* 0x0000001fff0c7819 */ /* 0x000fe2000001140a */
[----:B------:R-:W0:Y:S01]  /*14bd0*/  LDCU UR7, c[0x0][0x398] ;  /* 0x00007300ff0777ac */ /* 0x000e220008000800 */
[----:B------:R-:W-:Y:S01]  /*14be0*/  IADD3 R4, P6, PT, R10, R2, RZ ;  /* 0x000000020a047210 */ /* 0x000fe20007fde0ff */
[----:B------:R3:W-:Y:S01]  /*14bf0*/  @P2 STG.E.U8 desc[UR24][R8.64], R13 ;  /* 0x0000000d08002986 */ /* 0x0007e2000c101118 */
[----:B------:R-:W-:-:S02]  /*14c00*/  ISETP.GE.AND P2, PT, R5, UR29, PT ;  /* 0x0000001d05007c0c */ /* 0x000fc4000bf46270 */
[----:B-1----:R-:W-:Y:S01]  /*14c10*/  ISETP.LT.AND P0, PT, R179, UR6, !P0 ;  /* 0x00000006b3007c0c */ /* 0x002fe2000c701270 */
[----:B------:R-:W-:Y:S01]  /*14c20*/  IMAD.X R5, R12, 0x1, R132, P6 ;  /* 0x000000010c057824 */ /* 0x000fe200030e0684 */
[----:B------:R-:W-:Y:S01]  /*14c30*/  F2FP.SATFINITE.E4M3.F32.PACK_AB_MERGE_C R57, R57, R56, RZ ;  /* 0x000000383939723e */ /* 0x000fe200048070ff */
[----:B------:R-:W1:Y:S01]  /*14c40*/  LDCU UR6, c[0x0][0x398] ;  /* 0x00007300ff0677ac */ /* 0x000e620008000800 */
[C---:B-----5:R-:W-:Y:S01]  /*14c50*/  IADD3 R6, P6, PT, R10.reuse, R133, RZ ;  /* 0x000000850a067210 */ /* 0x060fe20007fde0ff */
[----:B------:R-:W-:Y:S01]  /*14c60*/  VIADD R10, R10, UR32 ;  /* 0x000000200a0a7c36 */ /* 0x000fe20008000000 */
[----:B------:R-:W-:Y:S01]  /*14c70*/  F2FP.SATFINITE.E4M3.F32.PACK_AB_MERGE_C R121, R121, R120, RZ ;  /* 0x000000787979723e */ /* 0x000fe200048070ff */
[----:B------:R5:W-:Y:S01]  /*14c80*/  @P5 STG.E.U8 desc[UR24][R4.64], R57 ;  /* 0x0000003904005986 */ /* 0x000be2000c101118 */
[----:B--2---:R-:W-:Y:S01]  /*14c90*/  ISETP.LT.AND P5, PT, R169, UR4, !P1 ;  /* 0x00000004a9007c0c */ /* 0x004fe2000cfa1270 */
[----:B------:R-:W-:Y:S01]  /*14ca0*/  IMAD.X R7, R12, 0x1, R3, P6 ;  /* 0x000000010c077824 */ /* 0x000fe200030e0603 */
[----:B------:R-:W-:Y:S01]  /*14cb0*/  SHF.R.S32.HI R12, RZ, 0x1f, R10 ;  /* 0x0000001fff0c7819 */ /* 0x000fe2000001140a */
[----:B---3--:R-:W-:Y:S01]  /*14cc0*/  VIADD R9, R0, 0x39 ;  /* 0x0000003900097836 */ /* 0x008fe20000000000 */
[----:B------:R-:W-:Y:S01]  /*14cd0*/  IADD3 R8, P6, PT, R10, R2, RZ ;  /* 0x000000020a087210 */ /* 0x000fe20007fde0ff */
[----:B------:R-:W2:Y:S01]  /*14ce0*/  LDCU UR4, c[0x0][0x398] ;  /* 0x00007300ff0477ac */ /* 0x000ea20008000800 */
[----:B------:R-:W-:Y:S01]  /*14cf0*/  PRMT R11, R57, 0x9910, RZ ;  /* 0x00009910390b7816 */ /* 0x000fe200000000ff */
[----:B------:R3:W-:Y:S01]  /*14d00*/  @P0 STG.E.U8 desc[UR24][R6.64], R121 ;  /* 0x0000007906000986 */ /* 0x0007e2000c101118 */
[----:B------:R-:W-:Y:S01]  /*14d10*/  ISETP.GE.AND P0, PT, R9, UR27, PT ;  /* 0x0000001b09007c0c */ /* 0x000fe2000bf06270 */
[----:B------:R-:W-:Y:S01]  /*14d20*/  IMAD.X R9, R12, 0x1, R132, P6 ;  /* 0x000000010c097824 */ /* 0x000fe200030e0684 */
[----:B0-----:R-:W-:Y:S01]  /*14d30*/  ISETP.LT.AND P1, PT, R179, UR7, !P1 ;  /* 0x00000007b3007c0c */ /* 0x001fe2000cf21270 */
[----:B------:R-:W0:Y:S01]  /*14d40*/  LDCU UR7, c[0x0][0x398] ;  /* 0x00007300ff0777ac */ /* 0x000e220008000800 */
[----:B------:R-:W-:-:S02]  /*14d50*/  SHF.R.S32.HI R11, RZ, 0x8, R11 ;  /* 0x00000008ff0b7819 */ /* 0x000fc4000001140b */
[C---:B-----5:R-:W-:Y:S01]  /*14d60*/  IADD3 R4, P6, PT, R10.reuse, R133, RZ ;  /* 0x000000850a047210 */ /* 0x060fe20007fde0ff */
[----:B------:R-:W-:Y:S01]  /*14d70*/  VIADD R10, R10, UR32 ;  /* 0x000000200a0a7c36 */ /* 0x000fe20008000000 */
[----:B------:R-:W-:Y:S01]  /*14d80*/  PRMT R13, R121, 0x9910, RZ ;  /* 0x00009910790d7816 */ /* 0x000fe200000000ff */
[----:B------:R5:W-:Y:S01]  /*14d90*/  @P5 STG.E.U8 desc[UR24][R8.64], R11 ;  /* 0x0000000b08005986 */ /* 0x000be2000c101118 */
[----:B-1----:R-:W-:Y:S01]  /*14da0*/  ISETP.LT.AND P5, PT, R169, UR6, !P3 ;  /* 0x00000006a9007c0c */ /* 0x002fe2000dfa1270 */
[----:B------:R-:W-:Y:S01]  /*14db0*/  IMAD.X R5, R12, 0x1, R3, P6 ;  /* 0x000000010c057824 */ /* 0x000fe200030e0603 */
[----:B------:R-:W-:Y:S01]  /*14dc0*/  SHF.R.S32.HI R13, RZ, 0x8, R13 ;  /* 0x00000008ff0d7819 */ /* 0x000fe2000001140d */
[----:B---3--:R-:W-:Y:S01]  /*14dd0*/  VIADD R7, R0, 0x3a ;  /* 0x0000003a00077836 */ /* 0x008fe20000000000 */
[----:B------:R-:W-:Y:S01]  /*14de0*/  SHF.R.S32.HI R12, RZ, 0x1f, R10 ;  /* 0x0000001fff0c7819 */ /* 0x000fe2000001140a */
[----:B------:R-:W1:Y:S01]  /*14df0*/  LDCU UR6, c[0x0][0x398] ;  /* 0x00007300ff0677ac */ /* 0x000e620008000800 */
[----:B------:R-:W-:Y:S01]  /*14e00*/  IADD3 R6, P6, PT, R10, R2, RZ ;  /* 0x000000020a067210 */ /* 0x000fe20007fde0ff */
[----:B------:R3:W-:Y:S01]  /*14e10*/  @P1 STG.E.U8 desc[UR24][R4.64], R13 ;  /* 0x0000000d04001986 */ /* 0x0007e2000c101118 */
[----:B------:R-:W-:-:S02]  /*14e20*/  ISETP.GE.AND P1, PT, R7, UR23, PT ;  /* 0x0000001707007c0c */ /* 0x000fc4000bf26270 */
[----:B--2---:R-:W-:Y:S01]  /*14e30*/  ISETP.LT.AND P3, PT, R179, UR4, !P3 ;  /* 0x00000004b3007c0c */ /* 0x004fe2000df61270 */
[----:B------:R-:W-:Y:S01]  /*14e40*/  IMAD.X R7, R12, 0x1, R132, P6 ;  /* 0x000000010c077824 */ /* 0x000fe200030e0684 */
[----:B------:R-:W-:Y:S01]  /*14e50*/  F2FP.SATFINITE.E4M3.F32.PACK_AB_MERGE_C R59, R59, R58, RZ ;  /* 0x0000003a3b3b723e */ /* 0x000fe200048070ff */
[----:B------:R-:W2:Y:S01]  /*14e60*/  LDCU UR4, c[0x0][0x398] ;  /* 0x00007300ff0477ac */ /* 0x000ea20008000800 */
[C---:B-----5:R-:W-:Y:S01]  /*14e70*/  IADD3 R8, P6, PT, R10.reuse, R133, RZ ;  /* 0x000000850a087210 */ /* 0x060fe20007fde0ff */
[----:B------:R-:W-:Y:S01]  /*14e80*/  VIADD R10, R10, UR32 ;  /* 0x000000200a0a7c36 */ /* 0x000fe20008000000 */
[----:B------:R-:W-:Y:S01]  /*14e90*/  F2FP.SATFINITE.E4M3.F32.PACK_AB_MERGE_C R123, R123, R122, RZ ;  /* 0x0000007a7b7b723e */ /* 0x000fe200048070ff */
[----:B------:R5:W-:Y:S01]  /*14ea0*/  @P5 STG.E.U8 desc[UR24][R6.64], R59 ;  /* 0x0000003b06005986 */ /* 0x000be2000c101118 */
[----:B0-----:R-:W-:Y:S01]  /*14eb0*/  ISETP.LT.AND P5, PT, R169, UR7, !P4 ;  /* 0x00000007a9007c0c */ /* 0x001fe2000e7a1270 */
[----:B------:R-:W-:Y:S01]  /*14ec0*/  IMAD.X R9, R12, 0x1, R3, P6 ;  /* 0x000000010c097824 */ /* 0x000fe200030e0603 */
[----:B------:R-:W-:Y:S01]  /*14ed0*/  SHF.R.S32.HI R12, RZ, 0x1f, R10 ;  /* 0x0000001fff0c7819 */ /* 0x000fe2000001140a */
[----:B---3--:R-:W-:Y:S01]  /*14ee0*/  VIADD R5, R0, 0x3b ;  /* 0x0000003b00057836 */ /* 0x008fe20000000000 */
[----:B------:R-:W-:Y:S01]  /*14ef0*/  IADD3 R4, P6, PT, R10, R2, RZ ;  /* 0x000000020a047210 */ /* 0x000fe20007fde0ff */
[----:B------:R-:W0:Y:S01]  /*14f00*/  LDCU UR7, c[0x0][0x398] ;  /* 0x00007300ff0777ac */ /* 0x000e220008000800 */
[----:B------:R-:W-:Y:S01]  /*14f10*/  PRMT R11, R59, 0x9910, RZ ;  /* 0x000099103b0b7816 */ /* 0x000fe200000000ff */
[----:B------:R3:W-:Y:S01]  /*14f20*/  @P3 STG.E.U8 desc[UR24][R8.64], R123 ;  /* 0x0000007b08003986 */ /* 0x0007e2000c101118 */
[----:B------:R-:W-:Y:S01]  /*14f30*/  ISETP.GE.AND P3, PT, R5, UR21, PT ;  /* 0x0000001505007c0c */ /* 0x000fe2000bf66270 */
[----:B------:R-:W-:Y:S01]  /*14f40*/  IMAD.X R5, R12, 0x1, R132, P6 ;  /* 0x000000010c057824 */ /* 0x000fe200030e0684 */
[----:B------:R-:W-:-:S02]  /*14f50*/  SHF.R.S32.HI R11, RZ, 0x8, R11 ;  /* 0x00000008ff0b7819 */ /* 0x000fc4000001140b */
[----:B-1----:R-:W-:Y:S01]  /*14f60*/  ISETP.LT.AND P4, PT, R179, UR6, !P4 ;  /* 0x00000006b3007c0c */ /* 0x002fe2000e781270 */
[----:B------:R-:W1:Y:S01]  /*14f70*/  LDCU UR6, c[0x0][0x398] ;  /* 0x00007300ff0677ac */ /* 0x000e620008000800 */
[C---:B-----5:R-:W-:Y:S01]  /*14f80*/  IADD3 R6, P6, PT, R10.reuse, R133, RZ ;  /* 0x000000850a067210 */ /* 0x060fe20007fde0ff */
[----:B------:R-:W-:Y:S01]  /*14f90*/  VIADD R10, R10, UR32 ;  /* 0x000000200a0a7c36 */ /* 0x000fe20008000000 */
[----:B------:R5:W-:Y:S01]  /*14fa0*/  @P5 STG.E.U8 desc[UR24][R4.64], R11 ;  /* 0x0000000b04005986 */ /* 0x000be2000c101118 */
[----:B--2---:R-:W-:Y:S01]  /*14fb0*/  ISETP.LT.AND P5, PT, R169, UR4, !P2 ;  /* 0x00000004a9007c0c */ /* 0x004fe2000d7a1270 */
[----:B------:R-:W2:Y:S01]  /*14fc0*/  LDCU UR4, c[0x0][0x398] ;  /* 0x00007300ff0477ac */ /* 0x000ea20008000800 */
[----:B------:R-:W-:Y:S01]  /*14fd0*/  IMAD.X R7, R12, 0x1, R3, P6 ;  /* 0x000000010c077824 */ /* 0x000fe200030e0603 */
[----:B------:R-:W-:Y:S02]  /*14fe0*/  PRMT R13, R123, 0x9910, RZ ;  /* 0x000099107b0d7816 */ /* 0x000fe400000000ff */
[----:B------:R-:W-:-:S02]  /*14ff0*/  SHF.R.S32.HI R12, RZ, 0x1f, R10 ;  /* 0x0000001fff0c7819 */ /* 0x000fc4000001140a */
[----:B---3--:R-:W-:Y:S02]  /*15000*/  IADD3 R8, P6, PT, R10, R2, RZ ;  /* 0x000000020a087210 */ /* 0x008fe40007fde0ff */
[----:B------:R-:W-:Y:S02]  /*15010*/  SHF.R.S32.HI R13, RZ, 0x8, R13 ;  /* 0x00000008ff0d7819 */ /* 0x000fe4000001140d */
[----:B------:R-:W-:Y:S01]  /*15020*/  F2FP.SATFINITE.E4M3.F32.PACK_AB_MERGE_C R61, R61, R60, RZ ;  /* 0x0000003c3d3d723e */ /* 0x000fe200048070ff */
[----:B-----5:R-:W-:Y:S01]  /*15030*/  VIADD R4, R0, 0x3c ;  /* 0x0000003c00047836 */ /* 0x020fe20000000000 */
[----:B0-----:R-:W-:Y:S01]  /*15040*/  ISETP.LT.AND P2, PT, R179, UR7, !P2 ;  /* 0x00000007b3007c0c */ /* 0x001fe2000d741270 */
[----:B------:R-:W-:Y:S01]  /*15050*/  IMAD.X R9, R12, 0x1, R132, P6 ;  /* 0x000000010c097824 */ /* 0x000fe200030e0684 */
[----:B------:R0:W-:Y:S01]  /*15060*/  @P4 STG.E.U8 desc[UR24][R6.64], R13 ;  /* 0x0000000d06004986 */ /* 0x0001e2000c101118 */
[----:B------:R-:W-:Y:S01]  /*15070*/  VIADD R11, R10, UR32 ;  /* 0x000000200a0b7c36 */ /* 0x000fe20008000000 */
[----:B------:R-:W-:Y:S01]  /*15080*/  ISETP.GE.AND P4, PT, R4, UR19, PT ;  /* 0x0000001304007c0c */ /* 0x000fe2000bf86270 */
[----:B------:R-:W3:Y:S01]  /*15090*/  LDCU UR7, c[0x0][0x398] ;  /* 0x00007300ff0777ac */ /* 0x000ee20008000800 */
[----:B------:R5:W-:Y:S01]  /*150a0*/  @P5 STG.E.U8 desc[UR24][R8.64], R61 ;  /* 0x0000003d08005986 */ /* 0x000be2000c101118 */
[----:B------:R-:W-:-:S02]  /*150b0*/  IADD3 R4, P6, PT, R10, R133, RZ ;  /* 0x000000850a047210 */ /* 0x000fc40007fde0ff */
[----:B-1----:R-:W-:Y:S01]  /*150c0*/  ISETP.LT.AND P5, PT, R169, UR6, !P0 ;  /* 0x00000006a9007c0c */ /* 0x002fe2000c7a1270 */
[----:B------:R-:W1:Y:S01]  /*150d0*/  LDCU UR6, c[0x0][0x398] ;  /* 0x00007300ff0677ac */ /* 0x000e620008000800 */
[----:B------:R-:W-:Y:S01]  /*150e0*/  PRMT R14, R61, 0x9910, RZ ;  /* 0x000099103d0e7816 */ /* 0x000fe200000000ff */
[----:B------:R-:W-:Y:S01]  /*150f0*/  IMAD.X R5, R12, 0x1, R3, P6 ;  /* 0x000000010c057824 */ /* 0x000fe200030e0603 */
[----:B------:R-:W-:Y:S01]  /*15100*/  F2FP.SATFINITE.E4M3.F32.PACK_AB_MERGE_C R125, R125, R124, RZ ;  /* 0x0000007c7d7d723e */ /* 0x000fe200048070ff */
[C---:B------:R-:W-:Y:S01]  /*15110*/  VIADD R12, R0.reuse, 0x3e ;  /* 0x0000003e000c7836 */ /* 0x040fe20000000000 */
[----:B------:R-:W-:Y:S01]  /*15120*/  SHF.R.S32.HI R10, RZ, 0x1f, R11 ;  /* 0x0000001fff0a7819 */ /* 0x000fe2000001140b */
[----:B0-----:R-:W-:Y:S01]  /*15130*/  IMAD.MOV.U32 R13, RZ, RZ, R14 ;  /* 0x000000ffff0d7224 */ /* 0x001fe200078e000e */
[----:B------:R-:W-:Y:S01]  /*15140*/  IADD3 R6, P6, PT, R11, R2, RZ ;  /* 0x000000020b067210 */ /* 0x000fe20007fde0ff */
[----:B-----5:R-:W-:Y:S01]  /*15150*/  VIADD R8, R0, 0x3d ;  /* 0x0000003d00087836 */ /* 0x020fe20000000000 */
[----:B--2---:R-:W-:Y:S01]  /*15160*/  ISETP.LT.AND P0, PT, R179, UR4, !P0 ;  /* 0x00000004b3007c0c */ /* 0x004fe2000c701270 */
[----:B------:R0:W-:Y:S01]  /*15170*/  @P2 STG.E.U8 desc[UR24][R4.64], R125 ;  /* 0x0000007d04002986 */ /* 0x0001e2000c101118 */
[----:B------:R-:W-:Y:S01]  /*15180*/  SHF.R.S32.HI R13, RZ, 0x8, R13 ;  /* 0x00000008ff0d7819 */ /* 0x000fe2000001140d */
[----:B------:R-:W-:Y:S01]  /*15190*/  IMAD.X R7, R10, 0x1, R132, P6 ;  /* 0x000000010a077824 */ /* 0x000fe200030e0684 */
[----:B------:R-:W-:Y:S01]  /*151a0*/  ISETP.GE.AND P2, PT, R8, UR13, PT ;  /* 0x0000000d08007c0c */ /* 0x000fe2000bf46270 */
[----:B------:R-:W2:Y:S01]  /*151b0*/  LDCU UR4, c[0x0][0x398] ;  /* 0x00007300ff0477ac */ /* 0x000ea20008000800 */
[C---:B------:R-:W-:Y:S01]  /*151c0*/  IADD3 R8, P6, PT, R11.reuse, R133, RZ ;  /* 0x000000850b087210 */ /* 0x040fe20007fde0ff */
[----:B------:R-:W-:Y:S01]  /*151d0*/  VIADD R11, R11, UR32 ;  /* 0x000000200b0b7c36 */ /* 0x000fe20008000000 */
[----:B------:R-:W-:Y:S01]  /*151e0*/  PRMT R15, R125, 0x9910, RZ ;  /* 0x000099107d0f7816 */ /* 0x000fe200000000ff */
[----:B------:R5:W-:Y:S01]  /*151f0*/  @P5 STG.E.U8 desc[UR24][R6.64], R13 ;  /* 0x0000000d06005986 */ /* 0x000be2000c101118 */
[----:B----4-:R-:W-:Y:S01]  /*15200*/  ISETP.LT.AND P5, PT, R169, UR9, !P1 ;  /* 0x00000009a9007c0c */ /* 0x010fe2000cfa1270 */
[----:B------:R-:W-:Y:S01]  /*15210*/  IMAD.X R9, R10, 0x1, R3, P6 ;  /* 0x000000010a097824 */ /* 0x000fe200030e0603 */
[----:B------:R-:W-:Y:S01]  /*15220*/  SHF.R.S32.HI R15, RZ, 0x8, R15 ;  /* 0x00000008ff0f7819 */ /* 0x000fe2000001140f */
[----:B------:R-:W4:Y:S01]  /*15230*/  LDCU UR9, c[0x0][0x398] ;  /* 0x00007300ff0977ac */ /* 0x000f220008000800 */
[----:B-1----:R-:W-:-:S02]  /*15240*/  ISETP.LT.AND P1, PT, R179, UR6, !P1 ;  /* 0x00000006b3007c0c */ /* 0x002fc4000cf21270 */
[----:B0-----:R-:W-:Y:S01]  /*15250*/  IADD3 R4, P6, PT, R11, R2, RZ ;  /* 0x000000020b047210 */ /* 0x001fe20007fde0ff */
[----:B------:R-:W0:Y:S01]  /*15260*/  LDCU UR6, c[0x0][0x398] ;  /* 0x00007300ff0677ac */ /* 0x000e220008000800 */
[----:B------:R1:W-:Y:S01]  /*15270*/  @P0 STG.E.U8 desc[UR24][R8.64], R15 ;  /* 0x0000000f08000986 */ /* 0x0003e2000c101118 */
[----:B------:R-:W-:Y:S02]  /*15280*/  F2FP.SATFINITE.E4M3.F32.PACK_AB_MERGE_C R63, R63, R62, RZ ;  /* 0x0000003e3f3f723e */ /* 0x000fe400048070ff */
[----:B-----5:R-:W-:Y:S02]  /*15290*/  SHF.R.S32.HI R7, RZ, 0x1f, R11 ;  /* 0x0000001fff077819 */ /* 0x020fe4000001140b */
[C---:B------:R-:W-:Y:S01]  /*152a0*/  IADD3 R6, P0, PT, R11.reuse, R133, RZ ;  /* 0x000000850b067210 */ /* 0x040fe20007f1e0ff */
[----:B------:R-:W-:Y:S01]  /*152b0*/  VIADD R11, R11, UR32 ;  /* 0x000000200b0b7c36 */ /* 0x000fe20008000000 */
[----:B------:R-:W-:Y:S01]  /*152c0*/  F2FP.SATFINITE.E4M3.F32.PACK_AB_MERGE_C R127, R127, R126, RZ ;  /* 0x0000007e7f7f723e */ /* 0x000fe200048070ff */
[----:B------:R-:W-:Y:S01]  /*152d0*/  IMAD.X R5, R7, 0x1, R132, P6 ;  /* 0x0000000107057824 */ /* 0x000fe200030e0684 */
[----:B------:R-:W-:Y:S01]  /*152e0*/  PRMT R13, R63, 0x9910, RZ ;  /* 0x000099103f0d7816 */ /* 0x000fe200000000ff */
[----:B------:R-:W-:Y:S01]  /*152f0*/  IMAD.X R7, R7, 0x1, R3, P0 ;  /* 0x0000000107077824 */ /* 0x000fe200000e0603 */
[----:B------:R-:W-:Y:S01]  /*15300*/  F2FP.SATFINITE.E4M3.F32.PACK_AB_MERGE_C R65, R65, R64, RZ ;  /* 0x000000404141723e */ /* 0x000fe200048070ff */
[----:B-1----:R-:W-:Y:S01]  /*15310*/  VIADD R9, R0, 0x3f ;  /* 0x0000003f00097836 */ /* 0x002fe20000000000 */
[----:B------:R1:W-:Y:S01]  /*15320*/  @P5 STG.E.U8 desc[UR24][R4.64], R63 ;  /* 0x0000003f04005986 */ /* 0x0003e2000c101118 */
[----:B------:R-:W-:-:S02]  /*15330*/  SHF.R.S32.HI R0, RZ, 0x1f, R11 ;  /* 0x0000001fff007819 */ /* 0x000fc4000001140b */
[-C--:B------:R-:W-:Y:S01]  /*15340*/  IADD3 R8, P5, PT, R11, R2.reuse, RZ ;  /* 0x000000020b087210 */ /* 0x080fe20007fbe0ff */
[----:B------:R5:W-:Y:S01]  /*15350*/  @P1 STG.E.U8 desc[UR24][R6.64], R127 ;  /* 0x0000007f06001986 */ /* 0x000be2000c101118 */
[----:B--2---:R-:W-:Y:S01]  /*15360*/  ISETP.LT.AND P1, PT, R169, UR4, !P3 ;  /* 0x00000004a9007c0c */ /* 0x004fe2000df21270 */
[----:B------:R-:W2:Y:S01]  /*15370*/  LDCU UR4, c[0x0][0x398] ;  /* 0x00007300ff0477ac */ /* 0x000ea20008000800 */
[----:B0-----:R-:W-:Y:S02]  /*15380*/  ISETP.LT.AND P3, PT, R179, UR6, !P3 ;  /* 0x00000006b3007c0c */ /* 0x001fe4000df61270 */
[----:B------:R-:W-:Y:S01]  /*15390*/  ISETP.GE.AND P0, PT, R9, UR5, PT ;  /* 0x0000000509007c0c */ /* 0x000fe2000bf06270 */
[----:B------:R-:W-:Y:S01]  /*153a0*/  IMAD.X R9, R0, 0x1, R132, P5 ;  /* 0x0000000100097824 */ /* 0x000fe200028e0684 */
[----:B------:R-:W-:Y:S01]  /*153b0*/  SHF.R.S32.HI R13, RZ, 0x8, R13 ;  /* 0x00000008ff0d7819 */ /* 0x000fe2000001140d */
[----:B------:R-:W0:Y:S01]  /*153c0*/  LDCU UR5, c[0x0][0x398] ;  /* 0x00007300ff0577ac */ /* 0x000e220008000800 */
[C---:B-1----:R-:W-:Y:S01]  /*153d0*/  IADD3 R4, P5, PT, R11.reuse, R133, RZ ;  /* 0x000000850b047210 */ /* 0x042fe20007fbe0ff */
[----:B------:R-:W-:Y:S01]  /*153e0*/  VIADD R11, R11, UR32 ;  /* 0x000000200b0b7c36 */ /* 0x000fe20008000000 */
[----:B------:R-:W-:Y:S01]  /*153f0*/  PRMT R15, R127, 0x9910, RZ ;  /* 0x000099107f0f7816 */ /* 0x000fe200000000ff */
[----:B------:R-:W1:Y:S01]  /*15400*/  LDCU UR6, c[0x0][0x398] ;  /* 0x00007300ff0677ac */ /* 0x000e620008000800 */
[----:B------:R-:W-:Y:S01]  /*15410*/  ISETP.GE.AND P6, PT, R12, UR11, PT ;  /* 0x0000000b0c007c0c */ /* 0x000fe2000bfc6270 */
[----:B------:R-:W-:Y:S01]  /*15420*/  IMAD.X R5, R0, 0x1, R3, P5 ;  /* 0x0000000100057824 */ /* 0x000fe200028e0603 */
[----:B------:R-:W-:Y:S01]  /*15430*/  SHF.R.S32.HI R15, RZ, 0x8, R15 ;  /* 0x00000008ff0f7819 */ /* 0x000fe2000001140f */
[----:B------:R0:W-:Y:S01]  /*15440*/  @P1 STG.E.U8 desc[UR24][R8.64], R13 ;  /* 0x0000000d08001986 */ /* 0x0001e2000c101118 */
[----:B---3--:R-:W-:Y:S01]  /*15450*/  ISETP.LT.AND P1, PT, R169, UR7, !P4 ;  /* 0x00000007a9007c0c */ /* 0x008fe2000e721270 */
[----:B------:R-:W3:Y:S01]  /*15460*/  LDCU UR7, c[0x0][0x398] ;  /* 0x00007300ff0777ac */ /* 0x000ee20008000800 */
[----:B------:R-:W-:Y:S01]  /*15470*/  SHF.R.S32.HI R0, RZ, 0x1f, R11 ;  /* 0x0000001fff007819 */ /* 0x000fe2000001140b */
[----:B------:R1:W-:Y:S01]  /*15480*/  @P3 STG.E.U8 desc[UR24][R4.64], R15 ;  /* 0x0000000f04003986 */ /* 0x0003e2000c101118 */
[----:B-----5:R-:W-:-:S02]  /*15490*/  IADD3 R6, P5, PT, R11, R2, RZ ;  /* 0x000000020b067210 */ /* 0x020fc40007fbe0ff */
[----:B----4-:R-:W-:Y:S01]  /*154a0*/  ISETP.LT.AND P4, PT, R179, UR9, !P4 ;  /* 0x00000009b3007c0c */ /* 0x010fe2000e781270 */
[----:B------:R-:W4:Y:S01]  /*154b0*/  LDCU UR9, c[0x0][0x398] ;  /* 0x00007300ff0977ac */ /* 0x000f220008000800 */
[----:B------:R-:W-:Y:S01]  /*154c0*/  F2FP.SATFINITE.E4M3.F32.PACK_AB_MERGE_C R129, R129, R128, RZ ;  /* 0x000000808181723e */ /* 0x000fe200048070ff */
[C---:B------:R-:W-:Y:S01]  /*154d0*/  IMAD.X R7, R0.reuse, 0x1, R132, P5 ;  /* 0x0000000100077824 */ /* 0x040fe200028e0684 */
[----:B--2---:R-:W-:Y:S02]  /*154e0*/  ISETP.LT.AND P5, PT, R169, UR4, !P2 ;  /* 0x00000004a9007c0c */ /* 0x004fe4000d7a1270 */
[CC--:B0-----:R-:W-:Y:S01]  /*154f0*/  IADD3 R8, P3, PT, R11.reuse, R133.reuse, RZ ;  /* 0x000000850b087210 */ /* 0x0c1fe20007f7e0ff */
[----:B------:R-:W-:Y:S01]  /*15500*/  VIADD R11, R11, UR32 ;  /* 0x000000200b0b7c36 */ /* 0x000fe20008000000 */
[----:B------:R0:W-:Y:S01]  /*15510*/  @P1 STG.E.U8 desc[UR24][R6.64], R65 ;  /* 0x0000004106001986 */ /* 0x0001e2000c101118 */
[----:B------:R-:W-:Y:S02]  /*15520*/  ISETP.LT.AND P2, PT, R179, UR5, !P2 ;  /* 0x00000005b3007c0c */ /* 0x000fe4000d741270 */
[----:B------:R-:W-:Y:S01]  /*15530*/  IMAD.X R9, R0, 0x1, R3, P3 ;  /* 0x0000000100097824 */ /* 0x000fe200018e0603 */
[----:B------:R-:W-:Y:S01]  /*15540*/  SHF.R.S32.HI R12, RZ, 0x1f, R11 ;  /* 0x0000001fff0c7819 */ /* 0x000fe2000001140b */
[C---:B------:R-:W-:Y:S01]  /*15550*/  VIADD R0, R11.reuse, UR32 ;  /* 0x000000200b007c36 */ /* 0x040fe20008000000 */
[----:B------:R-:W-:-:S02]  /*15560*/  IADD3 R10, P3, PT, R11, R133, RZ ;  /* 0x000000850b0a7210 */ /* 0x000fc40007f7e0ff */
[-C--:B-1----:R-:W-:Y:S01]  /*15570*/  IADD3 R4, P1, PT, R11, R2.reuse, RZ ;  /* 0x000000020b047210 */ /* 0x082fe20007f3e0ff */
[----:B------:R1:W-:Y:S01]  /*15580*/  @P4 STG.E.U8 desc[UR24][R8.64], R129 ;  /* 0x0000008108004986 */ /* 0x0003e2000c101118 */
[----:B------:R-:W-:Y:S01]  /*15590*/  SHF.R.S32.HI R13, RZ, 0x1f, R0 ;  /* 0x0000001fff0d7819 */ /* 0x000fe20000011400 */
[----:B------:R-:W-:Y:S01]  /*155a0*/  IMAD.X R11, R12, 0x1, R3, P3 ;  /* 0x000000010c0b7824 */ /* 0x000fe200018e0603 */
[C---:B0-----:R-:W-:Y:S01]  /*155b0*/  IADD3 R6, P3, PT, R0.reuse, R2, RZ ;  /* 0x0000000200067210 */ /* 0x041fe20007f7e0ff */
[----:B------:R-:W-:Y:S01]  /*155c0*/  VIADD R14, R0, UR32 ;  /* 0x00000020000e7c36 */ /* 0x000fe20008000000 */
[----:B------:R-:W-:Y:S01]  /*155d0*/  ISETP.LT.AND P4, PT, R169, UR6, !P6 ;  /* 0x00000006a9007c0c */ /* 0x000fe2000f781270 */
[--C-:B------:R-:W-:Y:S01]  /*155e0*/  IMAD.X R5, R12, 0x1, R132.reuse, P1 ;  /* 0x000000010c057824 */ /* 0x100fe200008e0684 */
[----:B---3--:R-:W-:Y:S01]  /*155f0*/  ISETP.LT.AND P6, PT, R179, UR7, !P6 ;  /* 0x00000007b3007c0c */ /* 0x008fe2000f7c1270 */
[----:B------:R-:W-:Y:S01]  /*15600*/  IMAD.X R7, R13, 0x1, R132, P3 ;  /* 0x000000010d077824 */ /* 0x000fe200018e0684 */
[----:B----4-:R-:W-:-:S02]  /*15610*/  ISETP.LT.AND P1, PT, R169, UR9, !P0 ;  /* 0x00000009a9007c0c */ /* 0x010fc4000c721270 */
[----:B------:R-:W-:Y:S02]  /*15620*/  PRMT R15, R65, 0x9910, RZ ;  /* 0x00009910410f7816 */ /* 0x000fe400000000ff */
[----:B-1----:R-:W-:Y:S02]  /*15630*/  IADD3 R8, P3, PT, R0, R133, RZ ;  /* 0x0000008500087210 */ /* 0x002fe40007f7e0ff */
[----:B------:R-:W-:Y:S02]  /*15640*/  SHF.R.S32.HI R0, RZ, 0x1f, R14 ;  /* 0x0000001fff007819 */ /* 0x000fe4000001140e */
[----:B------:R-:W-:Y:S01]  /*15650*/  F2FP.SATFINITE.E4M3.F32.PACK_AB_MERGE_C R67, R67, R66, RZ ;  /* 0x000000424343723e */ /* 0x000fe200048070ff */
[----:B------:R-:W-:Y:S01]  /*15660*/  IMAD.X R9, R13, 0x1, R3, P3 ;  /* 0x000000010d097824 */ /* 0x000fe200018e0603 */
[----:B------:R-:W-:Y:S02]  /*15670*/  IADD3 R12, P3, PT, R14, R2, RZ ;  /* 0x000000020e0c7210 */ /* 0x000fe40007f7e0ff */
[----:B------:R-:W-:-:S02]  /*15680*/  ISETP.LT.AND P0, PT, R179, UR10, !P0 ;  /* 0x0000000ab3007c0c */ /* 0x000fc4000c701270 */
[----:B------:R-:W-:Y:S01]  /*15690*/  PRMT R17, R129, 0x9910, RZ ;  /* 0x0000991081117816 */ /* 0x000fe200000000ff */
[----:B------:R-:W-:Y:S01]  /*156a0*/  IMAD.X R13, R0, 0x1, R132, P3 ;  /* 0x00000001000d7824 */ /* 0x000fe200018e0684 */
[----:B------:R-:W-:Y:S02]  /*156b0*/  F2FP.SATFINITE.E4M3.F32.PACK_AB_MERGE_C R131, R131, R130, RZ ;  /* 0x000000828383723e */ /* 0x000fe400048070ff */
[----:B------:R-:W-:Y:S02]  /*156c0*/  IADD3 R2, P3, PT, R14, R133, RZ ;  /* 0x000000850e027210 */ /* 0x000fe40007f7e0ff */
[----:B------:R-:W-:Y:S02]  /*156d0*/  SHF.R.S32.HI R15, RZ, 0x8, R15 ;  /* 0x00000008ff0f7819 */ /* 0x000fe4000001140f */
[----:B------:R-:W-:Y:S01]  /*156e0*/  PRMT R19, R67, 0x9910, RZ ;  /* 0x0000991043137816 */ /* 0x000fe200000000ff */
[----:B------:R-:W-:Y:S01]  /*156f0*/  IMAD.X R3, R0, 0x1, R3, P3 ;  /* 0x0000000100037824 */ /* 0x000fe200018e0603 */
[----:B------:R-:W-:Y:S01]  /*15700*/  SHF.R.S32.HI R17, RZ, 0x8, R17 ;  /* 0x00000008ff117819 */ /* 0x000fe20000011411 */
[----:B------:R0:W-:Y:S01]  /*15710*/  @P5 STG.E.U8 desc[UR24][R4.64], R15 ;  /* 0x0000000f04005986 */ /* 0x0001e2000c101118 */
[----:B------:R-:W-:-:S02]  /*15720*/  PRMT R21, R131, 0x9910, RZ ;  /* 0x0000991083157816 */ /* 0x000fc400000000ff */
[----:B------:R-:W-:Y:S01]  /*15730*/  SHF.R.S32.HI R19, RZ, 0x8, R19 ;  /* 0x00000008ff137819 */ /* 0x000fe20000011413 */
[----:B------:R0:W-:Y:S01]  /*15740*/  @P2 STG.E.U8 desc[UR24][R10.64], R17 ;  /* 0x000000110a002986 */ /* 0x0001e2000c101118 */
[----:B------:R-:W-:-:S03]  /*15750*/  SHF.R.S32.HI R21, RZ, 0x8, R21 ;  /* 0x00000008ff157819 */ /* 0x000fc60000011415 */
[----:B------:R0:W-:Y:S04]  /*15760*/  @P4 STG.E.U8 desc[UR24][R6.64], R67 ;  /* 0x0000004306004986 */ /* 0x0001e8000c101118 */
[----:B------:R0:W-:Y:S04]  /*15770*/  @P6 STG.E.U8 desc[UR24][R8.64], R131 ;  /* 0x0000008308006986 */ /* 0x0001e8000c101118 */
[----:B------:R0:W-:Y:S04]  /*15780*/  @P1 STG.E.U8 desc[UR24][R12.64], R19 ;  /* 0x000000130c001986 */ /* 0x0001e8000c101118 */
[----:B------:R0:W-:Y:S01]  /*15790*/  @P0 STG.E.U8 desc[UR24][R2.64], R21 ;  /* 0x0000001502000986 */ /* 0x0001e2000c101118 */
[----:B------:R-:W-:Y:S06]  /*157a0*/  BAR.SYNC.DEFER_BLOCKING 0x0 ;  /* 0x0000000000007b1d */ /* 0x000fec0000010000 */
[----:B------:R-:W-:Y:S05]  /*157b0*/  BRA.U UP0, `(.L_x_13) ;  /* 0x0000000100a07547 */ /* 0x000fea000b800000 */
[----:B------:R-:W1:Y:S01]  /*157c0*/  S2UR UR5, SR_CgaCtaId ;  /* 0x00000000000579c3 */ /* 0x000e620000008800 */
[----:B------:R-:W-:Y:S01]  /*157d0*/  NOP ;  /* 0x0000000000007918 */ /* 0x000fe20000000000 */
[----:B------:R-:W-:Y:S01]  /*157e0*/  UMOV UR4, 0x50 ;  /* 0x0000005000047882 */ /* 0x000fe20000000000 */
[----:B------:R-:W-:Y:S02]  /*157f0*/  IMAD.U32 R0, RZ, RZ, UR8 ;  /* 0x00000008ff007e24 */ /* 0x000fe4000f8e00ff */
[----:B0-----:R-:W-:Y:S02]  /*15800*/  IMAD.MOV.U32 R3, RZ, RZ, 0xf ;  /* 0x0000000fff037424 */ /* 0x001fe400078e00ff */
[----:B------:R-:W-:Y:S01]  /*15810*/  IMAD.MOV.U32 R7, RZ, RZ, 0x1 ;  /* 0x00000001ff077424 */ /* 0x000fe200078e00ff */
[----:B------:R-:W-:-:S04]  /*15820*/  LOP3.LUT R0, R0, 0xffff, RZ, 0xc0, !PT ;  /* 0x0000ffff00007812 */ /* 0x000fc800078ec0ff */
[----:B------:R-:W-:-:S05]  /*15830*/  SHF.R.U32.HI R0, RZ, 0x5, R0 ;  /* 0x00000005ff007819 */ /* 0x000fca0000011600 */
[----:B------:R-:W-:Y:S01]  /*15840*/  VIADD R2, R0, 0x10 ;  /* 0x0000001000027836 */ /* 0x000fe20000000000 */
[----:B------:R-:W-:Y:S01]  /*15850*/  SHF.L.U32 R0, R3, R0, RZ ;  /* 0x0000000003007219 */ /* 0x000fe200000006ff */
[----:B-1----:R-:W-:-:S03]  /*15860*/  ULEA UR6, UR5, UR4, 0x18 ;  /* 0x0000000405067291 */ /* 0x002fc6000f8ec0ff */
[----:B------:R-:W-:-:S04]  /*15870*/  SHF.L.U32 R3, R7, R2, RZ ;  /* 0x0000000207037219 */ /* 0x000fc800000006ff */
[----:B------:R-:W-:Y:S02]  /*15880*/  LOP3.LUT R0, R3, R0, RZ, 0xfc, !PT ;  /* 0x0000000003007212 */ /* 0x000fe400078efcff */
[----:B------:R-:W0:Y:S02]  /*15890*/  LDS R5, [UR6] ;  /* 0x00000006ff057984 */ /* 0x000e240008000800 */
[C---:B------:R-:W-:Y:S02]  /*158a0*/  LOP3.LUT R2, R0.reuse, 0xffff, RZ, 0xc0, !PT ;  /* 0x0000ffff00027812 */ /* 0x040fe400078ec0ff */
[----:B0-----:R-:W-:-:S04]  /*158b0*/  LOP3.LUT R3, R0, 0xffff, R5, 0x80, !PT ;  /* 0x0000ffff00037812 */ /* 0x001fc800078e8005 */
[----:B------:R-:W-:-:S13]  /*158c0*/  ISETP.NE.AND P0, PT, R3, R2, PT ;  /* 0x000000020300720c */ /* 0x000fda0003f05270 */
[----:B------:R-:W-:Y:S05]  /*158d0*/  @P0 BRA `(.L_x_14) ;  /* 0x0000000000500947 */ /* 0x000fea0003800000 */
[----:B------:R-:W-:Y:S02]  /*158e0*/  SHF.R.U32.HI R5, RZ, 0x10, R5 ;  /* 0x00000010ff057819 */ /* 0x000fe40000011605 */
[----:B------:R-:W-:-:S04]  /*158f0*/  SHF.R.U32.HI R2, RZ, 0x10, R0 ;  /* 0x00000010ff027819 */ /* 0x000fc80000011600 */
[----:B------:R-:W-:-:S04]  /*15900*/  LOP3.LUT R5, R5, R2, RZ, 0xc0, !PT ;  /* 0x0000000205057212 */ /* 0x000fc800078ec0ff */
[----:B------:R-:W-:-:S13]  /*15910*/  ISETP.NE.AND P0, PT, R5, R2, PT ;  /* 0x000000020500720c */ /* 0x000fda0003f05270 */
[----:B------:R-:W-:Y:S05]  /*15920*/  @P0 BRA `(.L_x_15) ;  /* 0x0000000000300947 */ /* 0x000fea0003800000 */
[----:B------:R-:W-:Y:S01]  /*15930*/  R2UR UR4, R0 ;  /* 0x00000000000472ca */ /* 0x000fe200000e0000 */
[----:B------:R-:W-:Y:S01]  /*15940*/  VOTEU.ANY UR5, UPT, PT ;  /* 0x0000000000057886 */ /* 0x000fe200038e0100 */
[----:B------:R-:W0:Y:S01]  /*15950*/  S2R R0, SR_LANEID ;  /* 0x0000000000007919 */ /* 0x000e220000000000 */
[----:B------:R-:W-:-:S10]  /*15960*/  UFLO.U32 UR5, UR5 ;  /* 0x00000005000572bd */ /* 0x000fd400080e0000 */
[----:B------:R-:W-:-:S06]  /*15970*/  ULOP3.LUT UR4, URZ, UR4, URZ, 0x33, !UPT ;  /* 0x00000004ff047292 */ /* 0x000fcc000f8e33ff */
[----:B------:R-:W-:-:S04]  /*15980*/  IMAD.U32 R2, RZ, RZ, UR4 ;  /* 0x00000004ff027e24 */ /* 0x000fc8000f8e00ff */
[----:B------:R-:W1:Y:S02]  /*15990*/  REDUX UR7, R2 ;  /* 0x00000000020773c4 */ /* 0x000e640000000000 */
[----:B------:R2:W-:Y:S01]  /*159a0*/  UTCATOMSWS.AND URZ, UR4 ;  /* 0x0000000400ff79e3 */ /* 0x0005e20008000000 */
[----:B0-----:R-:W-:Y:S01]  /*159b0*/  ISETP.EQ.U32.AND P0, PT, R0, UR5, PT ;  /* 0x0000000500007c0c */ /* 0x001fe2000bf02070 */
[----:B-1----:R-:W-:-:S12]  /*159c0*/  IMAD.U32 R0, RZ, RZ, UR7 ;  /* 0x00000007ff007e24 */ /* 0x002fd8000f8e00ff */
[----:B------:R2:W-:Y:S01]  /*159d0*/  @P0 ATOMS.AND RZ, [UR6], R0 ;  /* 0x00000000ffff098c */ /* 0x0005e2000a800006 */
[----:B------:R-:W-:Y:S05]  /*159e0*/  BRA `(.L_x_13) ;  /* 0x0000000000147947 */ /* 0x000fea0003800000 */
.L_x_15:
[----:B------:R-:W-:-:S07]  /*159f0*/  MOV R2, 0x15a10 ;  /* 0x00015a1000027802 */ /* 0x000fce0000000f00 */
[----:B------:R-:W-:Y:S05]  /*15a00*/  CALL.REL.NOINC `($__internal_0_$__cuda_sm10x_tcgen05_guardrail_trap_col_being_dealloced_not_returned_by_alloc) ;  /* 0x00000000002c7944 */ /* 0x000fea0003c00000 */
[----:B------:R-:W-:Y:S05]  /*15a10*/  BRA `(.L_x_13) ;  /* 0x0000000000087947 */ /* 0x000fea0003800000 */
.L_x_14:
[----:B------:R-:W-:-:S07]  /*15a20*/  MOV R2, 0x15a40 ;  /* 0x00015a4000027802 */ /* 0x000fce0000000f00 */
[----:B------:R-:W-:Y:S05]  /*15a30*/  CALL.REL.NOINC `($__internal_2_$__cuda_sm10x_tcgen05_guardrail_trap_unallocated_columns_being_dealloced) ;  /* 0x0000000000387944 */ /* 0x000fea0003c00000 */
.L_x_13:
[----:B------:R-:W-:Y:S01]  /*15a40*/  NOP ;  /* 0x0000000000007918 */ /* 0x000fe20000000000 */
[----:B--2---:R-:W-:Y:S05]  /*15a50*/  EXIT ;  /* 0x000000000000794d */ /* 0x004fea0003800000 */
.L_x_8:
[----:B------:R-:W0:Y:S02]  /*15a60*/  SYNCS.PHASECHK.TRANS64.TRYWAIT P3, [UR11], R114 ;  /* 0x00000072ff0075a7 */ /* 0x000e24000806110b */
[----:B0-----:R-:W-:Y:S05]  /*15a70*/  @!P3 BRA `(.L_x_8) ;  /* 0xfffffffc00f8b947 */ /* 0x001fea000383ffff */
[----:B------:R-:W-:Y:S05]  /*15a80*/  BRA `(.L_x_16) ;  /* 0xffffff6c00d47947 */ /* 0x000fea000383ffff */
.L_x_12:
[----:B------:R-:W0:Y:S02]  /*15a90*/  SYNCS.PHASECHK.TRANS64.TRYWAIT P4, [UR11], R5 ;  /* 0x00000005ff0075a7 */ /* 0x000e24000808110b */
[----:B0-----:R-:W-:Y:S05]  /*15aa0*/  @!P4 BRA `(.L_x_12) ;  /* 0xfffffffc00f8c947 */ /* 0x001fea000383ffff */
[----:B------:R-:W-:Y:S05]  /*15ab0*/  BRA `(.L_x_11) ;  /* 0xffffffb400a47947 */ /* 0x000fea000383ffff */
        .weak           $__internal_0_$__cuda_sm10x_tcgen05_guardrail_trap_col_being_dealloced_not_returned_by_alloc
        .type           $__internal_0_$__cuda_sm10x_tcgen05_guardrail_trap_col_being_dealloced_not_returned_by_alloc,@function
        .size           $__internal_0_$__cuda_sm10x_tcgen05_guardrail_trap_col_being_dealloced_not_returned_by_alloc,($__internal_1_$__cuda_sm10x_tcgen05_guardrail_trap_phase_invalid_during_alloc - $__internal_0_$__cuda_sm10x_tcgen05_guardrail_trap_col_being_dealloced_not_returned_by_alloc)
$__internal_0_$__cuda_sm10x_tcgen05_guardrail_trap_col_being_dealloced_not_returned_by_alloc:
[----:B------:R-:W-:Y:S05]  /*15ac0*/  BPT.TRAP 0x1 ;  /* 0x000000040000795c */ /* 0x000fea0000300000 */
[----:B------:R-:W-:-:S04]  /*15ad0*/  IMAD.MOV.U32 R3, RZ, RZ, 0x0 ;  /* 0x00000000ff037424 */ /* 0x000fc800078e00ff */
[----:B------:R-:W-:Y:S05]  /*15ae0*/  RET.REL.NODEC R2 `(matmul_kernel) ;  /* 0xfffffea402447950 */ /* 0x000fea0003c3ffff */
        .weak           $__internal_1_$__cuda_sm10x_tcgen05_guardrail_trap_phase_invalid_during_alloc
        .type           $__internal_1_$__cuda_sm10x_tcgen05_guardrail_trap_phase_invalid_during_alloc,@function
        .size           $__internal_1_$__cuda_sm10x_tcgen05_guardrail_trap_phase_invalid_during_alloc,($__internal_2_$__cuda_sm10x_tcgen05_guardrail_trap_unallocated_columns_being_dealloced - $__internal_1_$__cuda_sm10x_tcgen05_guardrail_trap_phase_invalid_during_alloc)
$__internal_1_$__cuda_sm10x_tcgen05_guardrail_trap_phase_invalid_during_alloc:
[----:B------:R-:W-:Y:S05]  /*15af0*/  BPT.TRAP 0x1 ;  /* 0x000000040000795c */ /* 0x000fea0000300000 */
[----:B------:R-:W-:-:S04]  /*15b00*/  IMAD.MOV.U32 R3, RZ, RZ, 0x0 ;  /* 0x00000000ff037424 */ /* 0x000fc800078e00ff */
[----:B------:R-:W-:Y:S05]  /*15b10*/  RET.REL.NODEC R2 `(matmul_kernel) ;  /* 0xfffffea402387950 */ /* 0x000fea0003c3ffff */
        .weak           $__internal_2_$__cuda_sm10x_tcgen05_guardrail_trap_unallocated_columns_being_dealloced
        .type           $__internal_2_$__cuda_sm10x_tcgen05_guardrail_trap_unallocated_columns_being_dealloced,@function
        .size           $__internal_2_$__cuda_sm10x_tcgen05_guardrail_trap_unallocated_columns_being_dealloced,(.L_x_20 - $__internal_2_$__cuda_sm10x_tcgen05_guardrail_trap_unallocated_columns_being_dealloced)
$__internal_2_$__cuda_sm10x_tcgen05_guardrail_trap_unallocated_columns_being_dealloced:
[----:B------:R-:W-:Y:S05]  /*15b20*/  BPT.TRAP 0x1 ;  /* 0x000000040000795c */ /* 0x000fea0000300000 */
[----:B------:R-:W-:-:S04]  /*15b30*/  IMAD.MOV.U32 R3, RZ, RZ, 0x0 ;  /* 0x00000000ff037424 */ /* 0x000fc800078e00ff */
[----:B------:R-:W-:Y:S05]  /*15b40*/  RET.REL.NODEC R2 `(matmul_kernel) ;  /* 0xfffffea4022c7950 */ /* 0x000fea0003c3ffff */
.L_x_17:
[----:B------:R-:W-:-:S00]  /*15b50*/  BRA `(.L_x_17) ;  /* 0xfffffffc00fc7947 */ /* 0x000fc0000383ffff */
[----:B------:R-:W-:-:S00]  /*15b60*/  NOP ;  /* 0x0000000000007918 */ /* 0x000fc00000000000 */
        /* <DEDUP_REMOVED lines=9> */
.L_x_20:


//--------------------- .nv.shared.matmul_kernel  --------------------------
	.section	.nv.shared.matmul_kernel,"aw",@nobits
	.sectionflags	@""
	.align	16
	.zero		1024


//--------------------- .nv.shared.reserved.0     --------------------------
	.section	.nv.shared.reserved.0,"aw",@nobits
	.align	8
	.weak		__nv_reservedSMEM_offset_0_alias
	.size		__nv_reservedSMEM_offset_0_alias, 0, 64
	.other		__nv_reservedSMEM_offset_0_alias,@"STO_CUDA_RESERVED_SHARED STV_DEFAULT"
__nv_reservedSMEM_offset_0_alias:
	.zero		0
.nv.shared.reserved.0:
	.zero		64
	.weak		__nv_reservedSMEM_allocation_phase
	.type		__nv_reservedSMEM_allocation_phase,@object
	.size		__nv_reservedSMEM_allocation_phase,(.L_0 - __nv_reservedSMEM_allocation_phase)
__nv_reservedSMEM_allocation_phase:
	.zero		1
.L_0:
	.zero		7
	.weak		__nv_reservedSMEM_devtool_atexit_pc
	.type		__nv_reservedSMEM_devtool_atexit_pc,@object
	.size		__nv_reservedSMEM_devtool_atexit_pc,(__nv_reservedSMEM_allocation_mask - __nv_reservedSMEM_devtool_atexit_pc)
__nv_reservedSMEM_devtool_atexit_pc:
	.zero		8
	.weak		__nv_reservedSMEM_allocation_mask
	.type		__nv_reservedSMEM_allocation_mask,@object
	.size		__nv_reservedSMEM_allocation_mask,(.L_2 - __nv_reservedSMEM_allocation_mask)
__nv_reservedSMEM_allocation_mask:
	.zero		4
.L_2:


//--------------------- .nv.constant0.matmul_kernel --------------------------
	.section	.nv.constant0.matmul_kernel,"a",@progbits
	.sectionflags	@""
	.align	4
.nv.constant0.matmul_kernel:
	.zero		976


//--------------------- SYMBOLS --------------------------

	.type		.nv.reservedSmem.offset0,@object
	.size		.nv.reservedSmem.offset0,0x4
	.type		.nv.reservedSmem.cap,@object
	.size		.nv.reservedSmem.cap,0x4
